def matmul_kernel(
    a_ptr,
    b_ptr,
    c_ptr,
    M,
    N,
    K,
    stride_am,
    stride_ak,
    stride_bk,
    stride_bn,
    stride_cm,
    stride_cn,
    BLOCK_M: tl.constexpr,
    BLOCK_N: tl.constexpr,
    BLOCK_K: tl.constexpr,
    GROUP_M: tl.constexpr,
):
    pid = tl.program_id(axis=0)
    num_pid_m = tl.cdiv(M, BLOCK_M)
    num_pid_n = tl.cdiv(N, BLOCK_N)
    num_pid_in_group = GROUP_M * num_pid_n
    group_id = pid // num_pid_in_group
    first_pid_m = group_id * GROUP_M
    group_size_m = min(num_pid_m - first_pid_m, GROUP_M)
    pid_m = first_pid_m + ((pid % num_pid_in_group) % group_size_m)
    pid_n = (pid % num_pid_in_group) // group_size_m

    offs_am = (pid_m * BLOCK_M + tl.arange(0, BLOCK_M)) % M
    offs_bn = (pid_n * BLOCK_N + tl.arange(0, BLOCK_N)) % N
    offs_k = tl.arange(0, BLOCK_K)
    a_ptrs = a_ptr + offs_am[:, None] * stride_am + offs_k[None, :] * stride_ak
    b_ptrs = b_ptr + offs_k[:, None] * stride_bk + offs_bn[None, :] * stride_bn

    acc = tl.zeros((BLOCK_M, BLOCK_N), dtype=tl.float32)
    for kk in range(0, tl.cdiv(K, BLOCK_K)):
        a = tl.load(a_ptrs, mask=offs_k[None, :] < K - kk * BLOCK_K, other=0.0)
        b = tl.load(b_ptrs, mask=offs_k[:, None] < K - kk * BLOCK_K, other=0.0)
        acc = tl.dot(a, b, acc)
        a_ptrs += BLOCK_K * stride_ak
        b_ptrs += BLOCK_K * stride_bk

    c = acc.to(c_ptr.dtype.element_ty)
    offs_cm = pid_m * BLOCK_M + tl.arange(0, BLOCK_M)
    offs_cn = pid_n * BLOCK_N + tl.arange(0, BLOCK_N)
    c_ptrs = c_ptr + offs_cm[:, None] * stride_cm + offs_cn[None, :] * stride_cn
    mask = (offs_cm[:, None] < M) & (offs_cn[None, :] < N)
    tl.store(c_ptrs, c, mask=mask)

# config = {"BLOCK_K": 128, "BLOCK_M": 128, "BLOCK_N": 256, "GROUP_M": 8, "arch": "sm_100", "dtype": "fp16", "num_ctas": 2, "num_stages": 3, "num_warps": 4}
# arch = sm_100


// ===== COMPILED SASS (sm_100a) =====

	.target	sm_100a

	.elftype	@"ET_EXEC"


//--------------------- .note.nv.tkinfo           --------------------------
	.section	.note.nv.tkinfo,"",@"SHT_NOTE"
	.sectionflags	@"SHF_NOTE_NV_TKINFO"
	.tkinfo
        /*0018*/ 	.word	0x00000081
        /*0030*/ 	.string	""
        /*0030*/ 	.string	"ptxas-blackwell"
        /*0030*/ 	.string	"Cuda compilation tools, release 12.9, V12.9.86"
        /*0030*/ 	.string	"Build cuda_12.9.r12.9/compiler.36037853_0"
        /*0030*/ 	.string	"-v  -suppress-debug-info  -lineinfo  -arch sm_100a "



//--------------------- .note.nv.cuver            --------------------------
	.section	.note.nv.cuver,"",@"SHT_NOTE"
	.sectionflags	@"SHF_NOTE_NV_CUVER"
        /*0018*/ 	.short	0x0001
        /*001a*/ 	.short	0x0064
        /*001c*/ 	.short	0x0001
        /*001e*/ 	.short	0x0000
        /*0020*/ 	.short	0x0001
        /*0022*/ 	.short	0x0000


//--------------------- .nv.info                  --------------------------
	.section	.nv.info,"",@"SHT_CUDA_INFO"
	.align	4


	//----- nvinfo : EIATTR_REGCOUNT
	.align		4
        /*0000*/ 	.byte	0x04, 0x2f
        /*0002*/ 	.short	(.L_4 - .L_3)
	.align		4
.L_3:
        /*0004*/ 	.word	index@(matmul_kernel)
        /*0008*/ 	.word	0x000000a8


	//----- nvinfo : EIATTR_FRAME_SIZE
	.align		4
.L_4:
        /*000c*/ 	.byte	0x04, 0x11
        /*000e*/ 	.short	(.L_6 - .L_5)
	.align		4
.L_5:
        /*0010*/ 	.word	index@($__internal_2_$__cuda_sm10x_tcgen05_guardrail_trap_unallocated_columns_being_dealloced)
        /*0014*/ 	.word	0x00000a60


	//----- nvinfo : EIATTR_FRAME_SIZE
	.align		4
.L_6:
        /*0018*/ 	.byte	0x04, 0x11
        /*001a*/ 	.short	(.L_8 - .L_7)
	.align		4
.L_7:
        /*001c*/ 	.word	index@($__internal_1_$__cuda_sm10x_tcgen05_guardrail_trap_phase_invalid_during_alloc)
        /*0020*/ 	.word	0x00000a60


	//----- nvinfo : EIATTR_FRAME_SIZE
	.align		4
.L_8:
        /*0024*/ 	.byte	0x04, 0x11
        /*0026*/ 	.short	(.L_10 - .L_9)
	.align		4
.L_9:
        /*0028*/ 	.word	index@($__internal_0_$__cuda_sm10x_tcgen05_guardrail_trap_col_being_dealloced_not_returned_by_alloc)
        /*002c*/ 	.word	0x00000a60


	//----- nvinfo : EIATTR_FRAME_SIZE
	.align		4
.L_10:
        /*0030*/ 	.byte	0x04, 0x11
        /*0032*/ 	.short	(.L_12 - .L_11)
	.align		4
.L_11:
        /*0034*/ 	.word	index@(matmul_kernel)
        /*0038*/ 	.word	0x00000a60


	//----- nvinfo : EIATTR_MIN_STACK_SIZE
	.align		4
.L_12:
        /*003c*/ 	.byte	0x04, 0x12
        /*003e*/ 	.short	(.L_14 - .L_13)
	.align		4
.L_13:
        /*0040*/ 	.word	index@(matmul_kernel)
        /*0044*/ 	.word	0x00000a60
.L_14:


//--------------------- .nv.info.matmul_kernel    --------------------------
	.section	.nv.info.matmul_kernel,"",@"SHT_CUDA_INFO"
	.sectionflags	@""
	.align	4


	//----- nvinfo : EIATTR_CUDA_API_VERSION
	.align		4
        /*0000*/ 	.byte	0x04, 0x37
        /*0002*/ 	.short	(.L_16 - .L_15)
.L_15:
        /*0004*/ 	.word	0x00000081


	//----- nvinfo : EIATTR_KPARAM_INFO
	.align		4
.L_16:
        /*0008*/ 	.byte	0x04, 0x17
        /*000a*/ 	.short	(.L_18 - .L_17)
.L_17:
        /*000c*/ 	.word	0x00000000
        /*0010*/ 	.short	0x000d
        /*0012*/ 	.short	0x0048
        /*0014*/ 	.byte	0x00, 0xf4, 0x21, 0x00


	//----- nvinfo : EIATTR_KPARAM_INFO
	.align		4
.L_18:
        /*0018*/ 	.byte	0x04, 0x17
        /*001a*/ 	.short	(.L_20 - .L_19)
.L_19:
        /*001c*/ 	.word	0x00000000
        /*0020*/ 	.short	0x000c
        /*0022*/ 	.short	0x0040
        /*0024*/ 	.byte	0x00, 0xf4, 0x21, 0x00


	//----- nvinfo : EIATTR_KPARAM_INFO
	.align		4
.L_20:
        /*0028*/ 	.byte	0x04, 0x17
        /*002a*/ 	.short	(.L_22 - .L_21)
.L_21:
        /*002c*/ 	.word	0x00000000
        /*0030*/ 	.short	0x000b
        /*0032*/ 	.short	0x0038
        /*0034*/ 	.byte	0x00, 0xf0, 0x11, 0x00


	//----- nvinfo : EIATTR_KPARAM_INFO
	.align		4
.L_22:
        /*0038*/ 	.byte	0x04, 0x17
        /*003a*/ 	.short	(.L_24 - .L_23)
.L_23:
        /*003c*/ 	.word	0x00000000
        /*0040*/ 	.short	0x000a
        /*0042*/ 	.short	0x0034
        /*0044*/ 	.byte	0x00, 0xf0, 0x11, 0x00


	//----- nvinfo : EIATTR_KPARAM_INFO
	.align		4
.L_24:
        /*0048*/ 	.byte	0x04, 0x17
        /*004a*/ 	.short	(.L_26 - .L_25)
.L_25:
        /*004c*/ 	.word	0x00000000
        /*0050*/ 	.short	0x0009
        /*0052*/ 	.short	0x0030
        /*0054*/ 	.byte	0x00, 0xf0, 0x11, 0x00


	//----- nvinfo : EIATTR_KPARAM_INFO
	.align		4
.L_26:
        /*0058*/ 	.byte	0x04, 0x17
        /*005a*/ 	.short	(.L_28 - .L_27)
.L_27:
        /*005c*/ 	.word	0x00000000
        /*0060*/ 	.short	0x0008
        /*0062*/ 	.short	0x002c
        /*0064*/ 	.byte	0x00, 0xf0, 0x11, 0x00


	//----- nvinfo : EIATTR_KPARAM_INFO
	.align		4
.L_28:
        /*0068*/ 	.byte	0x04, 0x17
        /*006a*/ 	.short	(.L_30 - .L_29)
.L_29:
        /*006c*/ 	.word	0x00000000
        /*0070*/ 	.short	0x0007
        /*0072*/ 	.short	0x0028
        /*0074*/ 	.byte	0x00, 0xf0, 0x11, 0x00


	//----- nvinfo : EIATTR_KPARAM_INFO
	.align		4
.L_30:
        /*0078*/ 	.byte	0x04, 0x17
        /*007a*/ 	.short	(.L_32 - .L_31)
.L_31:
        /*007c*/ 	.word	0x00000000
        /*0080*/ 	.short	0x0006
        /*0082*/ 	.short	0x0024
        /*0084*/ 	.byte	0x00, 0xf0, 0x11, 0x00


	//----- nvinfo : EIATTR_KPARAM_INFO
	.align		4
.L_32:
        /*0088*/ 	.byte	0x04, 0x17
        /*008a*/ 	.short	(.L_34 - .L_33)
.L_33:
        /*008c*/ 	.word	0x00000000
        /*0090*/ 	.short	0x0005
        /*0092*/ 	.short	0x0020
        /*0094*/ 	.byte	0x00, 0xf0, 0x11, 0x00


	//----- nvinfo : EIATTR_KPARAM_INFO
	.align		4
.L_34:
        /*0098*/ 	.byte	0x04, 0x17
        /*009a*/ 	.short	(.L_36 - .L_35)
.L_35:
        /*009c*/ 	.word	0x00000000
        /*00a0*/ 	.short	0x0004
        /*00a2*/ 	.short	0x001c
        /*00a4*/ 	.byte	0x00, 0xf0, 0x11, 0x00


	//----- nvinfo : EIATTR_KPARAM_INFO
	.align		4
.L_36:
        /*00a8*/ 	.byte	0x04, 0x17
        /*00aa*/ 	.short	(.L_38 - .L_37)
.L_37:
        /*00ac*/ 	.word	0x00000000
        /*00b0*/ 	.short	0x0003
        /*00b2*/ 	.short	0x0018
        /*00b4*/ 	.byte	0x00, 0xf0, 0x11, 0x00


	//----- nvinfo : EIATTR_KPARAM_INFO
	.align		4
.L_38:
        /*00b8*/ 	.byte	0x04, 0x17
        /*00ba*/ 	.short	(.L_40 - .L_39)
.L_39:
        /*00bc*/ 	.word	0x00000000
        /*00c0*/ 	.short	0x0002
        /*00c2*/ 	.short	0x0010
        /*00c4*/ 	.byte	0x00, 0xf4, 0x21, 0x00


	//----- nvinfo : EIATTR_KPARAM_INFO
	.align		4
.L_40:
        /*00c8*/ 	.byte	0x04, 0x17
        /*00ca*/ 	.short	(.L_42 - .L_41)
.L_41:
        /*00cc*/ 	.word	0x00000000
        /*00d0*/ 	.short	0x0001
        /*00d2*/ 	.short	0x0008
        /*00d4*/ 	.byte	0x00, 0xf4, 0x21, 0x00


	//----- nvinfo : EIATTR_KPARAM_INFO
	.align		4
.L_42:
        /*00d8*/ 	.byte	0x04, 0x17
        /*00da*/ 	.short	(.L_44 - .L_43)
.L_43:
        /*00dc*/ 	.word	0x00000000
        /*00e0*/ 	.short	0x0000
        /*00e2*/ 	.short	0x0000
        /*00e4*/ 	.byte	0x00, 0xf4, 0x21, 0x00


	//----- nvinfo : EIATTR_EXPLICIT_CLUSTER
	.align		4
.L_44:
        /*00e8*/ 	.byte	0x01, 0x3e
	.zero		2


	//----- nvinfo : EIATTR_CTA_PER_CLUSTER
	.align		4
        /*00ec*/ 	.byte	0x04, 0x3d
        /*00ee*/ 	.short	(.L_46 - .L_45)
.L_45:
        /*00f0*/ 	.word	0x00000002
        /*00f4*/ 	.word	0x00000001
        /*00f8*/ 	.word	0x00000001


	//----- nvinfo : EIATTR_AT_ENTRY_FRAGMENTS
	.align		4
.L_46:
        /*00fc*/ 	.byte	0x04, 0x4f
        /*00fe*/ 	.short	(.L_48 - .L_47)


	//   ....[0]....
.L_47:
        /*0100*/ 	.word	0x00000004


	//----- nvinfo : EIATTR_RESERVED_SMEM_USED
	.align		4
.L_48:
        /*0104*/ 	.byte	0x01, 0x41
	.zero		2


	//----- nvinfo : EIATTR_SPARSE_MMA_MASK
	.align		4
        /*0108*/ 	.byte	0x03, 0x50
        /*010a*/ 	.short	0x0000


	//----- nvinfo : EIATTR_TCGEN05_1CTA_USED
	.align		4
        /*010c*/ 	.byte	0x01, 0x51
	.zero		2


	//----- nvinfo : EIATTR_MAXREG_COUNT
	.align		4
        /*0110*/ 	.byte	0x03, 0x1b
        /*0112*/ 	.short	0x00ff


	//----- nvinfo : EIATTR_NUM_BARRIERS
	.align		4
        /*0114*/ 	.byte	0x02, 0x4c
        /*0116*/ 	.byte	0x01
	.zero		1


	//----- nvinfo : EIATTR_ANNOTATIONS
	.align		4
        /*0118*/ 	.byte	0x04, 0x55
        /*011a*/ 	.short	(.L_50 - .L_49)


	//   ....[0]....
.L_49:
        /*011c*/ 	.word	0x00000001
        /*0120*/ 	.byte	0xa0, 0x0a, 0x00, 0x00, 0x01, 0x00, 0x00, 0x00, 0xe0, 0x0a, 0x00, 0x00, 0x01, 0x00, 0x00, 0x00
        /* <DEDUP_REMOVED lines=1079> */
        /*44a0*/ 	.byte	0x00, 0x41, 0x02, 0x00


	//----- nvinfo : EIATTR_INT_WARP_WIDE_INSTR_OFFSETS
	.align		4
.L_50:
        /*44a4*/ 	.byte	0x04, 0x31
        /*44a6*/ 	.short	(.L_52 - .L_51)


	//   ....[0]....
.L_51:
        /*44a8*/ 	.word	0x000038e0


	//   ....[1]....
        /*44ac*/ 	.word	0x00003910


	//   ....[2]....
        /*44b0*/ 	.word	0x00009b30


	//   ....[3]....
        /*44b4*/ 	.word	0x000246d0


	//   ....[4]....
        /*44b8*/ 	.word	0x00024720


	//----- nvinfo : EIATTR_COOP_GROUP_MASK_REGIDS
	.align		4
.L_52:
        /*44bc*/ 	.byte	0x04, 0x29
        /*44be*/ 	.short	(.L_54 - .L_53)


	//   ....[0]....
.L_53:
        /*44c0*/ 	.word	0xffffffff


	//   ....[1]....
        /*44c4*/ 	.word	0xffffffff


	//   ....[2]....
        /*44c8*/ 	.word	0xffffffff


	//   ....[3]....
        /*44cc*/ 	.word	0xffffffff


	//----- nvinfo : EIATTR_COOP_GROUP_INSTR_OFFSETS
	.align		4
.L_54:
        /*44d0*/ 	.byte	0x04, 0x28
        /*44d2*/ 	.short	(.L_56 - .L_55)


	//   ....[0]....
.L_55:
        /*44d4*/ 	.word	0x00000070


	//   ....[1]....
        /*44d8*/ 	.word	0x00000330


	//   ....[2]....
        /*44dc*/ 	.word	0x00024560


	//   ....[3]....
        /*44e0*/ 	.word	0x000247d0


	//----- nvinfo : EIATTR_VRC_CTA_INIT_COUNT
	.align		4
.L_56:
        /*44e4*/ 	.byte	0x02, 0x4a
        /*44e6*/ 	.byte	0x80
	.zero		1


	//----- nvinfo : EIATTR_MBARRIER_INSTR_OFFSETS
	.align		4
        /*44e8*/ 	.byte	0x04, 0x39
        /*44ea*/ 	.short	(.L_58 - .L_57)


	//   ....[0]....
.L_57:
        /*44ec*/ 	.word	0x00003a00
        /*44f0*/ 	.word	0x000000ff
        /*44f4*/ 	.word	0x00000000
        /*44f8*/ 	.short	0x0100
        /*44fa*/ 	.byte	0x06
	.zero		1


	//   ....[1]....
        /*44fc*/ 	.word	0x00009b70
        /*4500*/ 	.word	0x000000ff
        /*4504*/ 	.word	0x00010008
        /*4508*/ 	.short	0x0100
        /*450a*/ 	.byte	0x09
	.zero		1


	//   ....[2]....
        /*450c*/ 	.word	0x0001a580
        /*4510*/ 	.word	0x000000ff
        /*4514*/ 	.word	0x00000000
        /*4518*/ 	.short	0x010a
        /*451a*/ 	.byte	0x06
	.zero		1


	//   ....[3]....
        /*451c*/ 	.word	0x00020660
        /*4520*/ 	.word	0x000000ff
        /*4524*/ 	.word	0x00000000
        /*4528*/ 	.short	0x010a
        /*452a*/ 	.byte	0x06
	.zero		1


	//   ....[4]....
        /*452c*/ 	.word	0x00020730
        /*4530*/ 	.word	0x000000ff
        /*4534*/ 	.word	0x00010000
        /*4538*/ 	.short	0x0108
        /*453a*/ 	.byte	0x09
	.zero		1


	//   ....[5]....
        /*453c*/ 	.word	0x00020870
        /*4540*/ 	.word	0x000000ff
        /*4544*/ 	.word	0x00010008
        /*4548*/ 	.short	0x0108
        /*454a*/ 	.byte	0x09
	.zero		1


	//   ....[6]....
        /*454c*/ 	.word	0x000247f0
        /*4550*/ 	.word	0x000000ff
        /*4554*/ 	.word	0x00000000
        /*4558*/ 	.short	0x010a
        /*455a*/ 	.byte	0x06
	.zero		1


	//   ....[7]....
        /*455c*/ 	.word	0x00024820
        /*4560*/ 	.word	0x000000ff
        /*4564*/ 	.word	0x00000000
        /*4568*/ 	.short	0x010a
        /*456a*/ 	.byte	0x06
	.zero		1


	//----- nvinfo : EIATTR_NUM_MBARRIERS
	.align		4
.L_58:
        /*456c*/ 	.byte	0x03, 0x38
        /*456e*/ 	.short	0x0002


	//----- nvinfo : EIATTR_EXIT_INSTR_OFFSETS
	.align		4
        /*4570*/ 	.byte	0x04, 0x1c
        /*4572*/ 	.short	(.L_60 - .L_59)


	//   ....[0]....
.L_59:
        /*4574*/ 	.word	0x000247e0


	//----- nvinfo : EIATTR_REQNTID
	.align		4
.L_60:
        /*4578*/ 	.byte	0x04, 0x10
        /*457a*/ 	.short	(.L_62 - .L_61)
.L_61:
        /*457c*/ 	.word	0x00000080
        /*4580*/ 	.word	0x00000001
        /*4584*/ 	.word	0x00000001


	//----- nvinfo : EIATTR_CRS_STACK_SIZE
	.align		4
.L_62:
        /*4588*/ 	.byte	0x04, 0x1e
        /*458a*/ 	.short	(.L_64 - .L_63)
.L_63:
        /*458c*/ 	.word	0x00000000


	//----- nvinfo : EIATTR_CBANK_PARAM_SIZE
	.align		4
.L_64:
        /*4590*/ 	.byte	0x03, 0x19
        /*4592*/ 	.short	0x0050


	//----- nvinfo : EIATTR_PARAM_CBANK
	.align		4
        /*4594*/ 	.byte	0x04, 0x0a
        /*4596*/ 	.short	(.L_66 - .L_65)
	.align		4
.L_65:
        /*4598*/ 	.word	index@(.nv.constant0.matmul_kernel)
        /*459c*/ 	.short	0x0380
        /*459e*/ 	.short	0x0050


	//----- nvinfo : EIATTR_SW_WAR
	.align		4
.L_66:
        /*45a0*/ 	.byte	0x04, 0x36
        /*45a2*/ 	.short	(.L_68 - .L_67)
.L_67:
        /*45a4*/ 	.word	0x00000008
.L_68:


//--------------------- .nv.compat                --------------------------
	.section	.nv.compat,"",@"SHT_CUDA_COMPAT_INFO"
	.align	4
        /*0000*/ 	.byte	0x02, 0x02, 0x02, 0x00, 0x02, 0x05, 0x05, 0x00, 0x02, 0x03, 0x00, 0x00, 0x02, 0x06, 0x01, 0x00


//--------------------- .nv.callgraph             --------------------------
	.section	.nv.callgraph,"",@"SHT_CUDA_CALLGRAPH"
	.align	4
	.sectionentsize	8
	.align		4
        /*0000*/ 	.word	0x00000000
	.align		4
        /*0004*/ 	.word	0xffffffff
	.align		4
        /*0008*/ 	.word	0x00000000
	.align		4
        /*000c*/ 	.word	0xfffffffe
	.align		4
        /*0010*/ 	.word	0x00000000
	.align		4
        /*0014*/ 	.word	0xfffffffd
	.align		4
        /*0018*/ 	.word	0x00000000
	.align		4
        /*001c*/ 	.word	0xfffffffc


//--------------------- .text.matmul_kernel       --------------------------
	.section	.text.matmul_kernel,"ax",@progbits
	.align	128
        .global         matmul_kernel
        .type           matmul_kernel,@function
        .size           matmul_kernel,(.L_x_21 - matmul_kernel)
        .other          matmul_kernel,@"STO_CUDA_ENTRY STV_DEFAULT"
matmul_kernel:
.text.matmul_kernel:
[----:B------:R-:W0:Y:S01]  /*0000*/  LDC R1, c[0x0][0x37c] ;  /* 0x0000df00ff017b82 */ /* 0x000e220000000800 */
[----:B------:R-:W1:Y:S01]  /*0010*/  S2R R0, SR_TID.X ;  /* 0x0000000000007919 */ /* 0x000e620000002100 */
[----:B0-----:R-:W-:Y:S01]  /*0020*/  VIADD R1, R1, 0xfffff5a0 ;  /* 0xfffff5a001017836 */ /* 0x001fe20000000000 */
[----:B-1----:R-:W-:-:S13]  /*0030*/  ISETP.GE.U32.AND P0, PT, R0, 0x20, PT ;  /* 0x000000200000780c */ /* 0x002fda0003f06070 */
[----:B------:R-:W-:Y:S02]  /*0040*/  VOTEU.ANY UP0, P0 ;  /* 0x0000000000ff7886 */ /* 0x000fe40000000100 */
[----:B------:R-:W-:Y:S05]  /*0050*/  BRA.U UP0, `(.L_x_0) ;  /* 0x0000000100b87547 */ /* 0x000fea000b800000 */
[----:B------:R-:W0:Y:S01]  /*0060*/  S2UR UR6, SR_CgaCtaId ;  /* 0x00000000000679c3 */ /* 0x000e220000008800 */
[----:B------:R-:W-:Y:S01]  /*0070*/  NOP ;  /* 0x0000000000007918 */ /* 0x000fe20000000000 */
[----:B------:R-:W-:Y:S02]  /*0080*/  UMOV UR4, 0x40 ;  /* 0x0000004000047882 */ /* 0x000fe40000000000 */
[----:B0-----:R-:W-:-:S09]  /*0090*/  ULEA UR4, UR6, UR4, 0x18 ;  /* 0x0000000406047291 */ /* 0x001fd2000f8ec0ff */
[----:B------:R-:W0:Y:S01]  /*00a0*/  LDS.U8 R0, [UR4] ;  /* 0x00000004ff007984 */ /* 0x000e220008000000 */
[----:B------:R-:W-:Y:S02]  /*00b0*/  UMOV UR4, 0x400 ;  /* 0x0000040000047882 */ /* 0x000fe40000000000 */
[----:B------:R-:W-:Y:S01]  /*00c0*/  ULEA UR4, UR6, UR4, 0x18 ;  /* 0x0000000406047291 */ /* 0x000fe2000f8ec0ff */
[----:B0-----:R-:W-:-:S13]  /*00d0*/  ISETP.NE.AND P0, PT, R0, RZ, PT ;  /* 0x000000ff0000720c */ /* 0x001fda0003f05270 */
[----:B------:R-:W-:Y:S05]  /*00e0*/  @P0 BRA `(.L_x_1) ;  /* 0x00000000007c0947 */ /* 0x000fea0003800000 */
[----:B------:R-:W-:-:S13]  /*00f0*/  ELECT P0, URZ, PT ;  /* 0x0000000000ff782f */ /* 0x000fda0003800000 */
[----:B------:R-:W-:Y:S05]  /*0100*/  @!P0 BRA `(.L_x_2) ;  /* 0x0000000000848947 */ /* 0x000fea0003800000 */
[----:B------:R-:W-:Y:S01]  /*0110*/  UMOV UR5, 0x8 ;  /* 0x0000000800057882 */ /* 0x000fe20000000000 */
[----:B------:R-:W-:Y:S02]  /*0120*/  IMAD.MOV.U32 R4, RZ, RZ, 0x1 ;  /* 0x00000001ff047424 */ /* 0x000fe400078e00ff */
[----:B------:R-:W-:Y:S02]  /*0130*/  IMAD.MOV.U32 R5, RZ, RZ, 0xff ;  /* 0x000000ffff057424 */ /* 0x000fe400078e00ff */
[----:B------:R-:W-:Y:S04]  /*0140*/  DEPBAR.LE SB0, 0x36 ;  /* 0x00008d800000791a */ /* 0x000fe80000000000 */
[----:B------:R-:W0:Y:S02]  /*0150*/  UTCATOMSWS.FIND_AND_SET.ALIGN UP1, UR5, UR5 ;  /* 0x00000005000575e3 */ /* 0x000e240008020800 */
[----:B0-----:R-:W-:-:S04]  /*0160*/  PLOP3.LUT P0, PT, PT, PT, UP1, 0x80, 0x8 ;  /* 0x000000000008781c */ /* 0x001fc80003f0f018 */
[----:B------:R-:W-:-:S04]  /*0170*/  SEL R0, RZ, 0xffffffff, !P0 ;  /* 0xffffffffff007807 */ /* 0x000fc80004000000 */
[----:B------:R-:W-:Y:S01]  /*0180*/  ISETP.NE.AND P0, PT, R0, RZ, PT ;  /* 0x000000ff0000720c */ /* 0x000fe20003f05270 */
[----:B------:R-:W-:-:S12]  /*0190*/  IMAD.U32 R0, RZ, RZ, UR5 ;  /* 0x00000005ff007e24 */ /* 0x000fd8000f8e00ff */
[----:B------:R-:W-:Y:S05]  /*01a0*/  @P0 BRA `(.L_x_3) ;  /* 0x0000000000240947 */ /* 0x000fea0003800000 */
.L_x_4:
[----:B------:R-:W-:Y:S05]  /*01b0*/  NANOSLEEP 0x64 ;  /* 0x000000640000795d */ /* 0x000fea0003800000 */
[----:B------:R-:W-:-:S05]  /*01c0*/  UMOV UR5, 0x8 ;  /* 0x0000000800057882 */ /* 0x000fca0000000000 */
[----:B------:R-:W-:Y:S04]  /*01d0*/  DEPBAR.LE SB0, 0x36 ;  /* 0x00008d800000791a */ /* 0x000fe80000000000 */
[----:B------:R-:W0:Y:S02]  /*01e0*/  UTCATOMSWS.FIND_AND_SET.ALIGN UP1, UR5, UR5 ;  /* 0x00000005000575e3 */ /* 0x000e240008020800 */
[----:B0-----:R-:W-:-:S04]  /*01f0*/  PLOP3.LUT P0, PT, PT, PT, UP1, 0x80, 0x8 ;  /* 0x000000000008781c */ /* 0x001fc80003f0f018 */
[----:B------:R-:W-:-:S04]  /*0200*/  SEL R0, RZ, 0xffffffff, !P0 ;  /* 0xffffffffff007807 */ /* 0x000fc80004000000 */
[----:B------:R-:W-:Y:S01]  /*0210*/  ISETP.NE.AND P0, PT, R0, RZ, PT ;  /* 0x000000ff0000720c */ /* 0x000fe20003f05270 */
[----:B------:R-:W-:-:S12]  /*0220*/  IMAD.U32 R0, RZ, RZ, UR5 ;  /* 0x00000005ff007e24 */ /* 0x000fd8000f8e00ff */
[----:B------:R-:W-:Y:S05]  /*0230*/  @!P0 BRA `(.L_x_4) ;  /* 0xfffffffc00dc8947 */ /* 0x000fea000383ffff */
.L_x_3:
[C---:B------:R-:W-:Y:S01]  /*0240*/  VIADD R3, R0.reuse, 0x10 ;  /* 0x0000001000037836 */ /* 0x040fe20000000000 */
[----:B------:R-:W-:Y:S01]  /*0250*/  UMOV UR5, 0x50 ;  /* 0x0000005000057882 */ /* 0x000fe20000000000 */
[----:B------:R-:W-:Y:S01]  /*0260*/  SHF.L.U32 R2, R5, R0, RZ ;  /* 0x0000000005027219 */ /* 0x000fe200000006ff */
[----:B------:R-:W-:Y:S01]  /*0270*/  ULEA UR5, UR6, UR5, 0x18 ;  /* 0x0000000506057291 */ /* 0x000fe2000f8ec0ff */
[----:B------:R-:W-:Y:S01]  /*0280*/  IMAD.SHL.U32 R0, R0, 0x20, RZ ;  /* 0x0000002000007824 */ /* 0x000fe200078e00ff */
[----:B------:R-:W-:-:S04]  /*0290*/  SHF.L.U32 R3, R4, R3, RZ ;  /* 0x0000000304037219 */ /* 0x000fc800000006ff */
[----:B------:R-:W-:-:S05]  /*02a0*/  LOP3.LUT R2, R3, R2, RZ, 0xfc, !PT ;  /* 0x0000000203027212 */ /* 0x000fca00078efcff */
[----:B------:R0:W-:Y:S04]  /*02b0*/  ATOMS.OR RZ, [UR5], R2 ;  /* 0x00000002ffff798c */ /* 0x0001e8000b000005 */
[----:B------:R0:W-:Y:S01]  /*02c0*/  STS [UR4], R0 ;  /* 0x00000000ff007988 */ /* 0x0001e20008000804 */
[----:B------:R-:W-:Y:S05]  /*02d0*/  BRA `(.L_x_2) ;  /* 0x0000000000107947 */ /* 0x000fea0003800000 */
.L_x_1:
[----:B------:R-:W-:Y:S01]  /*02e0*/  IMAD.MOV.U32 R0, RZ, RZ, -0x1 ;  /* 0xffffffffff007424 */ /* 0x000fe200078e00ff */
[----:B------:R-:W-:-:S04]  /*02f0*/  MOV R2, 0x320 ;  /* 0x0000032000027802 */ /* 0x000fc80000000f00 */
[----:B------:R0:W-:Y:S03]  /*0300*/  STS [UR4], R0 ;  /* 0x00000000ff007988 */ /* 0x0001e60008000804 */
[----:B0-----:R-:W-:Y:S05]  /*0310*/  CALL.REL.NOINC `($__internal_1_$__cuda_sm10x_tcgen05_guardrail_trap_phase_invalid_during_alloc) ;  /* 0x0000024400587944 */ /* 0x001fea0003c00000 */
.L_x_2:
[----:B------:R-:W-:Y:S05]  /*0320*/  WARPSYNC.ALL ;  /* 0x0000000000007948 */ /* 0x000fea0003800000 */
[----:B------:R-:W-:Y:S01]  /*0330*/  NOP ;  /* 0x0000000000007918 */ /* 0x000fe20000000000 */
.L_x_0:
[----:B------:R-:W1:Y:S08]  /*0340*/  LDC.64 R74, c[0x0][0x398] ;  /* 0x0000e600ff4a7b82 */ /* 0x000e700000000a00 */
[----:B------:R-:W2:Y:S02]  /*0350*/  S2UR UR5, SR_CgaSize ;  /* 0x00000000000579c3 */ /* 0x000ea40000008a00 */
[----:B--2---:R-:W-:-:S12]  /*0360*/  UIMAD UR5, UR5, -0xa0, URZ ;  /* 0xffffff60050578a4 */ /* 0x004fd8000f8e02ff */
[----:B------:R-:W2:Y:S01]  /*0370*/  LDCU UR5, c[0x0][UR5+0x2b0] ;  /* 0x00005600050577ac */ /* 0x000ea20008000800 */
[----:B------:R-:W3:Y:S01]  /*0380*/  S2R R16, SR_TID.X ;  /* 0x0000000000107919 */ /* 0x000ee20000002100 */
[----:B------:R-:W-:Y:S01]  /*0390*/  UMOV UR9, 0x400 ;  /* 0x0000040000097882 */ /* 0x000fe20000000000 */
[----:B------:R-:W4:Y:S01]  /*03a0*/  LDCU.128 UR12, c[0x0][0x380] ;  /* 0x00007000ff0c77ac */ /* 0x000f220008000c00 */
[----:B------:R-:W5:Y:S01]  /*03b0*/  S2UR UR4, SR_CTAID.X ;  /* 0x00000000000479c3 */ /* 0x000f620000002500 */
[----:B------:R-:W0:Y:S01]  /*03c0*/  LDCU.64 UR20, c[0x0][0x358] ;  /* 0x00006b00ff1477ac */ /* 0x000e220008000a00 */
[----:B------:R-:W-:-:S06]  /*03d0*/  UMOV UR7, 0x1 ;  /* 0x0000000100077882 */ /* 0x000fcc0000000000 */
[----:B------:R-:W0:Y:S02]  /*03e0*/  LDC.64 R70, c[0x0][0x3a8] ;  /* 0x0000ea00ff467b82 */ /* 0x000e240000000a00 */
[----:B01----:R-:W-:Y:S01]  /*03f0*/  VIADD R0, R75, 0xff ;  /* 0x000000ff4b007836 */ /* 0x003fe20000000000 */
[----:B------:R-:W-:-:S04]  /*0400*/  IABS R72, R75 ;  /* 0x0000004b00487213 */ /* 0x000fc80000000000 */
[----:B------:R-:W-:Y:S01]  /*0410*/  SHF.R.S32.HI R3, RZ, 0x1f, R0 ;  /* 0x0000001fff037819 */ /* 0x000fe20000011400 */
[----:B------:R-:W0:Y:S01]  /*0420*/  I2F.RP R8, R72 ;  /* 0x0000004800087306 */ /* 0x000e220000209400 */
[----:B-----5:R-:W-:Y:S02]  /*0430*/  I2FP.F32.U32 R5, UR4 ;  /* 0x0000000400057c45 */ /* 0x020fe40008201000 */
[----:B------:R-:W-:Y:S02]  /*0440*/  LEA.HI R3, R3, R0, RZ, 0x8 ;  /* 0x0000000003037211 */ /* 0x000fe400078f40ff */
[----:B---3--:R-:W-:Y:S01]  /*0450*/  SHF.R.U32.HI R14, RZ, 0x5, R16 ;  /* 0x00000005ff0e7819 */ /* 0x008fe20000011610 */
[----:B--2---:R-:W-:Y:S01]  /*0460*/  FMUL R5, R5, UR5 ;  /* 0x0000000505057c20 */ /* 0x004fe20008400000 */
[----:B------:R-:W-:Y:S01]  /*0470*/  SHF.R.S32.HI R3, RZ, 0x8, R3 ;  /* 0x00000008ff037819 */ /* 0x000fe20000011403 */
[----:B------:R-:W1:Y:S02]  /*0480*/  S2UR UR5, SR_CgaCtaId ;  /* 0x00000000000579c3 */ /* 0x000e640000008800 */
[----:B------:R-:W-:Y:S02]  /*0490*/  F2I.U32.TRUNC.NTZ R7, R5 ;  /* 0x0000000500077305 */ /* 0x000fe4000020f000 */
[----:B------:R-:W-:-:S05]  /*04a0*/  IMAD.SHL.U32 R4, R3, 0x8, RZ ;  /* 0x0000000803047824 */ /* 0x000fca00078e00ff */
[----:B------:R-:W-:Y:S01]  /*04b0*/  IABS R9, R4 ;  /* 0x0000000400097213 */ /* 0x000fe20000000000 */
[----:B0-----:R-:W-:Y:S08]  /*04c0*/  MUFU.RCP R8, R8 ;  /* 0x0000000800087308 */ /* 0x001ff00000001000 */
[----:B------:R-:W0:Y:S01]  /*04d0*/  I2F.RP R0, R9 ;  /* 0x0000000900007306 */ /* 0x000e220000209400 */
[----:B-1----:R-:W-:Y:S01]  /*04e0*/  ULEA UR9, UR5, UR9, 0x18 ;  /* 0x0000000905097291 */ /* 0x002fe2000f8ec0ff */
[----:B------:R-:W-:Y:S01]  /*04f0*/  BAR.SYNC.DEFER_BLOCKING 0x0 ;  /* 0x0000000000007b1d */ /* 0x000fe20000010000 */
[----:B------:R-:W-:-:S04]  /*0500*/  USHF.L.U32 UR4, UR5, 0x7, URZ ;  /* 0x0000000705047899 */ /* 0x000fc800080006ff */
[----:B------:R-:W-:Y:S01]  /*0510*/  ULOP3.LUT UR4, UR4, 0x80, URZ, 0xc0, !UPT ;  /* 0x0000008004047892 */ /* 0x000fe2000f8ec0ff */
[----:B0-----:R-:W0:Y:S02]  /*0520*/  MUFU.RCP R0, R0 ;  /* 0x0000000000007308 */ /* 0x001e240000001000 */
[----:B------:R-:W1:Y:S01]  /*0530*/  LDS R13, [UR9] ;  /* 0x00000009ff0d7984 */ /* 0x000e620008000800 */
[----:B0-----:R-:W-:Y:S01]  /*0540*/  VIADD R2, R0, 0xffffffe ;  /* 0x0ffffffe00027836 */ /* 0x001fe20000000000 */
[----:B------:R-:W-:-:S04]  /*0550*/  IABS R0, R7 ;  /* 0x0000000700007213 */ /* 0x000fc80000000000 */
[----:B------:R0:W2:Y:S02]  /*0560*/  F2I.FTZ.U32.TRUNC.NTZ R3, R2 ;  /* 0x0000000200037305 */ /* 0x0000a4000021f000 */
[----:B0-----:R-:W-:Y:S02]  /*0570*/  IMAD.MOV.U32 R2, RZ, RZ, RZ ;  /* 0x000000ffff027224 */ /* 0x001fe400078e00ff */
[----:B--2---:R-:W-:-:S04]  /*0580*/  IMAD.MOV R6, RZ, RZ, -R3 ;  /* 0x000000ffff067224 */ /* 0x004fc800078e0a03 */
[----:B------:R-:W-:Y:S01]  /*0590*/  IMAD R11, R6, R9, RZ ;  /* 0x00000009060b7224 */ /* 0x000fe200078e02ff */
[----:B------:R-:W-:-:S03]  /*05a0*/  IABS R6, R4 ;  /* 0x0000000400067213 */ /* 0x000fc60000000000 */
[----:B------:R-:W-:-:S04]  /*05b0*/  IMAD.HI.U32 R3, R3, R11, R2 ;  /* 0x0000000b03037227 */ /* 0x000fc800078e0002 */
[----:B------:R-:W-:Y:S02]  /*05c0*/  IMAD.MOV R2, RZ, RZ, -R6 ;  /* 0x000000ffff027224 */ /* 0x000fe400078e0a06 */
[----:B------:R-:W-:-:S04]  /*05d0*/  IMAD.HI.U32 R3, R3, R0, RZ ;  /* 0x0000000003037227 */ /* 0x000fc800078e00ff */
[----:B------:R-:W-:Y:S01]  /*05e0*/  IMAD R0, R3, R2, R0 ;  /* 0x0000000203007224 */ /* 0x000fe200078e0200 */
[----:B------:R-:W-:Y:S02]  /*05f0*/  IABS R2, R74 ;  /* 0x0000004a00027213 */ /* 0x000fe40000000000 */
[----:B-1----:R-:W-:Y:S01]  /*0600*/  R2UR UR8, R13 ;  /* 0x000000000d0872ca */ /* 0x002fe200000e0000 */
[----:B------:R-:W-:Y:S01]  /*0610*/  BAR.SYNC.DEFER_BLOCKING 0x0 ;  /* 0x0000000000007b1d */ /* 0x000fe20000010000 */
[----:B------:R-:W-:-:S13]  /*0620*/  ISETP.GT.U32.AND P1, PT, R9, R0, PT ;  /* 0x000000000900720c */ /* 0x000fda0003f24070 */
[----:B------:R-:W-:Y:S02]  /*0630*/  @!P1 IMAD.IADD R0, R0, 0x1, -R9 ;  /* 0x0000000100009824 */ /* 0x000fe400078e0a09 */
[----:B------:R-:W-:Y:S01]  /*0640*/  @!P1 VIADD R3, R3, 0x1 ;  /* 0x0000000103039836 */ /* 0x000fe20000000000 */
[----:B------:R-:W-:Y:S02]  /*0650*/  ISETP.NE.AND P1, PT, R4, RZ, PT ;  /* 0x000000ff0400720c */ /* 0x000fe40003f25270 */
[----:B------:R-:W-:Y:S02]  /*0660*/  ISETP.GE.U32.AND P0, PT, R0, R9, PT ;  /* 0x000000090000720c */ /* 0x000fe40003f06070 */
[----:B------:R-:W-:-:S04]  /*0670*/  LOP3.LUT R0, R7, R4, RZ, 0x3c, !PT ;  /* 0x0000000407007212 */ /* 0x000fc800078e3cff */
[----:B------:R-:W-:Y:S01]  /*0680*/  ISETP.GE.AND P2, PT, R0, RZ, PT ;  /* 0x000000ff0000720c */ /* 0x000fe20003f46270 */
[----:B------:R-:W-:-:S06]  /*0690*/  VIADD R0, R74, 0x7f ;  /* 0x0000007f4a007836 */ /* 0x000fcc0000000000 */
[----:B------:R-:W-:-:S04]  /*06a0*/  @P0 VIADD R3, R3, 0x1 ;  /* 0x0000000103030836 */ /* 0x000fc80000000000 */
[----:B------:R-:W-:Y:S01]  /*06b0*/  IMAD.MOV.U32 R6, RZ, RZ, R3 ;  /* 0x000000ffff067224 */ /* 0x000fe200078e0003 */
[----:B------:R-:W-:-:S03]  /*06c0*/  SHF.R.S32.HI R3, RZ, 0x1f, R0 ;  /* 0x0000001fff037819 */ /* 0x000fc60000011400 */
[----:B------:R-:W-:Y:S01]  /*06d0*/  @!P2 IMAD.MOV R6, RZ, RZ, -R6 ;  /* 0x000000ffff06a224 */ /* 0x000fe200078e0a06 */
[----:B------:R-:W-:Y:S02]  /*06e0*/  @!P1 LOP3.LUT R6, RZ, R4, RZ, 0x33, !PT ;  /* 0x00000004ff069212 */ /* 0x000fe400078e33ff */
[----:B------:R-:W-:-:S03]  /*06f0*/  LEA.HI R3, R3, R0, RZ, 0x7 ;  /* 0x0000000003037211 */ /* 0x000fc600078f38ff */
[----:B------:R-:W-:Y:S02]  /*0700*/  IMAD.SHL.U32 R10, R6, 0x8, RZ ;  /* 0x00000008060a7824 */ /* 0x000fe400078e00ff */
[----:B------:R-:W-:-:S03]  /*0710*/  IMAD.MOV R6, RZ, RZ, -R6 ;  /* 0x000000ffff067224 */ /* 0x000fc600078e0a06 */
[----:B------:R-:W-:Y:S01]  /*0720*/  LEA.HI.SX32 R3, R3, -R10, 0x19 ;  /* 0x8000000a03037211 */ /* 0x000fe200078fcaff */
[----:B------:R-:W-:Y:S02]  /*0730*/  IMAD R11, R4, R6, R7 ;  /* 0x00000006040b7224 */ /* 0x000fe400078e0207 */
[----:B------:R-:W-:Y:S01]  /*0740*/  IMAD.MOV.U32 R4, RZ, RZ, RZ ;  /* 0x000000ffff047224 */ /* 0x000fe200078e00ff */
[----:B------:R-:W-:Y:S02]  /*0750*/  VIMNMX R12, PT, PT, R3, 0x8, PT ;  /* 0x00000008030c7848 */ /* 0x000fe40003fe0100 */
[----:B------:R-:W0:Y:S02]  /*0760*/  I2F.RP R3, R2 ;  /* 0x0000000200037306 */ /* 0x000e240000209400 */
[-C--:B------:R-:W-:Y:S02]  /*0770*/  IABS R9, R12.reuse ;  /* 0x0000000c00097213 */ /* 0x080fe40000000000 */
[----:B------:R-:W-:-:S04]  /*0780*/  IABS R6, R12 ;  /* 0x0000000c00067213 */ /* 0x000fc80000000000 */
[----:B------:R-:W1:Y:S08]  /*0790*/  I2F.RP R0, R9 ;  /* 0x0000000900007306 */ /* 0x000e700000209400 */
[----:B0-----:R-:W-:Y:S08]  /*07a0*/  MUFU.RCP R3, R3 ;  /* 0x0000000300037308 */ /* 0x001ff00000001000 */
[----:B-1----:R-:W0:Y:S02]  /*07b0*/  MUFU.RCP R0, R0 ;  /* 0x0000000000007308 */ /* 0x002e240000001000 */
[----:B0-----:R-:W-:-:S06]  /*07c0*/  VIADD R5, R0, 0xffffffe ;  /* 0x0ffffffe00057836 */ /* 0x001fcc0000000000 */
[----:B------:R-:W0:Y:S02]  /*07d0*/  F2I.FTZ.U32.TRUNC.NTZ R5, R5 ;  /* 0x0000000500057305 */ /* 0x000e24000021f000 */
[----:B0-----:R-:W-:-:S04]  /*07e0*/  IMAD.MOV R0, RZ, RZ, -R5 ;  /* 0x000000ffff007224 */ /* 0x001fc800078e0a05 */
[----:B------:R-:W-:Y:S01]  /*07f0*/  IMAD R7, R0, R9, RZ ;  /* 0x0000000900077224 */ /* 0x000fe200078e02ff */
[----:B------:R-:W-:-:S03]  /*0800*/  IABS R0, R11 ;  /* 0x0000000b00007213 */ /* 0x000fc60000000000 */
[----:B------:R-:W-:-:S04]  /*0810*/  IMAD.HI.U32 R4, R5, R7, R4 ;  /* 0x0000000705047227 */ /* 0x000fc800078e0004 */
[----:B------:R-:W-:Y:S02]  /*0820*/  IMAD.MOV.U32 R5, RZ, RZ, R0 ;  /* 0x000000ffff057224 */ /* 0x000fe400078e0000 */
[----:B------:R-:W-:Y:S02]  /*0830*/  IMAD.MOV R0, RZ, RZ, -R6 ;  /* 0x000000ffff007224 */ /* 0x000fe400078e0a06 */
[----:B------:R-:W-:-:S04]  /*0840*/  IMAD.HI.U32 R4, R4, R5, RZ ;  /* 0x0000000504047227 */ /* 0x000fc800078e00ff */
[----:B------:R-:W-:Y:S02]  /*0850*/  IMAD R0, R4, R0, R5 ;  /* 0x0000000004007224 */ /* 0x000fe400078e0205 */
[----:B------:R-:W-:Y:S02]  /*0860*/  VIADD R5, R3, 0xffffffe ;  /* 0x0ffffffe03057836 */ /* 0x000fe40000000000 */
[----:B------:R-:W-:Y:S01]  /*0870*/  VIADD R6, R8, 0xffffffe ;  /* 0x0ffffffe08067836 */ /* 0x000fe20000000000 */
[----:B------:R-:W-:Y:S01]  /*0880*/  ISETP.GT.U32.AND P1, PT, R9, R0, PT ;  /* 0x000000000900720c */ /* 0x000fe20003f24070 */
[----:B------:R-:W-:Y:S02]  /*0890*/  IMAD.SHL.U32 R3, R14, 0x200000, RZ ;  /* 0x002000000e037824 */ /* 0x000fe400078e00ff */
[----:B------:R-:W0:Y:S03]  /*08a0*/  F2I.FTZ.U32.TRUNC.NTZ R5, R5 ;  /* 0x0000000500057305 */ /* 0x000e26000021f000 */
[----:B------:R-:W-:-:S04]  /*08b0*/  LOP3.LUT R3, R3, 0x600000, RZ, 0xc0, !PT ;  /* 0x0060000003037812 */ /* 0x000fc800078ec0ff */
[----:B------:R-:W-:Y:S01]  /*08c0*/  R2UR UR10, R3 ;  /* 0x00000000030a72ca */ /* 0x000fe200000e0000 */
[----:B------:R1:W2:Y:S02]  /*08d0*/  F2I.FTZ.U32.TRUNC.NTZ R7, R6 ;  /* 0x0000000600077305 */ /* 0x0002a4000021f000 */
[----:B------:R-:W-:Y:S02]  /*08e0*/  @!P1 IMAD.IADD R0, R0, 0x1, -R9 ;  /* 0x0000000100009824 */ /* 0x000fe400078e0a09 */
[----:B------:R-:W-:Y:S01]  /*08f0*/  @!P1 VIADD R4, R4, 0x1 ;  /* 0x0000000104049836 */ /* 0x000fe20000000000 */
[----:B------:R-:W-:Y:S02]  /*0900*/  ISETP.NE.AND P1, PT, R12, RZ, PT ;  /* 0x000000ff0c00720c */ /* 0x000fe40003f25270 */
[----:B------:R-:W-:Y:S01]  /*0910*/  ISETP.GE.U32.AND P0, PT, R0, R9, PT ;  /* 0x000000090000720c */ /* 0x000fe20003f06070 */
[----:B0-----:R-:W-:Y:S01]  /*0920*/  IMAD.MOV R3, RZ, RZ, -R5 ;  /* 0x000000ffff037224 */ /* 0x001fe200078e0a05 */
[----:B------:R-:W-:Y:S01]  /*0930*/  LOP3.LUT R0, R11, R12, RZ, 0x3c, !PT ;  /* 0x0000000c0b007212 */ /* 0x000fe200078e3cff */
[----:B-1----:R-:W-:-:S02]  /*0940*/  IMAD.MOV.U32 R6, RZ, RZ, RZ ;  /* 0x000000ffff067224 */ /* 0x002fc400078e00ff */
[----:B------:R-:W-:Y:S01]  /*0950*/  IMAD R3, R3, R2, RZ ;  /* 0x0000000203037224 */ /* 0x000fe200078e02ff */
[----:B------:R-:W-:Y:S01]  /*0960*/  ISETP.GE.AND P2, PT, R0, RZ, PT ;  /* 0x000000ff0000720c */ /* 0x000fe20003f46270 */
[----:B--2---:R-:W-:-:S04]  /*0970*/  IMAD.MOV R73, RZ, RZ, -R7 ;  /* 0x000000ffff497224 */ /* 0x004fc800078e0a07 */
[----:B------:R-:W-:Y:S02]  /*0980*/  IMAD R73, R73, R72, RZ ;  /* 0x0000004849497224 */ /* 0x000fe400078e02ff */
[----:B------:R-:W-:Y:S02]  /*0990*/  @P0 VIADD R4, R4, 0x1 ;  /* 0x0000000104040836 */ /* 0x000fe40000000000 */
[----:B------:R-:W-:-:S04]  /*09a0*/  IMAD.HI.U32 R73, R7, R73, R6 ;  /* 0x0000004907497227 */ /* 0x000fc800078e0006 */
[----:B------:R-:W-:Y:S02]  /*09b0*/  IMAD.MOV.U32 R8, RZ, RZ, R4 ;  /* 0x000000ffff087224 */ /* 0x000fe400078e0004 */
[----:B------:R-:W-:Y:S02]  /*09c0*/  IMAD.MOV.U32 R4, RZ, RZ, RZ ;  /* 0x000000ffff047224 */ /* 0x000fe400078e00ff */
[----:B------:R-:W-:Y:S01]  /*09d0*/  @!P2 IMAD.MOV R8, RZ, RZ, -R8 ;  /* 0x000000ffff08a224 */ /* 0x000fe200078e0a08 */
[----:B------:R-:W-:Y:S01]  /*09e0*/  @!P1 LOP3.LUT R8, RZ, R12, RZ, 0x33, !PT ;  /* 0x0000000cff089212 */ /* 0x000fe200078e33ff */
[----:B------:R-:W-:-:S03]  /*09f0*/  IMAD.HI.U32 R5, R5, R3, R4 ;  /* 0x0000000305057227 */ /* 0x000fc600078e0004 */
[----:B------:R-:W-:Y:S01]  /*0a00*/  LEA R0, R8, UR4, 0x8 ;  /* 0x0000000408007c11 */ /* 0x000fe2000f8e40ff */
[----:B------:R-:W-:Y:S01]  /*0a10*/  IMAD.MOV R3, RZ, RZ, -R8 ;  /* 0x000000ffff037224 */ /* 0x000fe200078e0a08 */
[----:B------:R-:W0:Y:S02]  /*0a20*/  LDCU UR4, c[0x0][0x3a4] ;  /* 0x00007480ff0477ac */ /* 0x000e240008000800 */
[----:B------:R-:W-:Y:S01]  /*0a30*/  IABS R78, R0 ;  /* 0x00000000004e7213 */ /* 0x000fe20000000000 */
[C---:B------:R-:W-:Y:S02]  /*0a40*/  VIADD R15, R0.reuse, 0x1 ;  /* 0x00000001000f7836 */ /* 0x040fe40000000000 */
[C---:B------:R-:W-:Y:S02]  /*0a50*/  VIADD R14, R0.reuse, 0x2 ;  /* 0x00000002000e7836 */ /* 0x040fe40000000000 */
[C---:B------:R-:W-:Y:S01]  /*0a60*/  VIADD R9, R0.reuse, 0x3 ;  /* 0x0000000300097836 */ /* 0x040fe20000000000 */
[----:B------:R-:W-:Y:S01]  /*0a70*/  IABS R91, R15 ;  /* 0x0000000f005b7213 */ /* 0x000fe20000000000 */
[C---:B------:R-:W-:Y:S01]  /*0a80*/  VIADD R18, R0.reuse, 0x4 ;  /* 0x0000000400127836 */ /* 0x040fe20000000000 */
[----:B------:R-:W-:Y:S01]  /*0a90*/  IABS R109, R14 ;  /* 0x0000000e006d7213 */ /* 0x000fe20000000000 */
[----:B------:R1:W-:Y:S01]  /*0aa0*/  STL [R1+0x868], R15 ;  /* 0x0008680f01007387 */ /* 0x0003e20000100800 */
[----:B------:R-:W-:Y:S01]  /*0ab0*/  VIADD R17, R0, 0x5 ;  /* 0x0000000500117836 */ /* 0x000fe20000000000 */
[----:B------:R-:W-:Y:S01]  /*0ac0*/  IABS R124, R9 ;  /* 0x00000009007c7213 */ /* 0x000fe20000000000 */
[----:B------:R-:W-:Y:S01]  /*0ad0*/  IMAD R3, R12, R3, R11 ;  /* 0x000000030c037224 */ /* 0x000fe200078e020b */
[----:B------:R2:W-:Y:S01]  /*0ae0*/  STL [R1+0x864], R14 ;  /* 0x0008640e01007387 */ /* 0x0005e20000100800 */
[----:B------:R-:W-:Y:S01]  /*0af0*/  IMAD.HI.U32 R6, R73, R91, RZ ;  /* 0x0000005b49067227 */ /* 0x000fe200078e00ff */
[----:B------:R-:W-:-:S02]  /*0b00*/  IABS R150, R18 ;  /* 0x0000001200967213 */ /* 0x000fc40000000000 */
[----:B------:R-:W-:Y:S01]  /*0b10*/  STL [R1+0x860], R9 ;  /* 0x0008600901007387 */ /* 0x000fe20000100800 */
[----:B------:R-:W-:-:S03]  /*0b20*/  IMAD.HI.U32 R7, R73, R109, RZ ;  /* 0x0000006d49077227 */ /* 0x000fc600078e00ff */
[----:B------:R-:W-:Y:S01]  /*0b30*/  STL [R1+0x870], R18 ;  /* 0x0008701201007387 */ /* 0x000fe20000100800 */
[C---:B-1----:R-:W-:Y:S02]  /*0b40*/  VIADD R15, R0.reuse, 0x6 ;  /* 0x00000006000f7836 */ /* 0x042fe40000000000 */
[----:B--2---:R-:W-:Y:S01]  /*0b50*/  VIADD R14, R0, 0x7 ;  /* 0x00000007000e7836 */ /* 0x004fe20000000000 */
[----:B------:R-:W-:Y:S01]  /*0b60*/  STL [R1+0x86c], R17 ;  /* 0x00086c1101007387 */ /* 0x000fe20000100800 */
[----:B------:R-:W-:Y:S01]  /*0b70*/  IMAD.IADD R3, R10, 0x1, R3 ;  /* 0x000000010a037824 */ /* 0x000fe200078e0203 */
[----:B------:R-:W-:Y:S01]  /*0b80*/  IABS R10, R17 ;  /* 0x00000011000a7213 */ /* 0x000fe20000000000 */
[----:B------:R-:W-:Y:S01]  /*0b90*/  IMAD.MOV R6, RZ, RZ, -R6 ;  /* 0x000000ffff067224 */ /* 0x000fe200078e0a06 */
[----:B------:R-:W-:Y:S01]  /*0ba0*/  STL [R1+0x874], R15 ;  /* 0x0008740f01007387 */ /* 0x000fe20000100800 */
[----:B------:R-:W-:Y:S01]  /*0bb0*/  IMAD.MOV R7, RZ, RZ, -R7 ;  /* 0x000000ffff077224 */ /* 0x000fe200078e0a07 */
[----:B------:R-:W-:Y:S01]  /*0bc0*/  IABS R12, R15 ;  /* 0x0000000f000c7213 */ /* 0x000fe20000000000 */
[----:B------:R-:W-:Y:S01]  /*0bd0*/  IMAD.HI.U32 R8, R73, R124, RZ ;  /* 0x0000007c49087227 */ /* 0x000fe200078e00ff */
[----:B------:R1:W-:Y:S03]  /*0be0*/  STL [R1+0x878], R14 ;  /* 0x0008780e01007387 */ /* 0x0003e60000100800 */
[----:B------:R-:W-:-:S02]  /*0bf0*/  VIADD R13, R0, 0x8 ;  /* 0x00000008000d7836 */ /* 0x000fc40000000000 */
[C---:B------:R-:W-:Y:S02]  /*0c00*/  IMAD R91, R72.reuse, R6, R91 ;  /* 0x00000006485b7224 */ /* 0x040fe400078e025b */
[C---:B------:R-:W-:Y:S01]  /*0c10*/  IMAD.HI.U32 R4, R73.reuse, R78, RZ ;  /* 0x0000004e49047227 */ /* 0x040fe200078e00ff */
[----:B------:R2:W-:Y:S01]  /*0c20*/  STL [R1+0x87c], R13 ;  /* 0x00087c0d01007387 */ /* 0x0005e20000100800 */
[----:B------:R-:W-:Y:S02]  /*0c30*/  IABS R77, R13 ;  /* 0x0000000d004d7213 */ /* 0x000fe40000000000 */
[----:B-1----:R-:W-:Y:S01]  /*0c40*/  IABS R14, R14 ;  /* 0x0000000e000e7213 */ /* 0x002fe20000000000 */
[----:B------:R-:W-:Y:S02]  /*0c50*/  IMAD R109, R72, R7, R109 ;  /* 0x00000007486d7224 */ /* 0x000fe400078e026d */
[----:B------:R-:W-:-:S04]  /*0c60*/  IMAD.HI.U32 R6, R73, R10, RZ ;  /* 0x0000000a49067227 */ /* 0x000fc800078e00ff */
[----:B------:R-:W-:Y:S02]  /*0c70*/  IMAD.MOV R11, RZ, RZ, -R8 ;  /* 0x000000ffff0b7224 */ /* 0x000fe400078e0a08 */
[----:B------:R-:W-:-:S04]  /*0c80*/  IMAD.HI.U32 R7, R73, R12, RZ ;  /* 0x0000000c49077227 */ /* 0x000fc800078e00ff */
[----:B------:R-:W-:-:S04]  /*0c90*/  IMAD.HI.U32 R8, R73, R14, RZ ;  /* 0x0000000e49087227 */ /* 0x000fc800078e00ff */
[----:B------:R-:W-:Y:S02]  /*0ca0*/  IMAD.MOV R9, RZ, RZ, -R4 ;  /* 0x000000ffff097224 */ /* 0x000fe400078e0a04 */
[----:B--2---:R-:W-:Y:S02]  /*0cb0*/  IMAD.MOV R13, RZ, RZ, -R6 ;  /* 0x000000ffff0d7224 */ /* 0x004fe400078e0a06 */
[----:B------:R-:W-:-:S04]  /*0cc0*/  IMAD.HI.U32 R4, R73, R150, RZ ;  /* 0x0000009649047227 */ /* 0x000fc800078e00ff */
[----:B------:R-:W-:Y:S02]  /*0cd0*/  IMAD.MOV R7, RZ, RZ, -R7 ;  /* 0x000000ffff077224 */ /* 0x000fe400078e0a07 */
[----:B------:R-:W-:Y:S02]  /*0ce0*/  IMAD.MOV R15, RZ, RZ, -R8 ;  /* 0x000000ffff0f7224 */ /* 0x000fe400078e0a08 */
[C---:B------:R-:W-:Y:S02]  /*0cf0*/  IMAD R124, R72.reuse, R11, R124 ;  /* 0x0000000b487c7224 */ /* 0x040fe400078e027c */
[C---:B------:R-:W-:Y:S02]  /*0d00*/  IMAD R8, R72.reuse, R13, R10 ;  /* 0x0000000d48087224 */ /* 0x040fe400078e020a */
[----:B------:R-:W-:Y:S02]  /*0d10*/  IMAD.MOV R11, RZ, RZ, -R4 ;  /* 0x000000ffff0b7224 */ /* 0x000fe400078e0a04 */
[C---:B------:R-:W-:Y:S01]  /*0d20*/  IMAD R6, R72.reuse, R7, R12 ;  /* 0x0000000748067224 */ /* 0x040fe200078e020c */
[----:B------:R1:W-:Y:S01]  /*0d30*/  STL [R1+0x48], R8 ;  /* 0x0000480801007387 */ /* 0x0003e20000100800 */
[----:B------:R-:W-:-:S02]  /*0d40*/  IMAD R4, R72, R15, R14 ;  /* 0x0000000f48047224 */ /* 0x000fc400078e020e */
[----:B------:R-:W-:Y:S01]  /*0d50*/  VIADD R10, R0, 0x9 ;  /* 0x00000009000a7836 */ /* 0x000fe20000000000 */
[----:B------:R2:W-:Y:S01]  /*0d60*/  STL [R1+0x114], R6 ;  /* 0x0001140601007387 */ /* 0x0005e20000100800 */
[----:B------:R-:W-:Y:S02]  /*0d70*/  IMAD R78, R72, R9, R78 ;  /* 0x00000009484e7224 */ /* 0x000fe400078e024e */
[----:B------:R-:W-:Y:S01]  /*0d80*/  IMAD.HI.U32 R9, R73, R77, RZ ;  /* 0x0000004d49097227 */ /* 0x000fe200078e00ff */
[----:B------:R3:W-:Y:S01]  /*0d90*/  STL [R1+0x238], R4 ;  /* 0x0002380401007387 */ /* 0x0007e20000100800 */
[----:B------:R-:W-:Y:S02]  /*0da0*/  IABS R92, R10 ;  /* 0x0000000a005c7213 */ /* 0x000fe40000000000 */
[C---:B-1----:R-:W-:Y:S01]  /*0db0*/  VIADD R8, R0.reuse, 0xa ;  /* 0x0000000a00087836 */ /* 0x042fe20000000000 */
[----:B------:R1:W-:Y:S01]  /*0dc0*/  STL [R1+0x880], R10 ;  /* 0x0008800a01007387 */ /* 0x0003e20000100800 */
[----:B------:R-:W-:-:S02]  /*0dd0*/  VIADD R7, R0, 0xb ;  /* 0x0000000b00077836 */ /* 0x000fc40000000000 */
[C---:B--2---:R-:W-:Y:S01]  /*0de0*/  VIADD R6, R0.reuse, 0xc ;  /* 0x0000000c00067836 */ /* 0x044fe20000000000 */
[----:B------:R2:W-:Y:S01]  /*0df0*/  STL [R1+0x884], R8 ;  /* 0x0008840801007387 */ /* 0x0005e20000100800 */
[----:B------:R-:W-:Y:S01]  /*0e00*/  IMAD.MOV R9, RZ, RZ, -R9 ;  /* 0x000000ffff097224 */ /* 0x000fe200078e0a09 */
[----:B------:R-:W-:Y:S01]  /*0e10*/  IABS R125, R7 ;  /* 0x00000007007d7213 */ /* 0x000fe20000000000 */
[----:B---3--:R-:W-:Y:S01]  /*0e20*/  VIADD R4, R0, 0xd ;  /* 0x0000000d00047836 */ /* 0x008fe20000000000 */
[----:B------:R-:W-:Y:S01]  /*0e30*/  IABS R149, R6 ;  /* 0x0000000600957213 */ /* 0x000fe20000000000 */
[----:B------:R3:W-:Y:S01]  /*0e40*/  STL [R1+0x888], R7 ;  /* 0x0008880701007387 */ /* 0x0007e20000100800 */
[C---:B------:R-:W-:Y:S01]  /*0e50*/  IMAD R77, R72.reuse, R9, R77 ;  /* 0x00000009484d7224 */ /* 0x040fe200078e024d */
[----:B------:R-:W-:Y:S01]  /*0e60*/  IABS R108, R8 ;  /* 0x00000008006c7213 */ /* 0x000fe20000000000 */
[----:B------:R-:W-:Y:S01]  /*0e70*/  IMAD R150, R72, R11, R150 ;  /* 0x0000000b48967224 */ /* 0x000fe200078e0296 */
[----:B-1----:R-:W-:Y:S01]  /*0e80*/  IABS R10, R4 ;  /* 0x00000004000a7213 */ /* 0x002fe20000000000 */
[----:B------:R-:W-:Y:S01]  /*0e90*/  STL [R1+0x890], R6 ;  /* 0x0008900601007387 */ /* 0x000fe20000100800 */
[----:B--2---:R-:W-:-:S03]  /*0ea0*/  IMAD.HI.U32 R8, R73, R149, RZ ;  /* 0x0000009549087227 */ /* 0x004fc600078e00ff */
[----:B------:R1:W-:Y:S01]  /*0eb0*/  STL [R1+0x8a4], R4 ;  /* 0x0008a40401007387 */ /* 0x0003e20000100800 */
[----:B------:R-:W-:-:S04]  /*0ec0*/  IMAD.HI.U32 R9, R73, R10, RZ ;  /* 0x0000000a49097227 */ /* 0x000fc800078e00ff */
[----:B---3--:R-:W-:-:S04]  /*0ed0*/  IMAD.HI.U32 R7, R73, R125, RZ ;  /* 0x0000007d49077227 */ /* 0x008fc800078e00ff */
[----:B------:R-:W-:Y:S02]  /*0ee0*/  IMAD.MOV R9, RZ, RZ, -R9 ;  /* 0x000000ffff097224 */ /* 0x000fe400078e0a09 */
[----:B-1----:R-:W-:-:S04]  /*0ef0*/  IMAD.HI.U32 R4, R73, R92, RZ ;  /* 0x0000005c49047227 */ /* 0x002fc800078e00ff */
[----:B------:R-:W-:Y:S02]  /*0f00*/  IMAD.MOV R11, RZ, RZ, -R4 ;  /* 0x000000ffff0b7224 */ /* 0x000fe400078e0a04 */
[----:B------:R-:W-:Y:S02]  /*0f10*/  IMAD.MOV R8, RZ, RZ, -R8 ;  /* 0x000000ffff087224 */ /* 0x000fe400078e0a08 */
[----:B------:R-:W-:Y:S02]  /*0f20*/  IMAD.MOV R7, RZ, RZ, -R7 ;  /* 0x000000ffff077224 */ /* 0x000fe400078e0a07 */
[----:B------:R-:W-:-:S04]  /*0f30*/  IMAD.HI.U32 R6, R73, R108, RZ ;  /* 0x0000006c49067227 */ /* 0x000fc800078e00ff */
[C---:B------:R-:W-:Y:S02]  /*0f40*/  IMAD R4, R72.reuse, R9, R10 ;  /* 0x0000000948047224 */ /* 0x040fe400078e020a */
[C---:B------:R-:W-:Y:S02]  /*0f50*/  IMAD R92, R72.reuse, R11, R92 ;  /* 0x0000000b485c7224 */ /* 0x040fe400078e025c */
[----:B------:R-:W-:Y:S01]  /*0f60*/  IMAD R149, R72, R8, R149 ;  /* 0x0000000848957224 */ /* 0x000fe200078e0295 */
[----:B------:R1:W-:Y:S01]  /*0f70*/  STL [R1+0x4c], R4 ;  /* 0x00004c0401007387 */ /* 0x0003e20000100800 */
[----:B------:R-:W-:Y:S02]  /*0f80*/  VIADD R11, R0, 0xe ;  /* 0x0000000e000b7836 */ /* 0x000fe40000000000 */
[----:B------:R-:W-:Y:S02]  /*0f90*/  IMAD R125, R72, R7, R125 ;  /* 0x00000007487d7224 */ /* 0x000fe400078e027d */
[C---:B------:R-:W-:Y:S01]  /*0fa0*/  VIADD R8, R0.reuse, 0xf ;  /* 0x0000000f00087836 */ /* 0x040fe20000000000 */
[----:B------:R-:W-:Y:S01]  /*0fb0*/  STL [R1+0x8b0], R11 ;  /* 0x0008b00b01007387 */ /* 0x000fe20000100800 */
[----:B------:R-:W-:Y:S01]  /*0fc0*/  IMAD.MOV R13, RZ, RZ, -R6 ;  /* 0x000000ffff0d7224 */ /* 0x000fe200078e0a06 */
[----:B------:R-:W-:Y:S01]  /*0fd0*/  IABS R10, R11 ;  /* 0x0000000b000a7213 */ /* 0x000fe20000000000 */
[C---:B------:R-:W-:Y:S01]  /*0fe0*/  VIADD R7, R0.reuse, 0x10 ;  /* 0x0000001000077836 */ /* 0x040fe20000000000 */
[----:B------:R2:W-:Y:S01]  /*0ff0*/  STL [R1+0x8c4], R8 ;  /* 0x0008c40801007387 */ /* 0x0005e20000100800 */
[C---:B------:R-:W-:Y:S01]  /*1000*/  VIADD R6, R0.reuse, 0x11 ;  /* 0x0000001100067836 */ /* 0x040fe20000000000 */
[----:B------:R-:W-:Y:S01]  /*1010*/  IABS R12, R8 ;  /* 0x00000008000c7213 */ /* 0x000fe20000000000 */
[----:B-1----:R-:W-:Y:S01]  /*1020*/  VIADD R4, R0, 0x12 ;  /* 0x0000001200047836 */ /* 0x002fe20000000000 */
[----:B------:R1:W-:Y:S01]  /*1030*/  STL [R1+0x8d0], R7 ;  /* 0x0008d00701007387 */ /* 0x0003e20000100800 */
[----:B------:R-:W-:Y:S01]  /*1040*/  IMAD R108, R72, R13, R108 ;  /* 0x0000000d486c7224 */ /* 0x000fe200078e026c */
[----:B------:R-:W-:Y:S01]  /*1050*/  IABS R93, R6 ;  /* 0x00000006005d7213 */ /* 0x000fe20000000000 */
[C---:B------:R-:W-:Y:S01]  /*1060*/  VIADD R14, R0.reuse, 0x13 ;  /* 0x00000013000e7836 */ /* 0x040fe20000000000 */
[----:B------:R3:W-:Y:S01]  /*1070*/  STL [R1+0x8e4], R6 ;  /* 0x0008e40601007387 */ /* 0x0007e20000100800 */
[----:B------:R-:W-:Y:S01]  /*1080*/  IABS R107, R4 ;  /* 0x00000004006b7213 */ /* 0x000fe20000000000 */
[----:B------:R-:W-:Y:S01]  /*1090*/  VIADD R17, R0, 0x30 ;  /* 0x0000003000117836 */ /* 0x000fe20000000000 */
[----:B------:R-:W-:Y:S01]  /*10a0*/  IABS R76, R7 ;  /* 0x00000007004c7213 */ /* 0x000fe20000000000 */
[----:B------:R5:W-:Y:S01]  /*10b0*/  STL [R1+0x8e0], R4 ;  /* 0x0008e00401007387 */ /* 0x000be20000100800 */
[----:B--2---:R-:W-:Y:S01]  /*10c0*/  IMAD.HI.U32 R8, R73, R93, RZ ;  /* 0x0000005d49087227 */ /* 0x004fe200078e00ff */
[----:B------:R-:W-:-:S02]  /*10d0*/  IABS R126, R14 ;  /* 0x0000000e007e7213 */ /* 0x000fc40000000000 */
[----:B------:R-:W-:Y:S01]  /*10e0*/  IABS R82, R17 ;  /* 0x0000001100527213 */ /* 0x000fe20000000000 */
[----:B-1----:R-:W-:-:S04]  /*10f0*/  IMAD.HI.U32 R7, R73, R76, RZ ;  /* 0x0000004c49077227 */ /* 0x002fc800078e00ff */
[----:B---3--:R-:W-:-:S04]  /*1100*/  IMAD.HI.U32 R6, R73, R12, RZ ;  /* 0x0000000c49067227 */ /* 0x008fc800078e00ff */
[----:B-----5:R-:W-:-:S04]  /*1110*/  IMAD.HI.U32 R4, R73, R10, RZ ;  /* 0x0000000a49047227 */ /* 0x020fc800078e00ff */
[----:B------:R-:W-:Y:S02]  /*1120*/  IMAD.MOV R11, RZ, RZ, -R4 ;  /* 0x000000ffff0b7224 */ /* 0x000fe400078e0a04 */
[----:B------:R-:W-:Y:S02]  /*1130*/  IMAD.MOV R13, RZ, RZ, -R6 ;  /* 0x000000ffff0d7224 */ /* 0x000fe400078e0a06 */
[C---:B------:R-:W-:Y:S02]  /*1140*/  IMAD R6, R72.reuse, R11, R10 ;  /* 0x0000000b48067224 */ /* 0x040fe400078e020a */
[----:B------:R-:W-:Y:S02]  /*1150*/  IMAD R4, R72, R13, R12 ;  /* 0x0000000d48047224 */ /* 0x000fe400078e020c */
[C---:B------:R-:W-:Y:S01]  /*1160*/  VIADD R11, R0.reuse, 0x14 ;  /* 0x00000014000b7836 */ /* 0x040fe20000000000 */
[----:B------:R1:W-:Y:S01]  /*1170*/  STL [R1+0x120], R6 ;  /* 0x0001200601007387 */ /* 0x0003e20000100800 */
[----:B------:R-:W-:-:S02]  /*1180*/  VIADD R10, R0, 0x15 ;  /* 0x00000015000a7836 */ /* 0x000fc40000000000 */
[----:B------:R-:W-:Y:S01]  /*1190*/  IMAD.HI.U32 R9, R73, R107, RZ ;  /* 0x0000006b49097227 */ /* 0x000fe200078e00ff */
[----:B------:R2:W-:Y:S01]  /*11a0*/  STL [R1+0x234], R4 ;  /* 0x0002340401007387 */ /* 0x0005e20000100800 */
[----:B------:R-:W-:Y:S02]  /*11b0*/  IABS R140, R11 ;  /* 0x0000000b008c7213 */ /* 0x000fe40000000000 */
[----:B------:R-:W-:Y:S01]  /*11c0*/  IMAD.MOV R7, RZ, RZ, -R7 ;  /* 0x000000ffff077224 */ /* 0x000fe200078e0a07 */
[----:B------:R3:W-:Y:S01]  /*11d0*/  STL [R1+0x8dc], R14 ;  /* 0x0008dc0e01007387 */ /* 0x0007e20000100800 */
[----:B------:R-:W-:Y:S02]  /*11e0*/  IMAD.MOV R8, RZ, RZ, -R8 ;  /* 0x000000ffff087224 */ /* 0x000fe400078e0a08 */
[----:B-1----:R-:W-:Y:S01]  /*11f0*/  VIADD R6, R0, 0x16 ;  /* 0x0000001600067836 */ /* 0x002fe20000000000 */
[----:B------:R-:W-:Y:S01]  /*1200*/  STL [R1+0x8d8], R11 ;  /* 0x0008d80b01007387 */ /* 0x000fe20000100800 */
[----:B------:R-:W-:-:S02]  /*1210*/  IMAD.MOV R9, RZ, RZ, -R9 ;  /* 0x000000ffff097224 */ /* 0x000fc400078e0a09 */
[----:B--2---:R-:W-:Y:S01]  /*1220*/  VIADD R4, R0, 0x17 ;  /* 0x0000001700047836 */ /* 0x004fe20000000000 */
[----:B------:R1:W-:Y:S01]  /*1230*/  STL [R1+0x8d4], R10 ;  /* 0x0008d40a01007387 */ /* 0x0003e20000100800 */
[----:B------:R-:W-:Y:S01]  /*1240*/  IABS R12, R6 ;  /* 0x00000006000c7213 */ /* 0x000fe20000000000 */
[C---:B------:R-:W-:Y:S02]  /*1250*/  IMAD R76, R72.reuse, R7, R76 ;  /* 0x00000007484c7224 */ /* 0x040fe400078e024c */
[----:B---3--:R-:W-:Y:S01]  /*1260*/  IABS R14, R4 ;  /* 0x00000004000e7213 */ /* 0x008fe20000000000 */
[C---:B------:R-:W-:Y:S01]  /*1270*/  IMAD R93, R72.reuse, R8, R93 ;  /* 0x00000008485d7224 */ /* 0x040fe200078e025d */
[----:B------:R2:W-:Y:S01]  /*1280*/  STL [R1+0x8cc], R6 ;  /* 0x0008cc0601007387 */ /* 0x0005e20000100800 */
[----:B------:R-:W-:Y:S02]  /*1290*/  IMAD R107, R72, R9, R107 ;  /* 0x00000009486b7224 */ /* 0x000fe400078e026b */
[C---:B------:R-:W-:Y:S01]  /*12a0*/  IMAD.HI.U32 R8, R73.reuse, R12, RZ ;  /* 0x0000000c49087227 */ /* 0x040fe200078e00ff */
[----:B-1----:R-:W-:Y:S01]  /*12b0*/  IABS R10, R10 ;  /* 0x0000000a000a7213 */ /* 0x002fe20000000000 */
[----:B------:R1:W-:Y:S02]  /*12c0*/  STL [R1+0x8e8], R4 ;  /* 0x0008e80401007387 */ /* 0x0003e40000100800 */
[----:B------:R-:W-:-:S04]  /*12d0*/  IMAD.HI.U32 R9, R73, R14, RZ ;  /* 0x0000000e49097227 */ /* 0x000fc800078e00ff */
[----:B------:R-:W-:-:S04]  /*12e0*/  IMAD.HI.U32 R7, R73, R10, RZ ;  /* 0x0000000a49077227 */ /* 0x000fc800078e00ff */
[----:B--2---:R-:W-:-:S04]  /*12f0*/  IMAD.HI.U32 R6, R73, R140, RZ ;  /* 0x0000008c49067227 */ /* 0x004fc800078e00ff */
[----:B------:R-:W-:Y:S02]  /*1300*/  IMAD.MOV R7, RZ, RZ, -R7 ;  /* 0x000000ffff077224 */ /* 0x000fe400078e0a07 */
[----:B-1----:R-:W-:-:S04]  /*1310*/  IMAD.HI.U32 R4, R73, R126, RZ ;  /* 0x0000007e49047227 */ /* 0x002fc800078e00ff */
[----:B------:R-:W-:Y:S02]  /*1320*/  IMAD.MOV R15, RZ, RZ, -R8 ;  /* 0x000000ffff0f7224 */ /* 0x000fe400078e0a08 */
[----:B------:R-:W-:Y:S02]  /*1330*/  IMAD.MOV R9, RZ, RZ, -R9 ;  /* 0x000000ffff097224 */ /* 0x000fe400078e0a09 */
[----:B------:R-:W-:Y:S02]  /*1340*/  IMAD.MOV R13, RZ, RZ, -R6 ;  /* 0x000000ffff0d7224 */ /* 0x000fe400078e0a06 */
[C---:B------:R-:W-:Y:S02]  /*1350*/  IMAD R7, R72.reuse, R7, R10 ;  /* 0x0000000748077224 */ /* 0x040fe400078e020a */
[----:B------:R-:W-:Y:S02]  /*1360*/  IMAD.MOV R11, RZ, RZ, -R4 ;  /* 0x000000ffff0b7224 */ /* 0x000fe400078e0a04 */
[C---:B------:R-:W-:Y:S01]  /*1370*/  IMAD R6, R72.reuse, R15, R12 ;  /* 0x0000000f48067224 */ /* 0x040fe200078e020c */
[----:B------:R1:W-:Y:S01]  /*1380*/  STL [R1+0x50], R7 ;  /* 0x0000500701007387 */ /* 0x0003e20000100800 */
[----:B------:R-:W-:-:S02]  /*1390*/  IMAD R4, R72, R9, R14 ;  /* 0x0000000948047224 */ /* 0x000fc400078e020e */
[C---:B------:R-:W-:Y:S01]  /*13a0*/  VIADD R10, R0.reuse, 0x18 ;  /* 0x00000018000a7836 */ /* 0x040fe20000000000 */
[----:B------:R2:W-:Y:S01]  /*13b0*/  STL [R1+0x11c], R6 ;  /* 0x00011c0601007387 */ /* 0x0005e20000100800 */
[C---:B------:R-:W-:Y:S02]  /*13c0*/  VIADD R8, R0.reuse, 0x19 ;  /* 0x0000001900087836 */ /* 0x040fe40000000000 */
[C---:B------:R-:W-:Y:S01]  /*13d0*/  VIADD R12, R0.reuse, 0x1e ;  /* 0x0000001e000c7836 */ /* 0x040fe20000000000 */
[----:B------:R3:W-:Y:S01]  /*13e0*/  STL [R1+0x274], R4 ;  /* 0x0002740401007387 */ /* 0x0007e20000100800 */
[----:B------:R-:W-:Y:S01]  /*13f0*/  IABS R79, R10 ;  /* 0x0000000a004f7213 */ /* 0x000fe20000000000 */
[C---:B-1----:R-:W-:Y:S01]  /*1400*/  VIADD R7, R0.reuse, 0x1a ;  /* 0x0000001a00077836 */ /* 0x042fe20000000000 */
[----:B------:R-:W-:Y:S01]  /*1410*/  IABS R94, R8 ;  /* 0x00000008005e7213 */ /* 0x000fe20000000000 */
[----:B------:R1:W-:Y:S01]  /*1420*/  STL [R1+0x8c8], R10 ;  /* 0x0008c80a01007387 */ /* 0x0003e20000100800 */
[----:B------:R-:W-:-:S02]  /*1430*/  VIADD R14, R0, 0x1f ;  /* 0x0000001f000e7836 */ /* 0x000fc40000000000 */
[C---:B--2---:R-:W-:Y:S01]  /*1440*/  VIADD R6, R0.reuse, 0x1b ;  /* 0x0000001b00067836 */ /* 0x044fe20000000000 */
[----:B------:R-:W-:Y:S01]  /*1450*/  STL [R1+0x8ec], R8 ;  /* 0x0008ec0801007387 */ /* 0x000fe20000100800 */
[----:B------:R-:W-:Y:S01]  /*1460*/  IABS R110, R7 ;  /* 0x00000007006e7213 */ /* 0x000fe20000000000 */
[C---:B---3--:R-:W-:Y:S02]  /*1470*/  VIADD R4, R0.reuse, 0x1c ;  /* 0x0000001c00047836 */ /* 0x048fe40000000000 */
[----:B------:R2:W-:Y:S01]  /*1480*/  STL [R1+0x8f4], R7 ;  /* 0x0008f40701007387 */ /* 0x0005e20000100800 */
[----:B------:R-:W-:Y:S01]  /*1490*/  IABS R127, R6 ;  /* 0x00000006007f7213 */ /* 0x000fe20000000000 */
[----:B-1----:R-:W-:Y:S01]  /*14a0*/  VIADD R10, R0, 0x1d ;  /* 0x0000001d000a7836 */ /* 0x002fe20000000000 */
[----:B------:R-:W-:Y:S01]  /*14b0*/  IABS R151, R4 ;  /* 0x0000000400977213 */ /* 0x000fe20000000000 */
[----:B------:R1:W-:Y:S01]  /*14c0*/  STL [R1+0x900], R6 ;  /* 0x0009000601007387 */ /* 0x0003e20000100800 */
[----:B------:R-:W-:-:S02]  /*14d0*/  IMAD R126, R72, R11, R126 ;  /* 0x0000000b487e7224 */ /* 0x000fc400078e027e */
[----:B------:R-:W-:Y:S01]  /*14e0*/  IMAD R140, R72, R13, R140 ;  /* 0x0000000d488c7224 */ /* 0x000fe200078e028c */
[----:B------:R3:W-:Y:S01]  /*14f0*/  STL [R1+0x8fc], R4 ;  /* 0x0008fc0401007387 */ /* 0x0007e20000100800 */
[----:B------:R-:W-:Y:S02]  /*1500*/  VIADD R15, R0, 0x20 ;  /* 0x00000020000f7836 */ /* 0x000fe40000000000 */
[C---:B--2---:R-:W-:Y:S01]  /*1510*/  IMAD.HI.U32 R7, R73.reuse, R110, RZ ;  /* 0x0000006e49077227 */ /* 0x044fe200078e00ff */
[----:B------:R2:W-:Y:S02]  /*1520*/  STL [R1+0x90c], R10 ;  /* 0x00090c0a01007387 */ /* 0x0005e40000100800 */
[----:B------:R-:W-:Y:S01]  /*1530*/  IABS R81, R15 ;  /* 0x0000000f00517213 */ /* 0x000fe20000000000 */
[C---:B-1----:R-:W-:Y:S01]  /*1540*/  IMAD.HI.U32 R6, R73.reuse, R94, RZ ;  /* 0x0000005e49067227 */ /* 0x042fe200078e00ff */
[----:B------:R1:W-:Y:S03]  /*1550*/  STL [R1+0x908], R12 ;  /* 0x0009080c01007387 */ /* 0x0003e60000100800 */
[----:B---3--:R-:W-:Y:S01]  /*1560*/  IMAD.HI.U32 R4, R73, R79, RZ ;  /* 0x0000004f49047227 */ /* 0x008fe200078e00ff */
[----:B------:R3:W-:Y:S01]  /*1570*/  STL [R1+0x910], R14 ;  /* 0x0009100e01007387 */ /* 0x0007e20000100800 */
[----:B--2---:R-:W-:-:S02]  /*1580*/  IABS R10, R10 ;  /* 0x0000000a000a7213 */ /* 0x004fc40000000000 */
[----:B------:R-:W-:Y:S01]  /*1590*/  IMAD.MOV R4, RZ, RZ, -R4 ;  /* 0x000000ffff047224 */ /* 0x000fe200078e0a04 */
[----:B------:R-:W-:Y:S01]  /*15a0*/  STL [R1+0x918], R15 ;  /* 0x0009180f01007387 */ /* 0x000fe20000100800 */
[----:B------:R-:W-:Y:S01]  /*15b0*/  IMAD.MOV R7, RZ, RZ, -R7 ;  /* 0x000000ffff077224 */ /* 0x000fe200078e0a07 */
[----:B-1----:R-:W-:Y:S01]  /*15c0*/  IABS R12, R12 ;  /* 0x0000000c000c7213 */ /* 0x002fe20000000000 */
[----:B------:R-:W-:Y:S02]  /*15d0*/  IMAD.MOV R11, RZ, RZ, -R6 ;  /* 0x000000ffff0b7224 */ /* 0x000fe400078e0a06 */
[----:B------:R-:W-:Y:S01]  /*15e0*/  IMAD R79, R72, R4, R79 ;  /* 0x00000004484f7224 */ /* 0x000fe200078e024f */
[----:B---3--:R-:W-:Y:S01]  /*15f0*/  IABS R14, R14 ;  /* 0x0000000e000e7213 */ /* 0x008fe20000000000 */
[----:B------:R-:W-:Y:S02]  /*1600*/  VIADD R13, R0, 0x21 ;  /* 0x00000021000d7836 */ /* 0x000fe40000000000 */
[----:B------:R-:W-:-:S03]  /*1610*/  IMAD.HI.U32 R4, R73, R10, RZ ;  /* 0x0000000a49047227 */ /* 0x000fc600078e00ff */
[----:B------:R1:W-:Y:S01]  /*1620*/  STL [R1+0x924], R13 ;  /* 0x0009240d01007387 */ /* 0x0003e20000100800 */
[----:B------:R-:W-:Y:S01]  /*1630*/  IMAD R110, R72, R7, R110 ;  /* 0x00000007486e7224 */ /* 0x000fe200078e026e */
[----:B------:R-:W-:Y:S01]  /*1640*/  IABS R95, R13 ;  /* 0x0000000d005f7213 */ /* 0x000fe20000000000 */
[----:B------:R-:W-:-:S04]  /*1650*/  IMAD.HI.U32 R6, R73, R12, RZ ;  /* 0x0000000c49067227 */ /* 0x000fc800078e00ff */
[----:B------:R-:W-:-:S04]  /*1660*/  IMAD.HI.U32 R7, R73, R14, RZ ;  /* 0x0000000e49077227 */ /* 0x000fc800078e00ff */
[----:B------:R-:W-:Y:S02]  /*1670*/  IMAD R94, R72, R11, R94 ;  /* 0x0000000b485e7224 */ /* 0x000fe400078e025e */
[----:B------:R-:W-:Y:S02]  /*1680*/  IMAD.MOV R11, RZ, RZ, -R4 ;  /* 0x000000ffff0b7224 */ /* 0x000fe400078e0a04 */
[----:B-1----:R-:W-:Y:S02]  /*1690*/  IMAD.MOV R13, RZ, RZ, -R6 ;  /* 0x000000ffff0d7224 */ /* 0x002fe400078e0a06 */
[----:B------:R-:W-:Y:S02]  /*16a0*/  IMAD.MOV R7, RZ, RZ, -R7 ;  /* 0x000000ffff077224 */ /* 0x000fe400078e0a07 */
[----:B------:R-:W-:-:S04]  /*16b0*/  IMAD.HI.U32 R8, R73, R127, RZ ;  /* 0x0000007f49087227 */ /* 0x000fc800078e00ff */
[----:B------:R-:W-:-:S04]  /*16c0*/  IMAD.HI.U32 R9, R73, R151, RZ ;  /* 0x0000009749097227 */ /* 0x000fc800078e00ff */
[C---:B------:R-:W-:Y:S02]  /*16d0*/  IMAD R10, R72.reuse, R11, R10 ;  /* 0x0000000b480a7224 */ /* 0x040fe400078e020a */
[C---:B------:R-:W-:Y:S02]  /*16e0*/  IMAD R6, R72.reuse, R13, R12 ;  /* 0x0000000d48067224 */ /* 0x040fe400078e020c */
[----:B------:R-:W-:Y:S01]  /*16f0*/  IMAD R4, R72, R7, R14 ;  /* 0x0000000748047224 */ /* 0x000fe200078e020e */
[----:B------:R1:W-:Y:S01]  /*1700*/  STL [R1+0x58], R10 ;  /* 0x0000580a01007387 */ /* 0x0003e20000100800 */
[----:B------:R-:W-:Y:S02]  /*1710*/  IMAD.MOV R8, RZ, RZ, -R8 ;  /* 0x000000ffff087224 */ /* 0x000fe400078e0a08 */
[----:B------:R-:W-:Y:S01]  /*1720*/  IMAD.MOV R9, RZ, RZ, -R9 ;  /* 0x000000ffff097224 */ /* 0x000fe200078e0a09 */
[----:B------:R2:W-:Y:S01]  /*1730*/  STL [R1+0x118], R6 ;  /* 0x0001180601007387 */ /* 0x0005e20000100800 */
[----:B------:R-:W-:-:S02]  /*1740*/  VIADD R12, R0, 0x22 ;  /* 0x00000022000c7836 */ /* 0x000fc40000000000 */
[----:B------:R-:W-:Y:S01]  /*1750*/  VIADD R11, R0, 0x23 ;  /* 0x00000023000b7836 */ /* 0x000fe20000000000 */
[----:B------:R3:W-:Y:S01]  /*1760*/  STL [R1+0x278], R4 ;  /* 0x0002780401007387 */ /* 0x0007e20000100800 */
[----:B------:R-:W-:Y:S01]  /*1770*/  IMAD R127, R72, R8, R127 ;  /* 0x00000008487f7224 */ /* 0x000fe200078e027f */
[----:B------:R-:W-:Y:S01]  /*1780*/  IABS R112, R12 ;  /* 0x0000000c00707213 */ /* 0x000fe20000000000 */
[----:B-1----:R-:W-:Y:S01]  /*1790*/  VIADD R10, R0, 0x24 ;  /* 0x00000024000a7836 */ /* 0x002fe20000000000 */
[----:B------:R1:W-:Y:S01]  /*17a0*/  STL [R1+0x920], R12 ;  /* 0x0009200c01007387 */ /* 0x0003e20000100800 */
[----:B------:R-:W-:Y:S01]  /*17b0*/  IMAD R151, R72, R9, R151 ;  /* 0x0000000948977224 */ /* 0x000fe200078e0297 */
[----:B------:R-:W-:Y:S01]  /*17c0*/  IABS R128, R11 ;  /* 0x0000000b00807213 */ /* 0x000fe20000000000 */
[----:B--2---:R-:W-:Y:S01]  /*17d0*/  VIADD R6, R0, 0x25 ;  /* 0x0000002500067836 */ /* 0x004fe20000000000 */
[----:B------:R-:W-:Y:S01]  /*17e0*/  STL [R1+0x928], R11 ;  /* 0x0009280b01007387 */ /* 0x000fe20000100800 */
[----:B------:R-:W-:Y:S01]  /*17f0*/  IMAD.HI.U32 R8, R73, R81, RZ ;  /* 0x0000005149087227 */ /* 0x000fe200078e00ff */
[----:B------:R-:W-:-:S02]  /*1800*/  IABS R154, R10 ;  /* 0x0000000a009a7213 */ /* 0x000fc40000000000 */
[----:B------:R2:W-:Y:S01]  /*1810*/  STL [R1+0x930], R10 ;  /* 0x0009300a01007387 */ /* 0x0005e20000100800 */
[----:B---3--:R-:W-:Y:S02]  /*1820*/  VIADD R4, R0, 0x26 ;  /* 0x0000002600047836 */ /* 0x008fe40000000000 */
[----:B------:R-:W-:Y:S01]  /*1830*/  IMAD.HI.U32 R9, R73, R95, RZ ;  /* 0x0000005f49097227 */ /* 0x000fe200078e00ff */
[----:B------:R3:W-:Y:S02]  /*1840*/  STL [R1+0x934], R6 ;  /* 0x0009340601007387 */ /* 0x0007e40000100800 */
[----:B-1----:R-:W-:Y:S01]  /*1850*/  IABS R12, R4 ;  /* 0x00000004000c7213 */ /* 0x002fe20000000000 */
[----:B------:R-:W-:Y:S01]  /*1860*/  IMAD.MOV R8, RZ, RZ, -R8 ;  /* 0x000000ffff087224 */ /* 0x000fe200078e0a08 */
[----:B------:R1:W-:Y:S01]  /*1870*/  STL [R1+0x93c], R4 ;  /* 0x00093c0401007387 */ /* 0x0003e20000100800 */
[----:B------:R-:W-:Y:S01]  /*1880*/  IMAD.MOV R9, RZ, RZ, -R9 ;  /* 0x000000ffff097224 */ /* 0x000fe200078e0a09 */
[----:B--2---:R-:W-:Y:S01]  /*1890*/  IABS R10, R6 ;  /* 0x00000006000a7213 */ /* 0x004fe20000000000 */
[----:B------:R-:W-:-:S02]  /*18a0*/  IMAD R81, R72, R8, R81 ;  /* 0x0000000848517224 */ /* 0x000fc400078e0251 */
[----:B------:R-:W-:Y:S02]  /*18b0*/  IMAD R95, R72, R9, R95 ;  /* 0x00000009485f7224 */ /* 0x000fe400078e025f */
[----:B------:R-:W-:-:S04]  /*18c0*/  IMAD.HI.U32 R8, R73, R10, RZ ;  /* 0x0000000a49087227 */ /* 0x000fc800078e00ff */
[----:B------:R-:W-:-:S04]  /*18d0*/  IMAD.HI.U32 R9, R73, R12, RZ ;  /* 0x0000000c49097227 */ /* 0x000fc800078e00ff */
[----:B---3--:R-:W-:-:S04]  /*18e0*/  IMAD.HI.U32 R6, R73, R128, RZ ;  /* 0x0000008049067227 */ /* 0x008fc800078e00ff */
[----:B-1----:R-:W-:-:S04]  /*18f0*/  IMAD.HI.U32 R4, R73, R112, RZ ;  /* 0x0000007049047227 */ /* 0x002fc800078e00ff */
[----:B------:R-:W-:-:S04]  /*1900*/  IMAD.HI.U32 R7, R73, R154, RZ ;  /* 0x0000009a49077227 */ /* 0x000fc800078e00ff */
[----:B------:R-:W-:Y:S02]  /*1910*/  IMAD.MOV R15, RZ, RZ, -R8 ;  /* 0x000000ffff0f7224 */ /* 0x000fe400078e0a08 */
[----:B------:R-:W-:Y:S02]  /*1920*/  IMAD.MOV R9, RZ, RZ, -R9 ;  /* 0x000000ffff097224 */ /* 0x000fe400078e0a09 */
[----:B------:R-:W-:Y:S02]  /*1930*/  IMAD.MOV R13, RZ, RZ, -R6 ;  /* 0x000000ffff0d7224 */ /* 0x000fe400078e0a06 */
[----:B------:R-:W-:Y:S02]  /*1940*/  IMAD.MOV R11, RZ, RZ, -R4 ;  /* 0x000000ffff0b7224 */ /* 0x000fe400078e0a04 */
[----:B------:R-:W-:Y:S02]  /*1950*/  IMAD.MOV R7, RZ, RZ, -R7 ;  /* 0x000000ffff077224 */ /* 0x000fe400078e0a07 */
[----:B------:R-:W-:-:S02]  /*1960*/  IMAD R6, R72, R15, R10 ;  /* 0x0000000f48067224 */ /* 0x000fc400078e020a */
[----:B------:R-:W-:Y:S02]  /*1970*/  IMAD R4, R72, R9, R12 ;  /* 0x0000000948047224 */ /* 0x000fe400078e020c */
[----:B------:R-:W-:Y:S01]  /*1980*/  VIADD R10, R0, 0x28 ;  /* 0x00000028000a7836 */ /* 0x000fe20000000000 */
[----:B------:R1:W-:Y:S01]  /*1990*/  STL [R1+0x84], R6 ;  /* 0x0000840601007387 */ /* 0x0003e20000100800 */
[----:B------:R-:W-:Y:S02]  /*19a0*/  IMAD R154, R72, R7, R154 ;  /* 0x00000007489a7224 */ /* 0x000fe400078e029a */
[C---:B------:R-:W-:Y:S01]  /*19b0*/  VIADD R8, R0.reuse, 0x29 ;  /* 0x0000002900087836 */ /* 0x040fe20000000000 */
[----:B------:R2:W-:Y:S01]  /*19c0*/  STL [R1+0x12c], R4 ;  /* 0x00012c0401007387 */ /* 0x0005e20000100800 */
[C---:B------:R-:W-:Y:S01]  /*19d0*/  VIADD R7, R0.reuse, 0x2a ;  /* 0x0000002a00077836 */ /* 0x040fe20000000000 */
[----:B------:R-:W-:Y:S01]  /*19e0*/  IABS R80, R10 ;  /* 0x0000000a00507213 */ /* 0x000fe20000000000 */
[C---:B------:R-:W-:Y:S01]  /*19f0*/  VIADD R12, R0.reuse, 0x2e ;  /* 0x0000002e000c7836 */ /* 0x040fe20000000000 */
[----:B------:R3:W-:Y:S01]  /*1a00*/  STL [R1+0x948], R10 ;  /* 0x0009480a01007387 */ /* 0x0007e20000100800 */
[----:B------:R-:W-:Y:S01]  /*1a10*/  IABS R96, R8 ;  /* 0x0000000800607213 */ /* 0x000fe20000000000 */
[----:B-1----:R-:W-:Y:S01]  /*1a20*/  VIADD R6, R0, 0x2b ;  /* 0x0000002b00067836 */ /* 0x002fe20000000000 */
[----:B------:R-:W-:Y:S01]  /*1a30*/  IABS R111, R7 ;  /* 0x00000007006f7213 */ /* 0x000fe20000000000 */
[----:B------:R1:W-:Y:S01]  /*1a40*/  STL [R1+0x954], R8 ;  /* 0x0009540801007387 */ /* 0x0003e20000100800 */
[----:B------:R-:W-:-:S02]  /*1a50*/  IMAD R112, R72, R11, R112 ;  /* 0x0000000b48707224 */ /* 0x000fc400078e0270 */
[C---:B--2---:R-:W-:Y:S01]  /*1a60*/  VIADD R4, R0.reuse, 0x2c ;  /* 0x0000002c00047836 */ /* 0x044fe20000000000 */
[----:B------:R-:W-:Y:S01]  /*1a70*/  STL [R1+0x950], R7 ;  /* 0x0009500701007387 */ /* 0x000fe20000100800 */
[----:B------:R-:W-:Y:S01]  /*1a80*/  IABS R129, R6 ;  /* 0x0000000600817213 */ /* 0x000fe20000000000 */
[C---:B---3--:R-:W-:Y:S02]  /*1a90*/  VIADD R10, R0.reuse, 0x2d ;  /* 0x0000002d000a7836 */ /* 0x048fe40000000000 */
[----:B------:R2:W-:Y:S01]  /*1aa0*/  STL [R1+0x958], R6 ;  /* 0x0009580601007387 */ /* 0x0005e20000100800 */
[----:B------:R-:W-:Y:S01]  /*1ab0*/  IABS R152, R4 ;  /* 0x0000000400987213 */ /* 0x000fe20000000000 */
[----:B------:R-:W-:Y:S02]  /*1ac0*/  VIADD R15, R0, 0x31 ;  /* 0x00000031000f7836 */ /* 0x000fe40000000000 */
[----:B------:R3:W-:Y:S01]  /*1ad0*/  STL [R1+0x960], R4 ;  /* 0x0009600401007387 */ /* 0x0007e20000100800 */
[----:B-1----:R-:W-:-:S02]  /*1ae0*/  IMAD.HI.U32 R8, R73, R129, RZ ;  /* 0x0000008149087227 */ /* 0x002fc400078e00ff */
[----:B------:R-:W-:Y:S01]  /*1af0*/  IABS R98, R15 ;  /* 0x0000000f00627213 */ /* 0x000fe20000000000 */
[----:B------:R1:W-:Y:S01]  /*1b00*/  STL [R1+0x96c], R10 ;  /* 0x00096c0a01007387 */ /* 0x0003e20000100800 */
[----:B------:R-:W-:Y:S02]  /*1b10*/  IMAD R128, R72, R13, R128 ;  /* 0x0000000d48807224 */ /* 0x000fe400078e0280 */
[C---:B--2---:R-:W-:Y:S01]  /*1b20*/  IMAD.HI.U32 R6, R73.reuse, R96, RZ ;  /* 0x0000006049067227 */ /* 0x044fe200078e00ff */
[----:B------:R2:W-:Y:S03]  /*1b30*/  STL [R1+0x968], R12 ;  /* 0x0009680c01007387 */ /* 0x0005e60000100800 */
[----:B---3--:R-:W-:Y:S01]  /*1b40*/  IMAD.HI.U32 R4, R73, R80, RZ ;  /* 0x0000005049047227 */ /* 0x008fe200078e00ff */
[----:B------:R-:W-:Y:S01]  /*1b50*/  STL [R1+0x978], R17 ;  /* 0x0009781101007387 */ /* 0x000fe20000100800 */
[----:B-1----:R-:W-:-:S02]  /*1b60*/  IABS R10, R10 ;  /* 0x0000000a000a7213 */ /* 0x002fc40000000000 */
[----:B------:R-:W-:Y:S01]  /*1b70*/  IMAD.MOV R11, RZ, RZ, -R4 ;  /* 0x000000ffff0b7224 */ /* 0x000fe200078e0a04 */
[----:B------:R1:W-:Y:S01]  /*1b80*/  STL [R1+0x97c], R15 ;  /* 0x00097c0f01007387 */ /* 0x0003e20000100800 */
[----:B------:R-:W-:Y:S01]  /*1b90*/  IMAD.MOV R13, RZ, RZ, -R6 ;  /* 0x000000ffff0d7224 */ /* 0x000fe200078e0a06 */
[----:B--2---:R-:W-:Y:S01]  /*1ba0*/  IABS R12, R12 ;  /* 0x0000000c000c7213 */ /* 0x004fe20000000000 */
[----:B------:R-:W-:-:S04]  /*1bb0*/  IMAD.HI.U32 R4, R73, R10, RZ ;  /* 0x0000000a49047227 */ /* 0x000fc800078e00ff */
[----:B------:R-:W-:-:S04]  /*1bc0*/  IMAD.HI.U32 R6, R73, R12, RZ ;  /* 0x0000000c49067227 */ /* 0x000fc800078e00ff */
[----:B------:R-:W-:Y:S02]  /*1bd0*/  IMAD.MOV R8, RZ, RZ, -R8 ;  /* 0x000000ffff087224 */ /* 0x000fe400078e0a08 */
[----:B------:R-:W-:Y:S02]  /*1be0*/  IMAD R80, R72, R11, R80 ;  /* 0x0000000b48507224 */ /* 0x000fe400078e0250 */
[----:B------:R-:W-:Y:S02]  /*1bf0*/  IMAD.MOV R11, RZ, RZ, -R4 ;  /* 0x000000ffff0b7224 */ /* 0x000fe400078e0a04 */
[----:B------:R-:W-:-:S04]  /*1c00*/  IMAD.HI.U32 R7, R73, R111, RZ ;  /* 0x0000006f49077227 */ /* 0x000fc800078e00ff */
[C---:B------:R-:W-:Y:S02]  /*1c10*/  IMAD R96, R72.reuse, R13, R96 ;  /* 0x0000000d48607224 */ /* 0x040fe400078e0260 */
[----:B------:R-:W-:Y:S02]  /*1c20*/  IMAD.MOV R13, RZ, RZ, -R6 ;  /* 0x000000ffff0d7224 */ /* 0x000fe400078e0a06 */
[----:B------:R-:W-:Y:S02]  /*1c30*/  IMAD R129, R72, R8, R129 ;  /* 0x0000000848817224 */ /* 0x000fe400078e0281 */
[----:B------:R-:W-:Y:S02]  /*1c40*/  VIADD R14, R0, 0x32 ;  /* 0x00000032000e7836 */ /* 0x000fe40000000000 */
[----:B------:R-:W-:-:S03]  /*1c50*/  IMAD.HI.U32 R8, R73, R98, RZ ;  /* 0x0000006249087227 */ /* 0x000fc600078e00ff */
[----:B------:R-:W-:Y:S01]  /*1c60*/  STL [R1+0x984], R14 ;  /* 0x0009840e01007387 */ /* 0x000fe20000100800 */
[C---:B------:R-:W-:Y:S01]  /*1c70*/  IMAD R6, R72.reuse, R11, R10 ;  /* 0x0000000b48067224 */ /* 0x040fe200078e020a */
[----:B------:R-:W-:Y:S01]  /*1c80*/  IABS R113, R14 ;  /* 0x0000000e00717213 */ /* 0x000fe20000000000 */
[----:B------:R-:W-:Y:S02]  /*1c90*/  IMAD.MOV R7, RZ, RZ, -R7 ;  /* 0x000000ffff077224 */ /* 0x000fe400078e0a07 */
[----:B------:R-:W-:Y:S01]  /*1ca0*/  IMAD R4, R72, R13, R12 ;  /* 0x0000000d48047224 */ /* 0x000fe200078e020c */
[----:B------:R2:W-:Y:S01]  /*1cb0*/  STL [R1+0x8c], R6 ;  /* 0x00008c0601007387 */ /* 0x0005e20000100800 */
[C---:B------:R-:W-:Y:S02]  /*1cc0*/  VIADD R11, R0.reuse, 0x33 ;  /* 0x00000033000b7836 */ /* 0x040fe40000000000 */
[----:B-1----:R-:W-:Y:S01]  /*1cd0*/  IMAD.MOV R15, RZ, RZ, -R8 ;  /* 0x000000ffff0f7224 */ /* 0x002fe200078e0a08 */
[----:B------:R1:W-:Y:S01]  /*1ce0*/  STL [R1+0x128], R4 ;  /* 0x0001280401007387 */ /* 0x0003e20000100800 */
[----:B------:R-:W-:Y:S01]  /*1cf0*/  VIADD R10, R0, 0x34 ;  /* 0x00000034000a7836 */ /* 0x000fe20000000000 */
[----:B------:R-:W-:Y:S01]  /*1d00*/  IABS R131, R11 ;  /* 0x0000000b00837213 */ /* 0x000fe20000000000 */
[----:B------:R-:W-:Y:S01]  /*1d10*/  IMAD R111, R72, R7, R111 ;  /* 0x00000007486f7224 */ /* 0x000fe200078e026f */
[----:B------:R3:W-:Y:S01]  /*1d20*/  STL [R1+0x990], R11 ;  /* 0x0009900b01007387 */ /* 0x0007e20000100800 */
[C---:B------:R-:W-:Y:S01]  /*1d30*/  VIADD R8, R0.reuse, 0x35 ;  /* 0x0000003500087836 */ /* 0x040fe20000000000 */
[----:B------:R-:W-:Y:S01]  /*1d40*/  IABS R155, R10 ;  /* 0x0000000a009b7213 */ /* 0x000fe20000000000 */
[----:B------:R-:W-:Y:S01]  /*1d50*/  IMAD.HI.U32 R7, R73, R82, RZ ;  /* 0x0000005249077227 */ /* 0x000fe200078e00ff */
[----:B------:R5:W-:Y:S03]  /*1d60*/  STL [R1+0x98c], R10 ;  /* 0x00098c0a01007387 */ /* 0x000be60000100800 */
[C---:B--2---:R-:W-:Y:S01]  /*1d70*/  VIADD R6, R0.reuse, 0x36 ;  /* 0x0000003600067836 */ /* 0x044fe20000000000 */
[----:B------:R2:W-:Y:S01]  /*1d80*/  STL [R1+0x99c], R8 ;  /* 0x00099c0801007387 */ /* 0x0005e20000100800 */
[----:B-1----:R-:W-:-:S02]  /*1d90*/  VIADD R4, R0, 0x38 ;  /* 0x0000003800047836 */ /* 0x002fc40000000000 */
[----:B------:R-:W-:Y:S01]  /*1da0*/  IMAD.MOV R7, RZ, RZ, -R7 ;  /* 0x000000ffff077224 */ /* 0x000fe200078e0a07 */
[----:B---3--:R-:W-:Y:S01]  /*1db0*/  IABS R11, R6 ;  /* 0x00000006000b7213 */ /* 0x008fe20000000000 */
[C---:B------:R-:W-:Y:S01]  /*1dc0*/  IMAD.HI.U32 R9, R73.reuse, R152, RZ ;  /* 0x0000009849097227 */ /* 0x040fe200078e00ff */
[----:B-----5:R-:W-:Y:S01]  /*1dd0*/  IABS R10, R8 ;  /* 0x00000008000a7213 */ /* 0x020fe20000000000 */
[----:B------:R1:W-:Y:S01]  /*1de0*/  STL [R1+0x998], R6 ;  /* 0x0009980601007387 */ /* 0x0003e20000100800 */
[----:B------:R-:W-:Y:S01]  /*1df0*/  IABS R84, R4 ;  /* 0x0000000400547213 */ /* 0x000fe20000000000 */
[----:B------:R-:W-:Y:S02]  /*1e00*/  IMAD R82, R72, R7, R82 ;  /* 0x0000000748527224 */ /* 0x000fe400078e0252 */
[----:B------:R3:W-:Y:S01]  /*1e10*/  STL [R1+0x9a8], R4 ;  /* 0x0009a80401007387 */ /* 0x0007e20000100800 */
[----:B------:R-:W-:-:S04]  /*1e20*/  IMAD.HI.U32 R7, R73, R10, RZ ;  /* 0x0000000a49077227 */ /* 0x000fc800078e00ff */
[----:B--2---:R-:W-:-:S04]  /*1e30*/  IMAD.HI.U32 R8, R73, R11, RZ ;  /* 0x0000000b49087227 */ /* 0x004fc800078e00ff */
[----:B-1----:R-:W-:-:S04]  /*1e40*/  IMAD.HI.U32 R6, R73, R155, RZ ;  /* 0x0000009b49067227 */ /* 0x002fc800078e00ff */
[----:B---3--:R-:W-:-:S04]  /*1e50*/  IMAD.HI.U32 R4, R73, R131, RZ ;  /* 0x0000008349047227 */ /* 0x008fc800078e00ff */
[----:B------:R-:W-:Y:S02]  /*1e60*/  IMAD.MOV R9, RZ, RZ, -R9 ;  /* 0x000000ffff097224 */ /* 0x000fe400078e0a09 */
[----:B------:R-:W-:Y:S02]  /*1e70*/  IMAD.MOV R6, RZ, RZ, -R6 ;  /* 0x000000ffff067224 */ /* 0x000fe400078e0a06 */
[----:B------:R-:W-:Y:S02]  /*1e80*/  IMAD.MOV R4, RZ, RZ, -R4 ;  /* 0x000000ffff047224 */ /* 0x000fe400078e0a04 */
[----:B------:R-:W-:Y:S02]  /*1e90*/  IMAD.MOV R7, RZ, RZ, -R7 ;  /* 0x000000ffff077224 */ /* 0x000fe400078e0a07 */
[----:B------:R-:W-:Y:S02]  /*1ea0*/  IMAD.MOV R8, RZ, RZ, -R8 ;  /* 0x000000ffff087224 */ /* 0x000fe400078e0a08 */
[----:B------:R-:W-:-:S02]  /*1eb0*/  IMAD R152, R72, R9, R152 ;  /* 0x0000000948987224 */ /* 0x000fc400078e0298 */
[----:B------:R-:W-:-:S04]  /*1ec0*/  IMAD.HI.U32 R9, R73, R113, RZ ;  /* 0x0000007149097227 */ /* 0x000fc800078e00ff */
[C---:B------:R-:W-:Y:S02]  /*1ed0*/  IMAD R155, R72.reuse, R6, R155 ;  /* 0x00000006489b7224 */ /* 0x040fe400078e029b */
[C---:B------:R-:W-:Y:S02]  /*1ee0*/  IMAD R131, R72.reuse, R4, R131 ;  /* 0x0000000448837224 */ /* 0x040fe400078e0283 */
[C---:B------:R-:W-:Y:S02]  /*1ef0*/  IMAD R6, R72.reuse, R7, R10 ;  /* 0x0000000748067224 */ /* 0x040fe400078e020a */
[----:B------:R-:W-:Y:S02]  /*1f00*/  IMAD R4, R72, R8, R11 ;  /* 0x0000000848047224 */ /* 0x000fe400078e020b */
[----:B------:R-:W-:Y:S01]  /*1f10*/  IMAD.MOV R9, RZ, RZ, -R9 ;  /* 0x000000ffff097224 */ /* 0x000fe200078e0a09 */
[----:B------:R1:W-:Y:S01]  /*1f20*/  STL [R1+0x94], R6 ;  /* 0x0000940601007387 */ /* 0x0003e20000100800 */
[----:B------:R-:W-:-:S02]  /*1f30*/  VIADD R12, R0, 0x39 ;  /* 0x00000039000c7836 */ /* 0x000fc40000000000 */
[----:B------:R-:W-:Y:S01]  /*1f40*/  VIADD R10, R0, 0x3a ;  /* 0x0000003a000a7836 */ /* 0x000fe20000000000 */
[----:B------:R2:W-:Y:S01]  /*1f50*/  STL [R1+0x124], R4 ;  /* 0x0001240401007387 */ /* 0x0005e20000100800 */
[----:B------:R-:W-:Y:S01]  /*1f60*/  IMAD R113, R72, R9, R113 ;  /* 0x0000000948717224 */ /* 0x000fe200078e0271 */
[----:B------:R-:W-:Y:S01]  /*1f70*/  IABS R97, R12 ;  /* 0x0000000c00617213 */ /* 0x000fe20000000000 */
[----:B------:R-:W-:Y:S01]  /*1f80*/  IMAD.HI.U32 R9, R73, R84, RZ ;  /* 0x0000005449097227 */ /* 0x000fe200078e00ff */
[----:B------:R3:W-:Y:S01]  /*1f90*/  STL [R1+0x9b4], R12 ;  /* 0x0009b40c01007387 */ /* 0x0007e20000100800 */
[----:B------:R-:W-:Y:S02]  /*1fa0*/  IABS R115, R10 ;  /* 0x0000000a00737213 */ /* 0x000fe40000000000 */
[C---:B-1----:R-:W-:Y:S01]  /*1fb0*/  VIADD R6, R0.reuse, 0x3c ;  /* 0x0000003c00067836 */ /* 0x042fe20000000000 */
[----:B------:R1:W-:Y:S01]  /*1fc0*/  STL [R1+0x9b0], R10 ;  /* 0x0009b00a01007387 */ /* 0x0003e20000100800 */
[----:B------:R-:W-:-:S02]  /*1fd0*/  VIADD R7, R0, 0x3b ;  /* 0x0000003b00077836 */ /* 0x000fc40000000000 */
[----:B--2---:R-:W-:Y:S02]  /*1fe0*/  VIADD R4, R0, 0x3d ;  /* 0x0000003d00047836 */ /* 0x004fe40000000000 */
[----:B------:R-:W-:Y:S01]  /*1ff0*/  IMAD.MOV R9, RZ, RZ, -R9 ;  /* 0x000000ffff097224 */ /* 0x000fe200078e0a09 */
[----:B------:R-:W-:Y:S01]  /*2000*/  STL [R1+0x9b8], R7 ;  /* 0x0009b80701007387 */ /* 0x000fe20000100800 */
[----:B------:R-:W-:Y:S01]  /*2010*/  IABS R130, R7 ;  /* 0x0000000700827213 */ /* 0x000fe20000000000 */
[C---:B------:R-:W-:Y:S01]  /*2020*/  IMAD R98, R72.reuse, R15, R98 ;  /* 0x0000000f48627224 */ /* 0x040fe200078e0262 */
[----:B---3--:R-:W-:Y:S01]  /*2030*/  IABS R12, R4 ;  /* 0x00000004000c7213 */ /* 0x008fe20000000000 */
[----:B------:R2:W-:Y:S01]  /*2040*/  STL [R1+0x9c0], R6 ;  /* 0x0009c00601007387 */ /* 0x0005e20000100800 */
[----:B-1----:R-:W-:Y:S01]  /*2050*/  IABS R10, R6 ;  /* 0x00000006000a7213 */ /* 0x002fe20000000000 */
[----:B------:R-:W-:Y:S02]  /*2060*/  IMAD R84, R72, R9, R84 ;  /* 0x0000000948547224 */ /* 0x000fe400078e0254 */
[----:B------:R1:W-:Y:S01]  /*2070*/  STL [R1+0x9c4], R4 ;  /* 0x0009c40401007387 */ /* 0x0003e20000100800 */
[----:B------:R-:W-:-:S04]  /*2080*/  IMAD.HI.U32 R9, R73, R12, RZ ;  /* 0x0000000c49097227 */ /* 0x000fc800078e00ff */
[----:B------:R-:W-:-:S04]  /*2090*/  IMAD.HI.U32 R8, R73, R10, RZ ;  /* 0x0000000a49087227 */ /* 0x000fc800078e00ff */
[----:B--2---:R-:W-:-:S04]  /*20a0*/  IMAD.HI.U32 R6, R73, R115, RZ ;  /* 0x0000007349067227 */ /* 0x004fc800078e00ff */
[----:B-1----:R-:W-:-:S04]  /*20b0*/  IMAD.HI.U32 R4, R73, R97, RZ ;  /* 0x0000006149047227 */ /* 0x002fc800078e00ff */
[----:B------:R-:W-:Y:S02]  /*20c0*/  IMAD.MOV R6, RZ, RZ, -R6 ;  /* 0x000000ffff067224 */ /* 0x000fe400078e0a06 */
[----:B------:R-:W-:-:S04]  /*20d0*/  IMAD.HI.U32 R7, R73, R130, RZ ;  /* 0x0000008249077227 */ /* 0x000fc800078e00ff */
[----:B------:R-:W-:Y:S02]  /*20e0*/  IMAD.MOV R4, RZ, RZ, -R4 ;  /* 0x000000ffff047224 */ /* 0x000fe400078e0a04 */
[----:B------:R-:W-:Y:S02]  /*20f0*/  IMAD.MOV R11, RZ, RZ, -R8 ;  /* 0x000000ffff0b7224 */ /* 0x000fe400078e0a08 */
[----:B------:R-:W-:Y:S02]  /*2100*/  IMAD.MOV R9, RZ, RZ, -R9 ;  /* 0x000000ffff097224 */ /* 0x000fe400078e0a09 */
[C---:B------:R-:W-:Y:S02]  /*2110*/  IMAD R115, R72.reuse, R6, R115 ;  /* 0x0000000648737224 */ /* 0x040fe400078e0273 */
[----:B------:R-:W-:Y:S02]  /*2120*/  IMAD.MOV R7, RZ, RZ, -R7 ;  /* 0x000000ffff077224 */ /* 0x000fe400078e0a07 */
[----:B------:R-:W-:-:S02]  /*2130*/  IMAD R97, R72, R4, R97 ;  /* 0x0000000448617224 */ /* 0x000fc400078e0261 */
[C---:B------:R-:W-:Y:S02]  /*2140*/  IMAD R6, R72.reuse, R11, R10 ;  /* 0x0000000b48067224 */ /* 0x040fe400078e020a */
[----:B------:R-:W-:Y:S02]  /*2150*/  IMAD R4, R72, R9, R12 ;  /* 0x0000000948047224 */ /* 0x000fe400078e020c */
[----:B------:R-:W-:Y:S01]  /*2160*/  VIADD R10, R0, 0x3e ;  /* 0x0000003e000a7836 */ /* 0x000fe20000000000 */
[----:B------:R1:W-:Y:S01]  /*2170*/  STL [R1+0x4], R6 ;  /* 0x0000040601007387 */ /* 0x0003e20000100800 */
[----:B------:R-:W-:Y:S02]  /*2180*/  IMAD R130, R72, R7, R130 ;  /* 0x0000000748827224 */ /* 0x000fe400078e0282 */
[C---:B------:R-:W-:Y:S01]  /*2190*/  VIADD R8, R0.reuse, 0x40 ;  /* 0x0000004000087836 */ /* 0x040fe20000000000 */
[----:B------:R2:W-:Y:S01]  /*21a0*/  STL [R1+0x90], R4 ;  /* 0x0000900401007387 */ /* 0x0005e20000100800 */
[----:B------:R-:W-:-:S02]  /*21b0*/  VIADD R7, R0, 0x41 ;  /* 0x0000004100077836 */ /* 0x000fc40000000000 */
[C---:B------:R-:W-:Y:S01]  /*21c0*/  VIADD R15, R0.reuse, 0x44 ;  /* 0x00000044000f7836 */ /* 0x040fe20000000000 */
[----:B------:R3:W-:Y:S01]  /*21d0*/  STL [R1+0x9cc], R10 ;  /* 0x0009cc0a01007387 */ /* 0x0007e20000100800 */
[----:B------:R-:W-:Y:S01]  /*21e0*/  IABS R83, R8 ;  /* 0x0000000800537213 */ /* 0x000fe20000000000 */
[C---:B-1----:R-:W-:Y:S01]  /*21f0*/  VIADD R6, R0.reuse, 0x42 ;  /* 0x0000004200067836 */ /* 0x042fe20000000000 */
[----:B------:R-:W-:Y:S01]  /*2200*/  IABS R99, R7 ;  /* 0x0000000700637213 */ /* 0x000fe20000000000 */
[----:B------:R1:W-:Y:S01]  /*2210*/  STL [R1+0x9d8], R8 ;  /* 0x0009d80801007387 */ /* 0x0003e20000100800 */
[C---:B------:R-:W-:Y:S01]  /*2220*/  VIADD R14, R0.reuse, 0x45 ;  /* 0x00000045000e7836 */ /* 0x040fe20000000000 */
[----:B------:R-:W-:Y:S01]  /*2230*/  IABS R156, R15 ;  /* 0x0000000f009c7213 */ /* 0x000fe20000000000 */
[C---:B--2---:R-:W-:Y:S01]  /*2240*/  VIADD R4, R0.reuse, 0x43 ;  /* 0x0000004300047836 */ /* 0x044fe20000000000 */
[----:B------:R2:W-:Y:S01]  /*2250*/  STL [R1+0x9e4], R7 ;  /* 0x0009e40701007387 */ /* 0x0005e20000100800 */
[----:B------:R-:W-:Y:S01]  /*2260*/  IABS R114, R6 ;  /* 0x0000000600727213 */ /* 0x000fe20000000000 */
[----:B------:R-:W-:Y:S01]  /*2270*/  VIADD R12, R0, 0x46 ;  /* 0x00000046000c7836 */ /* 0x000fe20000000000 */
[----:B---3--:R-:W-:Y:S01]  /*2280*/  IABS R10, R10 ;  /* 0x0000000a000a7213 */ /* 0x008fe20000000000 */
[----:B------:R3:W-:Y:S01]  /*2290*/  STL [R1+0x9e0], R6 ;  /* 0x0009e00601007387 */ /* 0x0007e20000100800 */
[----:B------:R-:W-:Y:S01]  /*22a0*/  IABS R133, R4 ;  /* 0x0000000400857213 */ /* 0x000fe20000000000 */
[----:B-1----:R-:W-:-:S02]  /*22b0*/  IMAD.HI.U32 R8, R73, R114, RZ ;  /* 0x0000007249087227 */ /* 0x002fc400078e00ff */
[----:B------:R1:W-:Y:S02]  /*22c0*/  STL [R1+0x9e8], R4 ;  /* 0x0009e80401007387 */ /* 0x0003e40000100800 */
[----:B--2---:R-:W-:-:S04]  /*22d0*/  IMAD.HI.U32 R7, R73, R99, RZ ;  /* 0x0000006349077227 */ /* 0x004fc800078e00ff */
[----:B---3--:R-:W-:-:S04]  /*22e0*/  IMAD.HI.U32 R6, R73, R83, RZ ;  /* 0x0000005349067227 */ /* 0x008fc800078e00ff */
[----:B-1----:R-:W-:-:S04]  /*22f0*/  IMAD.HI.U32 R4, R73, R10, RZ ;  /* 0x0000000a49047227 */ /* 0x002fc800078e00ff */
[----:B------:R-:W-:Y:S02]  /*2300*/  IMAD.MOV R11, RZ, RZ, -R4 ;  /* 0x000000ffff0b7224 */ /* 0x000fe400078e0a04 */
[----:B------:R-:W-:Y:S02]  /*2310*/  IMAD.MOV R6, RZ, RZ, -R6 ;  /* 0x000000ffff067224 */ /* 0x000fe400078e0a06 */
[----:B------:R-:W-:Y:S01]  /*2320*/  IMAD R4, R72, R11, R10 ;  /* 0x0000000b48047224 */ /* 0x000fe200078e020a */
[----:B------:R-:W-:Y:S01]  /*2330*/  IABS R10, R14 ;  /* 0x0000000e000a7213 */ /* 0x000fe20000000000 */
[----:B------:R-:W-:Y:S02]  /*2340*/  IMAD.MOV R13, RZ, RZ, -R8 ;  /* 0x000000ffff0d7224 */ /* 0x000fe400078e0a08 */
[----:B------:R-:W-:Y:S01]  /*2350*/  VIADD R8, R0, 0x48 ;  /* 0x0000004800087836 */ /* 0x000fe20000000000 */
[----:B------:R1:W-:Y:S01]  /*2360*/  STL [R1+0x174], R4 ;  /* 0x0001740401007387 */ /* 0x0003e20000100800 */
[----:B------:R-:W-:-:S02]  /*2370*/  IMAD.MOV R7, RZ, RZ, -R7 ;  /* 0x000000ffff077224 */ /* 0x000fc400078e0a07 */
[C---:B------:R-:W-:Y:S01]  /*2380*/  IMAD R83, R72.reuse, R6, R83 ;  /* 0x0000000648537224 */ /* 0x040fe200078e0253 */
[----:B------:R-:W-:Y:S01]  /*2390*/  STL [R1+0x9f0], R15 ;  /* 0x0009f00f01007387 */ /* 0x000fe20000100800 */
[----:B------:R-:W-:Y:S01]  /*23a0*/  IMAD.HI.U32 R6, R73, R10, RZ ;  /* 0x0000000a49067227 */ /* 0x000fe200078e00ff */
[----:B------:R-:W-:Y:S02]  /*23b0*/  IABS R87, R8 ;  /* 0x0000000800577213 */ /* 0x000fe40000000000 */
[----:B------:R-:W-:Y:S01]  /*23c0*/  STL [R1+0x9fc], R14 ;  /* 0x0009fc0e01007387 */ /* 0x000fe20000100800 */
[----:B------:R-:W-:Y:S02]  /*23d0*/  IMAD R99, R72, R7, R99 ;  /* 0x0000000748637224 */ /* 0x000fe400078e0263 */
[----:B-1----:R-:W-:Y:S01]  /*23e0*/  VIADD R4, R0, 0x49 ;  /* 0x0000004900047836 */ /* 0x002fe20000000000 */
[----:B------:R1:W-:Y:S01]  /*23f0*/  STL [R1+0x9f8], R12 ;  /* 0x0009f80c01007387 */ /* 0x0003e20000100800 */
[----:B------:R-:W-:-:S02]  /*2400*/  IMAD R114, R72, R13, R114 ;  /* 0x0000000d48727224 */ /* 0x000fc400078e0272 */
[----:B------:R-:W-:Y:S01]  /*2410*/  IMAD.MOV R13, RZ, RZ, -R6 ;  /* 0x000000ffff0d7224 */ /* 0x000fe200078e0a06 */
[----:B------:R-:W-:Y:S01]  /*2420*/  STL [R1+0xa08], R8 ;  /* 0x000a080801007387 */ /* 0x000fe20000100800 */
[----:B------:R-:W-:Y:S01]  /*2430*/  IABS R100, R4 ;  /* 0x0000000400647213 */ /* 0x000fe20000000000 */
[C---:B------:R-:W-:Y:S02]  /*2440*/  IMAD.HI.U32 R9, R73.reuse, R133, RZ ;  /* 0x0000008549097227 */ /* 0x040fe400078e00ff */
[----:B------:R2:W-:Y:S01]  /*2450*/  STL [R1+0xa0c], R4 ;  /* 0x000a0c0401007387 */ /* 0x0005e20000100800 */
[----:B-1----:R-:W-:Y:S01]  /*2460*/  IABS R12, R12 ;  /* 0x0000000c000c7213 */ /* 0x002fe20000000000 */
[----:B------:R-:W-:Y:S02]  /*2470*/  IMAD R6, R72, R13, R10 ;  /* 0x0000000d48067224 */ /* 0x000fe400078e020a */
[----:B------:R-:W-:Y:S02]  /*2480*/  VIADD R13, R0, 0x4a ;  /* 0x0000004a000d7836 */ /* 0x000fe40000000000 */
[C---:B------:R-:W-:Y:S01]  /*2490*/  IMAD.HI.U32 R7, R73.reuse, R12, RZ ;  /* 0x0000000c49077227 */ /* 0x040fe200078e00ff */
[----:B------:R1:W-:Y:S02]  /*24a0*/  STL [R1+0x98], R6 ;  /* 0x0000980601007387 */ /* 0x0003e40000100800 */
[----:B------:R-:W-:Y:S01]  /*24b0*/  IABS R118, R13 ;  /* 0x0000000d00767213 */ /* 0x000fe20000000000 */
[----:B--2---:R-:W-:-:S04]  /*24c0*/  IMAD.HI.U32 R4, R73, R156, RZ ;  /* 0x0000009c49047227 */ /* 0x004fc800078e00ff */
[----:B------:R-:W-:Y:S02]  /*24d0*/  IMAD.MOV R7, RZ, RZ, -R7 ;  /* 0x000000ffff077224 */ /* 0x000fe400078e0a07 */
[----:B------:R-:W-:Y:S02]  /*24e0*/  IMAD.MOV R11, RZ, RZ, -R4 ;  /* 0x000000ffff0b7224 */ /* 0x000fe400078e0a04 */
[----:B------:R-:W-:-:S04]  /*24f0*/  IMAD.HI.U32 R8, R73, R87, RZ ;  /* 0x0000005749087227 */ /* 0x000fc800078e00ff */
[C---:B------:R-:W-:Y:S02]  /*2500*/  IMAD R4, R72.reuse, R7, R12 ;  /* 0x0000000748047224 */ /* 0x040fe400078e020c */
[----:B------:R-:W-:Y:S02]  /*2510*/  IMAD R156, R72, R11, R156 ;  /* 0x0000000b489c7224 */ /* 0x000fe400078e029c */
[C---:B------:R-:W-:Y:S01]  /*2520*/  VIADD R11, R0.reuse, 0x4b ;  /* 0x0000004b000b7836 */ /* 0x040fe20000000000 */
[----:B------:R2:W-:Y:S01]  /*2530*/  STL [R1+0x138], R4 ;  /* 0x0001380401007387 */ /* 0x0005e20000100800 */
[C---:B------:R-:W-:Y:S02]  /*2540*/  VIADD R10, R0.reuse, 0x4c ;  /* 0x0000004c000a7836 */ /* 0x040fe40000000000 */
[----:B------:R-:W-:Y:S01]  /*2550*/  IMAD.MOV R8, RZ, RZ, -R8 ;  /* 0x000000ffff087224 */ /* 0x000fe200078e0a08 */
[----:B------:R-:W-:Y:S01]  /*2560*/  STL [R1+0xa14], R13 ;  /* 0x000a140d01007387 */ /* 0x000fe20000100800 */
[----:B-1----:R-:W-:Y:S01]  /*2570*/  VIADD R6, R0, 0x4d ;  /* 0x0000004d00067836 */ /* 0x002fe20000000000 */
[----:B------:R-:W-:Y:S01]  /*2580*/  IABS R134, R11 ;  /* 0x0000000b00867213 */ /* 0x000fe20000000000 */
[----:B------:R-:W-:Y:S01]  /*2590*/  IMAD.MOV R9, RZ, RZ, -R9 ;  /* 0x000000ffff097224 */ /* 0x000fe200078e0a09 */
[----:B------:R-:W-:Y:S01]  /*25a0*/  STL [R1+0xa18], R11 ;  /* 0x000a180b01007387 */ /* 0x000fe20000100800 */
[----:B------:R-:W-:Y:S01]  /*25b0*/  IMAD R87, R72, R8, R87 ;  /* 0x0000000848577224 */ /* 0x000fe200078e0257 */
[----:B------:R-:W-:Y:S01]  /*25c0*/  IABS R8, R10 ;  /* 0x0000000a00087213 */ /* 0x000fe20000000000 */
[----:B--2---:R-:W-:Y:S01]  /*25d0*/  VIADD R4, R0, 0x4e ;  /* 0x0000004e00047836 */ /* 0x004fe20000000000 */
[----:B------:R-:W-:Y:S01]  /*25e0*/  STL [R1+0xa10], R10 ;  /* 0x000a100a01007387 */ /* 0x000fe20000100800 */
[----:B------:R-:W-:-:S02]  /*25f0*/  IMAD R133, R72, R9, R133 ;  /* 0x0000000948857224 */ /* 0x000fc400078e0285 */
[C---:B------:R-:W-:Y:S01]  /*2600*/  IMAD.HI.U32 R9, R73.reuse, R100, RZ ;  /* 0x0000006449097227 */ /* 0x040fe200078e00ff */
[----:B------:R1:W-:Y:S03]  /*2610*/  STL [R1+0xa04], R6 ;  /* 0x000a040601007387 */ /* 0x0003e60000100800 */
[----:B------:R-:W-:Y:S01]  /*2620*/  IMAD.HI.U32 R15, R73, R8, RZ ;  /* 0x00000008490f7227 */ /* 0x000fe200078e00ff */
[----:B------:R2:W-:Y:S03]  /*2630*/  STL [R1+0xa00], R4 ;  /* 0x000a000401007387 */ /* 0x0005e60000100800 */
[----:B------:R-:W-:Y:S02]  /*2640*/  IMAD.MOV R9, RZ, RZ, -R9 ;  /* 0x000000ffff097224 */ /* 0x000fe400078e0a09 */
[----:B------:R-:W-:Y:S01]  /*2650*/  IMAD.MOV R15, RZ, RZ, -R15 ;  /* 0x000000ffff0f7224 */ /* 0x000fe200078e0a0f */
[----:B-1----:R-:W-:Y:S01]  /*2660*/  IABS R6, R6 ;  /* 0x0000000600067213 */ /* 0x002fe20000000000 */
[----:B------:R-:W-:-:S02]  /*2670*/  IMAD R100, R72, R9, R100 ;  /* 0x0000000948647224 */ /* 0x000fc400078e0264 */
[----:B------:R-:W-:Y:S01]  /*2680*/  IMAD.HI.U32 R11, R73, R118, RZ ;  /* 0x00000076490b7227 */ /* 0x000fe200078e00ff */
[----:B--2---:R-:W-:-:S03]  /*2690*/  IABS R4, R4 ;  /* 0x0000000400047213 */ /* 0x004fc60000000000 */
[----:B------:R-:W-:-:S04]  /*26a0*/  IMAD.HI.U32 R7, R73, R6, RZ ;  /* 0x0000000649077227 */ /* 0x000fc800078e00ff */
[----:B------:R-:W-:Y:S02]  /*26b0*/  IMAD.MOV R7, RZ, RZ, -R7 ;  /* 0x000000ffff077224 */ /* 0x000fe400078e0a07 */
[----:B------:R-:W-:-:S04]  /*26c0*/  IMAD.HI.U32 R9, R73, R4, RZ ;  /* 0x0000000449097227 */ /* 0x000fc800078e00ff */
[C---:B------:R-:W-:Y:S02]  /*26d0*/  IMAD R8, R72.reuse, R15, R8 ;  /* 0x0000000f48087224 */ /* 0x040fe400078e0208 */
[C---:B------:R-:W-:Y:S02]  /*26e0*/  IMAD R6, R72.reuse, R7, R6 ;  /* 0x0000000748067224 */ /* 0x040fe400078e0206 */
[----:B------:R-:W-:Y:S01]  /*26f0*/  IMAD.MOV R11, RZ, RZ, -R11 ;  /* 0x000000ffff0b7224 */ /* 0x000fe200078e0a0b */
[----:B------:R1:W-:Y:S01]  /*2700*/  STL [R1+0x10], R8 ;  /* 0x0000100801007387 */ /* 0x0003e20000100800 */
[----:B------:R-:W-:Y:S02]  /*2710*/  IMAD.MOV R9, RZ, RZ, -R9 ;  /* 0x000000ffff097224 */ /* 0x000fe400078e0a09 */
[C---:B------:R-:W-:Y:S01]  /*2720*/  IMAD R118, R72.reuse, R11, R118 ;  /* 0x0000000b48767224 */ /* 0x040fe200078e0276 */
[----:B------:R2:W-:Y:S01]  /*2730*/  STL [R1+0xcc], R6 ;  /* 0x0000cc0601007387 */ /* 0x0005e20000100800 */
[----:B------:R-:W-:-:S02]  /*2740*/  IMAD R4, R72, R9, R4 ;  /* 0x0000000948047224 */ /* 0x000fc400078e0204 */
[C---:B------:R-:W-:Y:S02]  /*2750*/  VIADD R11, R0.reuse, 0x50 ;  /* 0x00000050000b7836 */ /* 0x040fe40000000000 */
[C---:B------:R-:W-:Y:S01]  /*2760*/  VIADD R10, R0.reuse, 0x51 ;  /* 0x00000051000a7836 */ /* 0x040fe20000000000 */
[----:B------:R3:W-:Y:S01]  /*2770*/  STL [R1+0x134], R4 ;  /* 0x0001340401007387 */ /* 0x0007e20000100800 */
[C---:B-1----:R-:W-:Y:S01]  /*2780*/  VIADD R8, R0.reuse, 0x52 ;  /* 0x0000005200087836 */ /* 0x042fe20000000000 */
[----:B------:R-:W-:Y:S01]  /*2790*/  IABS R86, R11 ;  /* 0x0000000b00567213 */ /* 0x000fe20000000000 */
[C---:B------:R-:W-:Y:S01]  /*27a0*/  VIADD R7, R0.reuse, 0x53 ;  /* 0x0000005300077836 */ /* 0x040fe20000000000 */
[----:B------:R-:W-:Y:S01]  /*27b0*/  STL [R1+0x9f4], R11 ;  /* 0x0009f40b01007387 */ /* 0x000fe20000100800 */
[----:B--2---:R-:W-:Y:S01]  /*27c0*/  VIADD R6, R0, 0x54 ;  /* 0x0000005400067836 */ /* 0x004fe20000000000 */
[----:B------:R-:W-:Y:S01]  /*27d0*/  IABS R101, R10 ;  /* 0x0000000a00657213 */ /* 0x000fe20000000000 */
[----:B------:R-:W-:Y:S01]  /*27e0*/  IMAD.HI.U32 R13, R73, R134, RZ ;  /* 0x00000086490d7227 */ /* 0x000fe200078e00ff */
[----:B------:R1:W-:Y:S01]  /*27f0*/  STL [R1+0x9ec], R10 ;  /* 0x0009ec0a01007387 */ /* 0x0003e20000100800 */
[----:B------:R-:W-:-:S02]  /*2800*/  IABS R117, R8 ;  /* 0x0000000800757213 */ /* 0x000fc40000000000 */
[----:B---3--:R-:W-:Y:S01]  /*2810*/  IABS R4, R6 ;  /* 0x0000000600047213 */ /* 0x008fe20000000000 */
[----:B------:R2:W-:Y:S01]  /*2820*/  STL [R1+0x9dc], R8 ;  /* 0x0009dc0801007387 */ /* 0x0005e20000100800 */
[C---:B------:R-:W-:Y:S01]  /*2830*/  IMAD.HI.U32 R9, R73.reuse, R101, RZ ;  /* 0x0000006549097227 */ /* 0x040fe200078e00ff */
[----:B------:R-:W-:Y:S02]  /*2840*/  IABS R135, R7 ;  /* 0x0000000700877213 */ /* 0x000fe40000000000 */
[----:B------:R-:W-:Y:S01]  /*2850*/  STL [R1+0x9d4], R7 ;  /* 0x0009d40701007387 */ /* 0x000fe20000100800 */
[----:B------:R-:W-:Y:S02]  /*2860*/  IMAD.MOV R9, RZ, RZ, -R9 ;  /* 0x000000ffff097224 */ /* 0x000fe400078e0a09 */
[C---:B-1----:R-:W-:Y:S01]  /*2870*/  IMAD.HI.U32 R10, R73.reuse, R86, RZ ;  /* 0x00000056490a7227 */ /* 0x042fe200078e00ff */
[----:B------:R1:W-:Y:S03]  /*2880*/  STL [R1+0x9d0], R6 ;  /* 0x0009d00601007387 */ /* 0x0003e60000100800 */
[----:B--2---:R-:W-:-:S04]  /*2890*/  IMAD.HI.U32 R8, R73, R117, RZ ;  /* 0x0000007549087227 */ /* 0x004fc800078e00ff */
[----:B------:R-:W-:Y:S02]  /*28a0*/  IMAD.MOV R10, RZ, RZ, -R10 ;  /* 0x000000ffff0a7224 */ /* 0x000fe400078e0a0a */
[----:B------:R-:W-:Y:S02]  /*28b0*/  IMAD.MOV R8, RZ, RZ, -R8 ;  /* 0x000000ffff087224 */ /* 0x000fe400078e0a08 */
[----:B-1----:R-:W-:-:S04]  /*28c0*/  IMAD.HI.U32 R6, R73, R4, RZ ;  /* 0x0000000449067227 */ /* 0x002fc800078e00ff */
[----:B------:R-:W-:Y:S02]  /*28d0*/  IMAD.MOV R6, RZ, RZ, -R6 ;  /* 0x000000ffff067224 */ /* 0x000fe400078e0a06 */
[C---:B------:R-:W-:Y:S02]  /*28e0*/  IMAD R86, R72.reuse, R10, R86 ;  /* 0x0000000a48567224 */ /* 0x040fe400078e0256 */
[----:B------:R-:W-:Y:S02]  /*28f0*/  IMAD R4, R72, R6, R4 ;  /* 0x0000000648047224 */ /* 0x000fe400078e0204 */
[----:B------:R-:W-:Y:S02]  /*2900*/  VIADD R10, R0, 0x55 ;  /* 0x00000055000a7836 */ /* 0x000fe40000000000 */
[----:B------:R-:W-:Y:S01]  /*2910*/  IMAD R117, R72, R8, R117 ;  /* 0x0000000848757224 */ /* 0x000fe200078e0275 */
[----:B------:R-:W-:Y:S01]  /*2920*/  STL [R1+0xc], R4 ;  /* 0x00000c0401007387 */ /* 0x000fe20000100800 */
[----:B------:R-:W-:-:S02]  /*2930*/  VIADD R8, R0, 0x56 ;  /* 0x0000005600087836 */ /* 0x000fc40000000000 */
[----:B------:R-:W-:Y:S01]  /*2940*/  VIADD R11, R0, 0x58 ;  /* 0x00000058000b7836 */ /* 0x000fe20000000000 */
[----:B------:R1:W-:Y:S01]  /*2950*/  STL [R1+0x9c8], R10 ;  /* 0x0009c80a01007387 */ /* 0x0003e20000100800 */
[----:B------:R-:W-:Y:S02]  /*2960*/  IMAD R101, R72, R9, R101 ;  /* 0x0000000948657224 */ /* 0x000fe400078e0265 */
[----:B------:R-:W-:Y:S01]  /*2970*/  IMAD.HI.U32 R7, R73, R135, RZ ;  /* 0x0000008749077227 */ /* 0x000fe200078e00ff */
[----:B------:R2:W-:Y:S01]  /*2980*/  STL [R1+0x9bc], R8 ;  /* 0x0009bc0801007387 */ /* 0x0005e20000100800 */
[----:B------:R-:W-:Y:S02]  /*2990*/  IABS R85, R11 ;  /* 0x0000000b00557213 */ /* 0x000fe40000000000 */
[----:B------:R-:W-:Y:S01]  /*29a0*/  VIADD R9, R0, 0x59 ;  /* 0x0000005900097836 */ /* 0x000fe20000000000 */
[----:B------:R3:W-:Y:S01]  /*29b0*/  STL [R1+0x9ac], R11 ;  /* 0x0009ac0b01007387 */ /* 0x0007e20000100800 */
[----:B------:R-:W-:Y:S01]  /*29c0*/  IMAD.MOV R7, RZ, RZ, -R7 ;  /* 0x000000ffff077224 */ /* 0x000fe200078e0a07 */
[----:B-1----:R-:W-:Y:S01]  /*29d0*/  IABS R10, R10 ;  /* 0x0000000a000a7213 */ /* 0x002fe20000000000 */
[----:B------:R-:W-:Y:S01]  /*29e0*/  IMAD.MOV R13, RZ, RZ, -R13 ;  /* 0x000000ffff0d7224 */ /* 0x000fe200078e0a0d */
[----:B------:R1:W-:Y:S01]  /*29f0*/  STL [R1+0x9a4], R9 ;  /* 0x0009a40901007387 */ /* 0x0003e20000100800 */
[----:B------:R-:W-:Y:S01]  /*2a00*/  IABS R102, R9 ;  /* 0x0000000900667213 */ /* 0x000fe20000000000 */
[----:B------:R-:W-:Y:S01]  /*2a10*/  IMAD R135, R72, R7, R135 ;  /* 0x0000000748877224 */ /* 0x000fe200078e0287 */
[----:B--2---:R-:W-:Y:S01]  /*2a20*/  IABS R8, R8 ;  /* 0x0000000800087213 */ /* 0x004fe20000000000 */
[----:B------:R-:W-:-:S02]  /*2a30*/  VIADD R7, R0, 0x5a ;  /* 0x0000005a00077836 */ /* 0x000fc40000000000 */
[----:B---3--:R-:W-:-:S03]  /*2a40*/  IMAD.HI.U32 R11, R73, R10, RZ ;  /* 0x0000000a490b7227 */ /* 0x008fc600078e00ff */
[----:B------:R-:W-:Y:S01]  /*2a50*/  STL [R1+0x9a0], R7 ;  /* 0x0009a00701007387 */ /* 0x000fe20000100800 */
[----:B-1----:R-:W-:Y:S01]  /*2a60*/  IMAD.HI.U32 R9, R73, R8, RZ ;  /* 0x0000000849097227 */ /* 0x002fe200078e00ff */
[----:B------:R-:W-:-:S03]  /*2a70*/  IABS R116, R7 ;  /* 0x0000000700747213 */ /* 0x000fc60000000000 */
[----:B------:R-:W-:Y:S02]  /*2a80*/  IMAD.MOV R11, RZ, RZ, -R11 ;  /* 0x000000ffff0b7224 */ /* 0x000fe400078e0a0b */
[----:B------:R-:W-:Y:S02]  /*2a90*/  IMAD.MOV R9, RZ, RZ, -R9 ;  /* 0x000000ffff097224 */ /* 0x000fe400078e0a09 */
[C---:B------:R-:W-:Y:S02]  /*2aa0*/  IMAD R10, R72.reuse, R11, R10 ;  /* 0x0000000b480a7224 */ /* 0x040fe400078e020a */
[----:B------:R-:W-:Y:S02]  /*2ab0*/  IMAD R8, R72, R9, R8 ;  /* 0x0000000948087224 */ /* 0x000fe400078e0208 */
[----:B------:R-:W-:Y:S01]  /*2ac0*/  VIADD R14, R0, 0x5b ;  /* 0x0000005b000e7836 */ /* 0x000fe20000000000 */
[----:B------:R1:W-:Y:S01]  /*2ad0*/  STL [R1+0xd0], R10 ;  /* 0x0000d00a01007387 */ /* 0x0003e20000100800 */
[----:B------:R-:W-:-:S02]  /*2ae0*/  IMAD R134, R72, R13, R134 ;  /* 0x0000000d48867224 */ /* 0x000fc400078e0286 */
[C---:B------:R-:W-:Y:S01]  /*2af0*/  IMAD.HI.U32 R6, R73.reuse, R102, RZ ;  /* 0x0000006649067227 */ /* 0x040fe200078e00ff */
[----:B------:R2:W-:Y:S01]  /*2b00*/  STL [R1+0x1b8], R8 ;  /* 0x0001b80801007387 */ /* 0x0005e20000100800 */
[----:B------:R-:W-:Y:S02]  /*2b10*/  IABS R136, R14 ;  /* 0x0000000e00887213 */ /* 0x000fe40000000000 */
[C---:B------:R-:W-:Y:S01]  /*2b20*/  VIADD R13, R0.reuse, 0x5d ;  /* 0x0000005d000d7836 */ /* 0x040fe20000000000 */
[----:B------:R-:W-:Y:S01]  /*2b30*/  STL [R1+0x994], R14 ;  /* 0x0009940e01007387 */ /* 0x000fe20000100800 */
[C---:B------:R-:W-:Y:S02]  /*2b40*/  VIADD R12, R0.reuse, 0x5e ;  /* 0x0000005e000c7836 */ /* 0x040fe40000000000 */
[C---:B-1----:R-:W-:Y:S02]  /*2b50*/  VIADD R10, R0.reuse, 0x5c ;  /* 0x0000005c000a7836 */ /* 0x042fe40000000000 */
[----:B------:R-:W-:Y:S01]  /*2b60*/  VIADD R11, R0, 0x60 ;  /* 0x00000060000b7836 */ /* 0x000fe20000000000 */
[----:B--2---:R-:W-:Y:S01]  /*2b70*/  IABS R8, R13 ;  /* 0x0000000d00087213 */ /* 0x004fe20000000000 */
[----:B------:R-:W-:Y:S01]  /*2b80*/  IMAD.MOV R6, RZ, RZ, -R6 ;  /* 0x000000ffff067224 */ /* 0x000fe200078e0a06 */
[----:B------:R1:W-:Y:S01]  /*2b90*/  STL [R1+0x988], R10 ;  /* 0x0009880a01007387 */ /* 0x0003e20000100800 */
[----:B------:R-:W-:Y:S01]  /*2ba0*/  IMAD.HI.U32 R7, R73, R85, RZ ;  /* 0x0000005549077227 */ /* 0x000fe200078e00ff */
[----:B------:R-:W-:-:S02]  /*2bb0*/  IABS R88, R11 ;  /* 0x0000000b00587213 */ /* 0x000fc40000000000 */
[----:B------:R-:W-:Y:S01]  /*2bc0*/  STL [R1+0x980], R13 ;  /* 0x0009800d01007387 */ /* 0x000fe20000100800 */
[----:B------:R-:W-:Y:S01]  /*2bd0*/  IMAD R102, R72, R6, R102 ;  /* 0x0000000648667224 */ /* 0x000fe200078e0266 */
[----:B------:R-:W-:Y:S01]  /*2be0*/  IABS R6, R12 ;  /* 0x0000000c00067213 */ /* 0x000fe20000000000 */
[----:B------:R-:W-:Y:S01]  /*2bf0*/  IMAD.MOV R7, RZ, RZ, -R7 ;  /* 0x000000ffff077224 */ /* 0x000fe200078e0a07 */
[----:B------:R2:W-:Y:S01]  /*2c00*/  STL [R1+0x974], R12 ;  /* 0x0009740c01007387 */ /* 0x0005e20000100800 */
[C---:B------:R-:W-:Y:S01]  /*2c10*/  IMAD.HI.U32 R9, R73.reuse, R8, RZ ;  /* 0x0000000849097227 */ /* 0x040fe200078e00ff */
[----:B-1----:R-:W-:Y:S02]  /*2c20*/  IABS R10, R10 ;  /* 0x0000000a000a7213 */ /* 0x002fe40000000000 */
[----:B------:R1:W-:Y:S01]  /*2c30*/  STL [R1+0x970], R11 ;  /* 0x0009700b01007387 */ /* 0x0003e20000100800 */
[----:B------:R-:W-:-:S04]  /*2c40*/  IMAD.HI.U32 R4, R73, R116, RZ ;  /* 0x0000007449047227 */ /* 0x000fc800078e00ff */
[----:B------:R-:W-:Y:S02]  /*2c50*/  IMAD R85, R72, R7, R85 ;  /* 0x0000000748557224 */ /* 0x000fe400078e0255 */
[----:B--2---:R-:W-:-:S04]  /*2c60*/  IMAD.HI.U32 R12, R73, R136, RZ ;  /* 0x00000088490c7227 */ /* 0x004fc800078e00ff */
[----:B-1----:R-:W-:-:S04]  /*2c70*/  IMAD.HI.U32 R11, R73, R10, RZ ;  /* 0x0000000a490b7227 */ /* 0x002fc800078e00ff */
[----:B------:R-:W-:Y:S02]  /*2c80*/  IMAD.MOV R11, RZ, RZ, -R11 ;  /* 0x000000ffff0b7224 */ /* 0x000fe400078e0a0b */
[----:B------:R-:W-:-:S04]  /*2c90*/  IMAD.HI.U32 R7, R73, R6, RZ ;  /* 0x0000000649077227 */ /* 0x000fc800078e00ff */
[----:B------:R-:W-:Y:S02]  /*2ca0*/  IMAD.MOV R9, RZ, RZ, -R9 ;  /* 0x000000ffff097224 */ /* 0x000fe400078e0a09 */
[----:B------:R-:W-:Y:S02]  /*2cb0*/  IMAD.MOV R4, RZ, RZ, -R4 ;  /* 0x000000ffff047224 */ /* 0x000fe400078e0a04 */
[C---:B------:R-:W-:Y:S02]  /*2cc0*/  IMAD R10, R72.reuse, R11, R10 ;  /* 0x0000000b480a7224 */ /* 0x040fe400078e020a */
[----:B------:R-:W-:Y:S02]  /*2cd0*/  IMAD.MOV R12, RZ, RZ, -R12 ;  /* 0x000000ffff0c7224 */ /* 0x000fe400078e0a0c */
[----:B------:R-:W-:Y:S01]  /*2ce0*/  IMAD.MOV R7, RZ, RZ, -R7 ;  /* 0x000000ffff077224 */ /* 0x000fe200078e0a07 */
[----:B------:R1:W-:Y:S01]  /*2cf0*/  STL [R1+0x8], R10 ;  /* 0x0000080a01007387 */ /* 0x0003e20000100800 */
[----:B------:R-:W-:-:S02]  /*2d00*/  IMAD R8, R72, R9, R8 ;  /* 0x0000000948087224 */ /* 0x000fc400078e0208 */
[C---:B------:R-:W-:Y:S02]  /*2d10*/  IMAD R116, R72.reuse, R4, R116 ;  /* 0x0000000448747224 */ /* 0x040fe400078e0274 */
[----:B------:R-:W-:Y:S01]  /*2d20*/  IMAD.HI.U32 R4, R73, R88, RZ ;  /* 0x0000005849047227 */ /* 0x000fe200078e00ff */
[----:B------:R2:W-:Y:S03]  /*2d30*/  STL [R1+0xd4], R8 ;  /* 0x0000d40801007387 */ /* 0x0005e60000100800 */
[C---:B------:R-:W-:Y:S02]  /*2d40*/  IMAD R136, R72.reuse, R12, R136 ;  /* 0x0000000c48887224 */ /* 0x040fe400078e0288 */
[----:B------:R-:W-:Y:S02]  /*2d50*/  IMAD R6, R72, R7, R6 ;  /* 0x0000000748067224 */ /* 0x000fe400078e0206 */
[----:B------:R-:W-:-:S02]  /*2d60*/  VIADD R12, R0, 0x61 ;  /* 0x00000061000c7836 */ /* 0x000fc40000000000 */
[C---:B------:R-:W-:Y:S01]  /*2d70*/  VIADD R9, R0.reuse, 0x64 ;  /* 0x0000006400097836 */ /* 0x040fe20000000000 */
[----:B------:R-:W-:Y:S01]  /*2d80*/  STL [R1+0x1b4], R6 ;  /* 0x0001b40601007387 */ /* 0x000fe20000100800 */
[----:B------:R-:W-:Y:S01]  /*2d90*/  IMAD.MOV R4, RZ, RZ, -R4 ;  /* 0x000000ffff047224 */ /* 0x000fe200078e0a04 */
[----:B------:R-:W-:Y:S01]  /*2da0*/  IABS R103, R12 ;  /* 0x0000000c00677213 */ /* 0x000fe20000000000 */
[C---:B------:R-:W-:Y:S01]  /*2db0*/  VIADD R11, R0.reuse, 0x62 ;  /* 0x00000062000b7836 */ /* 0x040fe20000000000 */
[----:B------:R3:W-:Y:S01]  /*2dc0*/  STL [R1+0x964], R12 ;  /* 0x0009640c01007387 */ /* 0x0007e20000100800 */
[C---:B-1----:R-:W-:Y:S01]  /*2dd0*/  VIADD R10, R0.reuse, 0x63 ;  /* 0x00000063000a7836 */ /* 0x042fe20000000000 */
[----:B------:R-:W-:Y:S01]  /*2de0*/  IABS R7, R9 ;  /* 0x0000000900077213 */ /* 0x000fe20000000000 */
[----:B--2---:R-:W-:Y:S01]  /*2df0*/  VIADD R8, R0, 0x65 ;  /* 0x0000006500087836 */ /* 0x004fe20000000000 */
[----:B------:R1:W-:Y:S01]  /*2e00*/  STL [R1+0x95c], R11 ;  /* 0x00095c0b01007387 */ /* 0x0003e20000100800 */
[----:B------:R-:W-:Y:S01]  /*2e10*/  IMAD R88, R72, R4, R88 ;  /* 0x0000000448587224 */ /* 0x000fe200078e0258 */
[----:B------:R-:W-:Y:S01]  /*2e20*/  IABS R137, R10 ;  /* 0x0000000a00897213 */ /* 0x000fe20000000000 */
[----:B------:R-:W-:Y:S01]  /*2e30*/  VIADD R14, R0, 0x71 ;  /* 0x00000071000e7836 */ /* 0x000fe20000000000 */
[----:B------:R-:W-:Y:S01]  /*2e40*/  IABS R4, R8 ;  /* 0x0000000800047213 */ /* 0x000fe20000000000 */
[----:B------:R2:W-:Y:S01]  /*2e50*/  STL [R1+0x94c], R10 ;  /* 0x00094c0a01007387 */ /* 0x0005e20000100800 */
[----:B------:R-:W-:-:S02]  /*2e60*/  IABS R120, R11 ;  /* 0x0000000b00787213 */ /* 0x000fc40000000000 */
[----:B---3--:R-:W-:Y:S01]  /*2e70*/  LOP3.LUT R12, R16, 0x7f, RZ, 0xc0, !PT ;  /* 0x0000007f100c7812 */ /* 0x008fe200078ec0ff */
[----:B------:R3:W-:Y:S01]  /*2e80*/  STL [R1+0x944], R9 ;  /* 0x0009440901007387 */ /* 0x0007e20000100800 */
[C---:B------:R-:W-:Y:S01]  /*2e90*/  IMAD.HI.U32 R6, R73.reuse, R4, RZ ;  /* 0x0000000449067227 */ /* 0x040fe200078e00ff */
[----:B------:R-:W-:Y:S02]  /*2ea0*/  IABS R106, R14 ;  /* 0x0000000e006a7213 */ /* 0x000fe40000000000 */
[----:B------:R5:W-:Y:S01]  /*2eb0*/  STL [R1+0x940], R8 ;  /* 0x0009400801007387 */ /* 0x000be20000100800 */
[----:B-1----:R-:W-:Y:S01]  /*2ec0*/  IMAD.HI.U32 R11, R73, R103, RZ ;  /* 0x00000067490b7227 */ /* 0x002fe200078e00ff */
[----:B------:R-:W-:-:S03]  /*2ed0*/  ISETP.NE.U32.AND P2, PT, R12, RZ, PT ;  /* 0x000000ff0c00720c */ /* 0x000fc60003f45070 */
[----:B--2---:R-:W-:-:S04]  /*2ee0*/  IMAD.HI.U32 R10, R73, R120, RZ ;  /* 0x00000078490a7227 */ /* 0x004fc800078e00ff */
[----:B---3--:R-:W-:-:S04]  /*2ef0*/  IMAD.HI.U32 R9, R73, R137, RZ ;  /* 0x0000008949097227 */ /* 0x008fc800078e00ff */
[----:B-----5:R-:W-:-:S04]  /*2f00*/  IMAD.HI.U32 R8, R73, R7, RZ ;  /* 0x0000000749087227 */ /* 0x020fc800078e00ff */
[----:B------:R-:W-:Y:S02]  /*2f10*/  IMAD.MOV R8, RZ, RZ, -R8 ;  /* 0x000000ffff087224 */ /* 0x000fe400078e0a08 */
[----:B------:R-:W-:Y:S02]  /*2f20*/  IMAD.MOV R9, RZ, RZ, -R9 ;  /* 0x000000ffff097224 */ /* 0x000fe400078e0a09 */
[----:B------:R-:W-:Y:S02]  /*2f30*/  IMAD.MOV R6, RZ, RZ, -R6 ;  /* 0x000000ffff067224 */ /* 0x000fe400078e0a06 */
[----:B------:R-:W-:Y:S02]  /*2f40*/  IMAD.MOV R11, RZ, RZ, -R11 ;  /* 0x000000ffff0b7224 */ /* 0x000fe400078e0a0b */
[----:B------:R-:W-:Y:S02]  /*2f50*/  IMAD.MOV R10, RZ, RZ, -R10 ;  /* 0x000000ffff0a7224 */ /* 0x000fe400078e0a0a */
[----:B------:R-:W-:-:S02]  /*2f60*/  IMAD R7, R72, R8, R7 ;  /* 0x0000000848077224 */ /* 0x000fc400078e0207 */
[C---:B------:R-:W-:Y:S02]  /*2f70*/  IMAD R137, R72.reuse, R9, R137 ;  /* 0x0000000948897224 */ /* 0x040fe400078e0289 */
[C---:B------:R-:W-:Y:S01]  /*2f80*/  IMAD R4, R72.reuse, R6, R4 ;  /* 0x0000000648047224 */ /* 0x040fe200078e0204 */
[----:B------:R1:W-:Y:S01]  /*2f90*/  STL [R1+0x14], R7 ;  /* 0x0000140701007387 */ /* 0x0003e20000100800 */
[----:B------:R-:W-:Y:S02]  /*2fa0*/  IMAD R103, R72, R11, R103 ;  /* 0x0000000b48677224 */ /* 0x000fe400078e0267 */
[----:B------:R-:W-:Y:S01]  /*2fb0*/  VIADD R9, R0, 0x66 ;  /* 0x0000006600097836 */ /* 0x000fe20000000000 */
[----:B------:R-:W-:Y:S01]  /*2fc0*/  STL [R1+0xd8], R4 ;  /* 0x0000d80401007387 */ /* 0x000fe20000100800 */
[----:B------:R-:W-:Y:S02]  /*2fd0*/  IMAD R120, R72, R10, R120 ;  /* 0x0000000a48787224 */ /* 0x000fe400078e0278 */
[C---:B------:R-:W-:Y:S01]  /*2fe0*/  VIADD R11, R0.reuse, 0x68 ;  /* 0x00000068000b7836 */ /* 0x040fe20000000000 */
[----:B------:R2:W-:Y:S01]  /*2ff0*/  STL [R1+0x938], R9 ;  /* 0x0009380901007387 */ /* 0x0005e20000100800 */
[----:B------:R-:W-:-:S02]  /*3000*/  VIADD R10, R0, 0x69 ;  /* 0x00000069000a7836 */ /* 0x000fc40000000000 */
[C---:B------:R-:W-:Y:S01]  /*3010*/  VIADD R8, R0.reuse, 0x6a ;  /* 0x0000006a00087836 */ /* 0x040fe20000000000 */
[----:B------:R-:W-:Y:S01]  /*3020*/  IABS R90, R11 ;  /* 0x0000000b005a7213 */ /* 0x000fe20000000000 */
[----:B-1----:R-:W-:Y:S01]  /*3030*/  VIADD R7, R0, 0x6b ;  /* 0x0000006b00077836 */ /* 0x002fe20000000000 */
[----:B------:R-:W-:Y:S01]  /*3040*/  IABS R104, R10 ;  /* 0x0000000a00687213 */ /* 0x000fe20000000000 */
[----:B------:R-:W-:Y:S01]  /*3050*/  STL [R1+0x92c], R11 ;  /* 0x00092c0b01007387 */ /* 0x000fe20000100800 */
[----:B------:R-:W-:Y:S01]  /*3060*/  IABS R123, R8 ;  /* 0x00000008007b7213 */ /* 0x000fe20000000000 */
[----:B------:R-:W-:Y:S01]  /*3070*/  IMAD R13, R3, 0x80, R12 ;  /* 0x00000080030d7824 */ /* 0x000fe200078e020c */
[----:B--2---:R-:W-:Y:S01]  /*3080*/  IABS R9, R9 ;  /* 0x0000000900097213 */ /* 0x004fe20000000000 */
[----:B------:R1:W-:Y:S01]  /*3090*/  STL [R1+0x91c], R10 ;  /* 0x00091c0a01007387 */ /* 0x0003e20000100800 */
[----:B------:R-:W-:Y:S01]  /*30a0*/  IABS R138, R7 ;  /* 0x00000007008a7213 */ /* 0x000fe20000000000 */
[----:B------:R-:W-:Y:S01]  /*30b0*/  IMAD.HI.U32 R6, R73, R123, RZ ;  /* 0x0000007b49067227 */ /* 0x000fe200078e00ff */
[----:B------:R-:W-:Y:S01]  /*30c0*/  IABS R3, R13 ;  /* 0x0000000d00037213 */ /* 0x000fe20000000000 */
[----:B------:R2:W-:Y:S01]  /*30d0*/  STL [R1+0x914], R8 ;  /* 0x0009140801007387 */ /* 0x0005e20000100800 */
[----:B------:R-:W-:Y:S01]  /*30e0*/  ISETP.GE.AND P1, PT, R13, RZ, PT ;  /* 0x000000ff0d00720c */ /* 0x000fe20003f26270 */
[----:B------:R-:W-:-:S02]  /*30f0*/  IMAD.MOV R6, RZ, RZ, -R6 ;  /* 0x000000ffff067224 */ /* 0x000fc400078e0a06 */
[----:B------:R3:W-:Y:S01]  /*3100*/  STL [R1+0x904], R7 ;  /* 0x0009040701007387 */ /* 0x0007e20000100800 */
[----:B------:R-:W-:-:S04]  /*3110*/  IMAD.HI.U32 R5, R5, R3, RZ ;  /* 0x0000000305057227 */ /* 0x000fc800078e00ff */
[----:B-1----:R-:W-:-:S04]  /*3120*/  IMAD.HI.U32 R10, R73, R9, RZ ;  /* 0x00000009490a7227 */ /* 0x002fc800078e00ff */
[----:B--2---:R-:W-:-:S04]  /*3130*/  IMAD.HI.U32 R8, R73, R90, RZ ;  /* 0x0000005a49087227 */ /* 0x004fc800078e00ff */
[----:B---3--:R-:W-:-:S04]  /*3140*/  IMAD.HI.U32 R7, R73, R104, RZ ;  /* 0x0000006849077227 */ /* 0x008fc800078e00ff */
[----:B------:R-:W-:Y:S02]  /*3150*/  IMAD.MOV R10, RZ, RZ, -R10 ;  /* 0x000000ffff0a7224 */ /* 0x000fe400078e0a0a */
[----:B------:R-:W-:Y:S02]  /*3160*/  IMAD.MOV R8, RZ, RZ, -R8 ;  /* 0x000000ffff087224 */ /* 0x000fe400078e0a08 */
[----:B------:R-:W-:Y:S02]  /*3170*/  IMAD.MOV R7, RZ, RZ, -R7 ;  /* 0x000000ffff077224 */ /* 0x000fe400078e0a07 */
[C---:B------:R-:W-:Y:S02]  /*3180*/  IMAD R9, R72.reuse, R10, R9 ;  /* 0x0000000a48097224 */ /* 0x040fe400078e0209 */
[C---:B------:R-:W-:Y:S02]  /*3190*/  IMAD R90, R72.reuse, R8, R90 ;  /* 0x00000008485a7224 */ /* 0x040fe400078e025a */
[----:B------:R-:W-:Y:S01]  /*31a0*/  IMAD R104, R72, R7, R104 ;  /* 0x0000000748687224 */ /* 0x000fe200078e0268 */
[----:B------:R-:W-:Y:S01]  /*31b0*/  STL [R1+0x178], R9 ;  /* 0x0001780901007387 */ /* 0x000fe20000100800 */
[----:B------:R-:W-:-:S02]  /*31c0*/  VIADD R8, R0, 0x6c ;  /* 0x0000006c00087836 */ /* 0x000fc40000000000 */
[----:B------:R-:W-:Y:S02]  /*31d0*/  VIADD R7, R0, 0x6d ;  /* 0x0000006d00077836 */ /* 0x000fe40000000000 */
[----:B------:R-:W-:Y:S01]  /*31e0*/  IMAD.HI.U32 R4, R73, R138, RZ ;  /* 0x0000008a49047227 */ /* 0x000fe200078e00ff */
[----:B------:R1:W-:Y:S01]  /*31f0*/  STL [R1+0x8f8], R8 ;  /* 0x0008f80801007387 */ /* 0x0003e20000100800 */
[----:B------:R-:W-:Y:S02]  /*3200*/  IABS R10, R8 ;  /* 0x00000008000a7213 */ /* 0x000fe40000000000 */
[----:B------:R-:W-:Y:S01]  /*3210*/  IMAD R123, R72, R6, R123 ;  /* 0x00000006487b7224 */ /* 0x000fe200078e027b */
[----:B------:R-:W-:Y:S01]  /*3220*/  STL [R1+0x8f0], R7 ;  /* 0x0008f00701007387 */ /* 0x000fe20000100800 */
[----:B------:R-:W-:Y:S02]  /*3230*/  VIADD R6, R0, 0x6e ;  /* 0x0000006e00067836 */ /* 0x000fe40000000000 */
[----:B------:R-:W-:-:S02]  /*3240*/  IMAD.MOV R5, RZ, RZ, -R5 ;  /* 0x000000ffff057224 */ /* 0x000fc400078e0a05 */
[----:B------:R-:W-:Y:S01]  /*3250*/  IMAD.MOV R4, RZ, RZ, -R4 ;  /* 0x000000ffff047224 */ /* 0x000fe200078e0a04 */
[----:B-1----:R-:W-:Y:S01]  /*3260*/  IABS R8, R7 ;  /* 0x0000000700087213 */ /* 0x002fe20000000000 */
[----:B------:R-:W-:Y:S01]  /*3270*/  IMAD R3, R2, R5, R3 ;  /* 0x0000000502037224 */ /* 0x000fe200078e0203 */
[----:B------:R1:W-:Y:S01]  /*3280*/  STL [R1+0x8c0], R6 ;  /* 0x0008c00601007387 */ /* 0x0003e20000100800 */
[----:B------:R-:W-:Y:S02]  /*3290*/  IMAD R138, R72, R4, R138 ;  /* 0x00000004488a7224 */ /* 0x000fe400078e028a */
[----:B------:R-:W-:Y:S01]  /*32a0*/  IMAD.HI.U32 R11, R73, R10, RZ ;  /* 0x0000000a490b7227 */ /* 0x000fe200078e00ff */
[----:B------:R-:W-:-:S03]  /*32b0*/  ISETP.GT.U32.AND P0, PT, R2, R3, PT ;  /* 0x000000030200720c */ /* 0x000fc60003f04070 */
[----:B------:R-:W-:Y:S02]  /*32c0*/  VIADD R4, R0, 0x70 ;  /* 0x0000007000047836 */ /* 0x000fe40000000000 */
[C---:B------:R-:W-:Y:S01]  /*32d0*/  IMAD.HI.U32 R9, R73.reuse, R8, RZ ;  /* 0x0000000849097227 */ /* 0x040fe200078e00ff */
[----:B-1----:R-:W-:Y:S02]  /*32e0*/  IABS R6, R6 ;  /* 0x0000000600067213 */ /* 0x002fe40000000000 */
[----:B------:R-:W-:Y:S01]  /*32f0*/  IABS R89, R4 ;  /* 0x0000000400597213 */ /* 0x000fe20000000000 */
[----:B------:R-:W-:Y:S01]  /*3300*/  IMAD.MOV R11, RZ, RZ, -R11 ;  /* 0x000000ffff0b7224 */ /* 0x000fe200078e0a0b */
[----:B------:R1:W-:Y:S01]  /*3310*/  STL [R1+0x8bc], R4 ;  /* 0x0008bc0401007387 */ /* 0x0003e20000100800 */
[----:B------:R-:W-:-:S03]  /*3320*/  IMAD.HI.U32 R7, R73, R6, RZ ;  /* 0x0000000649077227 */ /* 0x000fc600078e00ff */
[----:B------:R-:W-:Y:S01]  /*3330*/  STL [R1+0x84c], R13 ;  /* 0x00084c0d01007387 */ /* 0x000fe20000100800 */
[----:B------:R-:W-:Y:S02]  /*3340*/  IMAD.MOV R9, RZ, RZ, -R9 ;  /* 0x000000ffff097224 */ /* 0x000fe400078e0a09 */
[----:B------:R-:W-:Y:S02]  /*3350*/  IMAD.MOV R7, RZ, RZ, -R7 ;  /* 0x000000ffff077224 */ /* 0x000fe400078e0a07 */
[C---:B------:R-:W-:Y:S02]  /*3360*/  IMAD R10, R72.reuse, R11, R10 ;  /* 0x0000000b480a7224 */ /* 0x040fe400078e020a */
[C---:B------:R-:W-:Y:S02]  /*3370*/  IMAD R8, R72.reuse, R9, R8 ;  /* 0x0000000948087224 */ /* 0x040fe400078e0208 */
[----:B-1----:R-:W-:Y:S01]  /*3380*/  IMAD.HI.U32 R4, R73, R89, RZ ;  /* 0x0000005949047227 */ /* 0x002fe200078e00ff */
[----:B------:R1:W-:Y:S03]  /*3390*/  STL [R1+0x44], R10 ;  /* 0x0000440a01007387 */ /* 0x0003e60000100800 */
[----:B------:R-:W-:Y:S01]  /*33a0*/  IMAD R6, R72, R7, R6 ;  /* 0x0000000748067224 */ /* 0x000fe200078e0206 */
[----:B------:R2:W-:Y:S01]  /*33b0*/  STL [R1+0x10c], R8 ;  /* 0x00010c0801007387 */ /* 0x0005e20000100800 */
[----:B------:R-:W-:-:S02]  /*33c0*/  VIADD R9, R0, 0x74 ;  /* 0x0000007400097836 */ /* 0x000fc40000000000 */
[----:B------:R-:W-:Y:S01]  /*33d0*/  IMAD.MOV R4, RZ, RZ, -R4 ;  /* 0x000000ffff047224 */ /* 0x000fe200078e0a04 */
[----:B------:R3:W-:Y:S01]  /*33e0*/  STL [R1+0x1f4], R6 ;  /* 0x0001f40601007387 */ /* 0x0007e20000100800 */
[----:B------:R-:W-:Y:S02]  /*33f0*/  @!P0 IMAD.IADD R3, R3, 0x1, -R2 ;  /* 0x0000000103038824 */ /* 0x000fe400078e0a02 */
[C---:B-1----:R-:W-:Y:S01]  /*3400*/  VIADD R10, R0.reuse, 0x73 ;  /* 0x00000073000a7836 */ /* 0x042fe20000000000 */
[----:B------:R-:W-:Y:S01]  /*3410*/  STL [R1+0x8b8], R14 ;  /* 0x0008b80e01007387 */ /* 0x000fe20000100800 */
[----:B------:R-:W-:Y:S01]  /*3420*/  VIADD R11, R0, 0x72 ;  /* 0x00000072000b7836 */ /* 0x000fe20000000000 */
[----:B------:R-:W-:Y:S01]  /*3430*/  ISETP.GT.U32.AND P0, PT, R2, R3, PT ;  /* 0x000000030200720c */ /* 0x000fe20003f04070 */
[----:B--2---:R-:W-:Y:S01]  /*3440*/  VIADD R8, R0, 0x75 ;  /* 0x0000007500087836 */ /* 0x004fe20000000000 */
[----:B------:R-:W-:Y:S01]  /*3450*/  IABS R139, R10 ;  /* 0x0000000a008b7213 */ /* 0x000fe20000000000 */
[----:B------:R-:W-:Y:S01]  /*3460*/  IMAD R89, R72, R4, R89 ;  /* 0x0000000448597224 */ /* 0x000fe200078e0259 */
[----:B---3--:R-:W-:Y:S01]  /*3470*/  IABS R6, R9 ;  /* 0x0000000900067213 */ /* 0x008fe20000000000 */
[----:B------:R-:W-:Y:S01]  /*3480*/  STL [R1+0x8b4], R11 ;  /* 0x0008b40b01007387 */ /* 0x000fe20000100800 */
[----:B------:R-:W-:Y:S01]  /*3490*/  IABS R4, R8 ;  /* 0x0000000800047213 */ /* 0x000fe20000000000 */
[----:B------:R-:W-:Y:S01]  /*34a0*/  IMAD R68, R12, R71, RZ ;  /* 0x000000470c447224 */ /* 0x000fe200078e02ff */
[----:B------:R-:W-:Y:S01]  /*34b0*/  IABS R122, R11 ;  /* 0x0000000b007a7213 */ /* 0x000fe20000000000 */
[----:B------:R-:W-:Y:S01]  /*34c0*/  STL [R1+0x8ac], R10 ;  /* 0x0008ac0a01007387 */ /* 0x000fe20000100800 */
[----:B------:R-:W-:-:S03]  /*34d0*/  IMAD.HI.U32 R7, R73, R6, RZ ;  /* 0x0000000649077227 */ /* 0x000fc600078e00ff */
[----:B------:R-:W-:Y:S01]  /*34e0*/  STL [R1+0x8a8], R9 ;  /* 0x0008a80901007387 */ /* 0x000fe20000100800 */
[----:B------:R-:W-:-:S03]  /*34f0*/  IMAD.HI.U32 R5, R73, R4, RZ ;  /* 0x0000000449057227 */ /* 0x000fc600078e00ff */
[----:B------:R1:W-:Y:S01]  /*3500*/  STL [R1+0x8a0], R8 ;  /* 0x0008a00801007387 */ /* 0x0003e20000100800 */
[----:B------:R-:W-:Y:S02]  /*3510*/  IMAD.MOV R7, RZ, RZ, -R7 ;  /* 0x000000ffff077224 */ /* 0x000fe400078e0a07 */
[----:B------:R-:W-:Y:S02]  /*3520*/  IMAD.MOV R5, RZ, RZ, -R5 ;  /* 0x000000ffff057224 */ /* 0x000fe400078e0a05 */
[C---:B------:R-:W-:Y:S02]  /*3530*/  IMAD R6, R72.reuse, R7, R6 ;  /* 0x0000000748067224 */ /* 0x040fe400078e0206 */
[----:B------:R-:W-:Y:S02]  /*3540*/  IMAD R4, R72, R5, R4 ;  /* 0x0000000548047224 */ /* 0x000fe400078e0204 */
[----:B------:R-:W-:Y:S01]  /*3550*/  @!P0 IMAD.IADD R3, R3, 0x1, -R2 ;  /* 0x0000000103038824 */ /* 0x000fe200078e0a02 */
[----:B------:R-:W-:Y:S01]  /*3560*/  ISETP.NE.AND P0, PT, R74, RZ, PT ;  /* 0x000000ff4a00720c */ /* 0x000fe20003f05270 */
[----:B-1----:R-:W-:Y:S01]  /*3570*/  IMAD.HI.U32 R8, R73, R139, RZ ;  /* 0x0000008b49087227 */ /* 0x002fe200078e00ff */
[----:B------:R1:W-:Y:S03]  /*3580*/  STL [R1+0x18], R6 ;  /* 0x0000180601007387 */ /* 0x0003e60000100800 */
[----:B------:R-:W-:Y:S01]  /*3590*/  IMAD.MOV R8, RZ, RZ, -R8 ;  /* 0x000000ffff087224 */ /* 0x000fe200078e0a08 */
[----:B------:R2:W-:Y:S01]  /*35a0*/  STL [R1+0x110], R4 ;  /* 0x0001100401007387 */ /* 0x0005e20000100800 */
[----:B------:R-:W-:-:S02]  /*35b0*/  VIADD R7, R0, 0x76 ;  /* 0x0000007600077836 */ /* 0x000fc40000000000 */
[----:B------:R-:W-:Y:S02]  /*35c0*/  IMAD R139, R72, R8, R139 ;  /* 0x00000008488b7224 */ /* 0x000fe400078e028b */
[C---:B------:R-:W-:Y:S01]  /*35d0*/  VIADD R8, R0.reuse, 0x78 ;  /* 0x0000007800087836 */ /* 0x040fe20000000000 */
[----:B-1----:R-:W1:Y:S01]  /*35e0*/  LDC R6, c[0x0][0x3a0] ;  /* 0x0000e800ff067b82 */ /* 0x002e620000000800 */
[C---:B------:R-:W-:Y:S01]  /*35f0*/  VIADD R5, R0.reuse, 0x79 ;  /* 0x0000007900057836 */ /* 0x040fe20000000000 */
[----:B------:R3:W-:Y:S01]  /*3600*/  STL [R1+0x89c], R7 ;  /* 0x00089c0701007387 */ /* 0x0007e20000100800 */
[----:B------:R-:W-:Y:S01]  /*3610*/  VIADD R2, R0, 0x7a ;  /* 0x0000007a00027836 */ /* 0x000fe20000000000 */
[----:B--2---:R-:W-:Y:S01]  /*3620*/  IABS R4, R8 ;  /* 0x0000000800047213 */ /* 0x004fe20000000000 */
[----:B------:R-:W-:Y:S01]  /*3630*/  @!P1 IMAD.MOV R3, RZ, RZ, -R3 ;  /* 0x000000ffff039224 */ /* 0x000fe200078e0a03 */
[----:B------:R2:W-:Y:S01]  /*3640*/  STL [R1+0x898], R8 ;  /* 0x0008980801007387 */ /* 0x0005e20000100800 */
[----:B------:R-:W-:Y:S01]  /*3650*/  IABS R105, R5 ;  /* 0x0000000500697213 */ /* 0x000fe20000000000 */
[C---:B------:R-:W-:Y:S01]  /*3660*/  IMAD.HI.U32 R10, R73.reuse, R106, RZ ;  /* 0x0000006a490a7227 */ /* 0x040fe200078e00ff */
[----:B------:R-:W-:Y:S01]  /*3670*/  IABS R121, R2 ;  /* 0x0000000200797213 */ /* 0x000fe20000000000 */
[----:B------:R5:W-:Y:S01]  /*3680*/  STL [R1+0x894], R5 ;  /* 0x0008940501007387 */ /* 0x000be20000100800 */
[----:B------:R-:W-:Y:S01]  /*3690*/  @!P0 LOP3.LUT R3, RZ, R74, RZ, 0x33, !PT ;  /* 0x0000004aff038212 */ /* 0x000fe200078e33ff */
[----:B------:R-:W-:Y:S01]  /*36a0*/  IMAD.HI.U32 R9, R73, R122, RZ ;  /* 0x0000007a49097227 */ /* 0x000fe200078e00ff */
[----:B---3--:R-:W-:Y:S01]  /*36b0*/  IABS R7, R7 ;  /* 0x0000000700077213 */ /* 0x008fe20000000000 */
[----:B------:R3:W-:Y:S01]  /*36c0*/  STL [R1+0x88c], R2 ;  /* 0x00088c0201007387 */ /* 0x0007e20000100800 */
[----:B----4-:R-:W-:Y:S01]  /*36d0*/  LEA R69, P1, R68, UR14, 0x1 ;  /* 0x0000000e44457c11 */ /* 0x010fe2000f8208ff */
[----:B0-----:R-:W-:-:S02]  /*36e0*/  IMAD R3, R3, UR4, RZ ;  /* 0x0000000403037c24 */ /* 0x001fc4000f8e02ff */
[----:B--2---:R-:W-:Y:S01]  /*36f0*/  IMAD.HI.U32 R8, R73, R7, RZ ;  /* 0x0000000749087227 */ /* 0x004fe200078e00ff */
[----:B------:R-:W-:-:S03]  /*3700*/  LEA.HI.X.SX32 R68, R68, UR15, 0x1, P1 ;  /* 0x0000000f44447c11 */ /* 0x000fc600088f0eff */
[----:B-----5:R-:W-:-:S04]  /*3710*/  IMAD.HI.U32 R5, R73, R4, RZ ;  /* 0x0000000449057227 */ /* 0x020fc800078e00ff */
[----:B------:R-:W-:Y:S02]  /*3720*/  IMAD.MOV R5, RZ, RZ, -R5 ;  /* 0x000000ffff057224 */ /* 0x000fe400078e0a05 */
[----:B---3--:R-:W-:-:S04]  /*3730*/  IMAD.HI.U32 R2, R73, R105, RZ ;  /* 0x0000006949027227 */ /* 0x008fc800078e00ff */
[----:B------:R-:W-:Y:S02]  /*3740*/  IMAD.MOV R8, RZ, RZ, -R8 ;  /* 0x000000ffff087224 */ /* 0x000fe400078e0a08 */
[----:B------:R-:W-:Y:S02]  /*3750*/  IMAD R74, R72, R5, R4 ;  /* 0x00000005484a7224 */ /* 0x000fe400078e0204 */
[----:B------:R-:W-:Y:S02]  /*3760*/  IMAD.MOV R2, RZ, RZ, -R2 ;  /* 0x000000ffff027224 */ /* 0x000fe400078e0a02 */
[----:B------:R-:W-:-:S04]  /*3770*/  IMAD.HI.U32 R4, R73, R121, RZ ;  /* 0x0000007949047227 */ /* 0x000fc800078e00ff */
[C---:B------:R-:W-:Y:S02]  /*3780*/  IMAD R7, R72.reuse, R8, R7 ;  /* 0x0000000848077224 */ /* 0x040fe400078e0207 */
[C---:B------:R-:W-:Y:S01]  /*3790*/  IMAD R105, R72.reuse, R2, R105 ;  /* 0x0000000248697224 */ /* 0x040fe200078e0269 */
[C---:B------:R-:W-:Y:S01]  /*37a0*/  LEA R2, P0, R3.reuse, UR12, 0x1 ;  /* 0x0000000c03027c11 */ /* 0x040fe2000f8008ff */
[----:B------:R-:W-:Y:S01]  /*37b0*/  IMAD.MOV R10, RZ, RZ, -R10 ;  /* 0x000000ffff0a7224 */ /* 0x000fe200078e0a0a */
[----:B------:R1:W-:Y:S01]  /*37c0*/  STL [R1+0x1f8], R7 ;  /* 0x0001f80701007387 */ /* 0x0003e20000100800 */
[----:B------:R-:W-:Y:S01]  /*37d0*/  IMAD.MOV R9, RZ, RZ, -R9 ;  /* 0x000000ffff097224 */ /* 0x000fe200078e0a09 */
[----:B------:R-:W-:Y:S01]  /*37e0*/  LEA.HI.X.SX32 R3, R3, UR13, 0x1, P0 ;  /* 0x0000000d03037c11 */ /* 0x000fe200080f0eff */
[----:B------:R-:W-:Y:S02]  /*37f0*/  IMAD.MOV R4, RZ, RZ, -R4 ;  /* 0x000000ffff047224 */ /* 0x000fe400078e0a04 */
[----:B------:R-:W-:-:S02]  /*3800*/  IMAD R106, R72, R10, R106 ;  /* 0x0000000a486a7224 */ /* 0x000fc400078e026a */
[C---:B------:R-:W-:Y:S02]  /*3810*/  IMAD R122, R72.reuse, R9, R122 ;  /* 0x00000009487a7224 */ /* 0x040fe400078e027a */
[----:B------:R-:W-:Y:S02]  /*3820*/  IMAD R121, R72, R4, R121 ;  /* 0x0000000448797224 */ /* 0x000fe400078e0279 */
[C---:B-1----:R-:W-:Y:S02]  /*3830*/  VIADD R7, R6.reuse, 0xffffff80 ;  /* 0xffffff8006077836 */ /* 0x042fe40000000000 */
[----:B------:R-:W-:Y:S01]  /*3840*/  VIADD R8, R6, 0xffffff81 ;  /* 0xffffff8106087836 */ /* 0x000fe20000000000 */
[----:B------:R-:W-:Y:S06]  /*3850*/  BRA.U UP0, `(.L_x_5) ;  /* 0x0000000100187547 */ /* 0x000fec000b800000 */
[----:B------:R-:W-:Y:S01]  /*3860*/  ELECT P0, URZ, PT ;  /* 0x0000000000ff782f */ /* 0x000fe20003800000 */
[----:B------:R-:W-:Y:S01]  /*3870*/  IMAD.MOV.U32 R4, RZ, RZ, 0x1 ;  /* 0x00000001ff047424 */ /* 0x000fe200078e00ff */
[----:B------:R-:W-:Y:S01]  /*3880*/  UMOV UR4, 0x40 ;  /* 0x0000004000047882 */ /* 0x000fe20000000000 */
[----:B------:R-:W-:Y:S01]  /*3890*/  UVIRTCOUNT.DEALLOC.SMPOOL 0x80 ;  /* 0x000000800000784c */ /* 0x000fe20000000000 */
[----:B------:R-:W-:-:S09]  /*38a0*/  ULEA UR4, UR5, UR4, 0x18 ;  /* 0x0000000405047291 */ /* 0x000fd2000f8ec0ff */
[----:B------:R0:W-:Y:S03]  /*38b0*/  @P0 STS.U8 [UR4], R4 ;  /* 0x00000004ff000988 */ /* 0x0001e60008000004 */
.L_x_5:
[----:B------:R-:W-:Y:S01]  /*38c0*/  UIADD3 UR10, UPT, UPT, UR8, UR10, URZ ;  /* 0x0000000a080a7290 */ /* 0x000fe2000fffe0ff */
[C---:B------:R-:W-:Y:S01]  /*38d0*/  VIADD R5, R6.reuse, 0xffffffff ;  /* 0xffffffff06057836 */ /* 0x040fe20000000000 */
[----:B------:R-:W-:Y:S01]  /*38e0*/  VOTEU.ALL UP1, P2 ;  /* 0x0000000000ff7886 */ /* 0x000fe20001020000 */
[----:B------:R-:W-:Y:S01]  /*38f0*/  UIADD3 UR6, UPT, UPT, UR9, 0x10000, URZ ;  /* 0x0001000009067890 */ /* 0x000fe2000fffe0ff */
[----:B------:R-:W-:Y:S01]  /*3900*/  PRMT R9, RZ, 0x7610, R9 ;  /* 0x00007610ff097816 */ /* 0x000fe20000000009 */
[----:B------:R-:W-:Y:S01]  /*3910*/  VOTEU.ALL UP2, P2 ;  /* 0x0000000000ff7886 */ /* 0x000fe20001040000 */
[----:B------:R-:W-:Y:S01]  /*3920*/  ISETP.GE.U32.AND P1, PT, R5, 0x7fffff80, PT ;  /* 0x7fffff800500780c */ /* 0x000fe20003f26070 */
[----:B0-----:R-:W-:Y:S01]  /*3930*/  VIADD R4, R6, 0xffffff82 ;  /* 0xffffff8206047836 */ /* 0x001fe20000000000 */
[----:B------:R-:W-:-:S04]  /*3940*/  @!UP1 UIADD3 UR4, UPT, UPT, -UR7, 0x100000, URZ ;  /* 0x0010000007049890 */ /* 0x000fc8000fffe1ff */
[----:B------:R-:W-:Y:S02]  /*3950*/  @!UP1 USHF.L.U32 UR5, UR4, 0xb, URZ ;  /* 0x0000000b04059899 */ /* 0x000fe400080006ff */
[----:B------:R-:W-:Y:S01]  /*3960*/  @!UP1 USHF.L.U32 UR4, UR4, 0x1, URZ ;  /* 0x0000000104049899 */ /* 0x000fe200080006ff */
[----:B------:R-:W-:Y:S01]  /*3970*/  STTM.x128 tmem[UR10], RZ ;  /* 0x000000ff000079ed */ /* 0x000fe200083c000a */
[----:B------:R-:W0:Y:S02]  /*3980*/  FENCE.VIEW.ASYNC.T ;  /* 0x00000000000073c6 */ /* 0x000e240000000200 */
[----:B0-----:R-:W-:Y:S01]  /*3990*/  BAR.SYNC.DEFER_BLOCKING 0x0 ;  /* 0x0000000000007b1d */ /* 0x001fe20000010000 */
[----:B------:R-:W-:Y:S01]  /*39a0*/  IMAD R5, R70, 0xfe, RZ ;  /* 0x000000fe46057824 */ /* 0x000fe200078e02ff */
[----:B------:R-:W-:Y:S02]  /*39b0*/  ISETP.GE.U32.AND P0, PT, R4, 0x7fffff03, PT ;  /* 0x7fffff030400780c */ /* 0x000fe40003f06070 */
[----:B------:R-:W-:-:S02]  /*39c0*/  ISETP.GE.U32.AND P3, PT, R7, 0x7fffff01, PT ;  /* 0x7fffff010700780c */ /* 0x000fc40003f66070 */
[----:B------:R-:W-:Y:S01]  /*39d0*/  ISETP.GE.U32.AND P4, PT, R8, 0x7fffff02, PT ;  /* 0x7fffff020800780c */ /* 0x000fe20003f86070 */
[----:B------:R0:W-:Y:S04]  /*39e0*/  STL [R1+0xa24], R71 ;  /* 0x000a244701007387 */ /* 0x0001e80000100800 */
[----:B------:R-:W1:Y:S02]  /*39f0*/  FENCE.VIEW.ASYNC.S ;  /* 0x00000000000073c6 */ /* 0x000e640000000000 */
[----:B-1----:R1:W2:Y:S02]  /*3a00*/  @!UP2 SYNCS.EXCH.64 URZ, [UR6], UR4 ;  /* 0x0000000406ffa5b2 */ /* 0x0022a40008000100 */
[----:B--2---:R-:W-:Y:S01]  /*3a10*/  BAR.SYNC.DEFER_BLOCKING 0x0 ;  /* 0x0000000000007b1d */ /* 0x004fe20000010000 */
[C---:B------:R-:W-:Y:S01]  /*3a20*/  IMAD R4, R70.reuse, 0x7f, RZ ;  /* 0x0000007f46047824 */ /* 0x040fe200078e02ff */
[----:B0-----:R-:W-:Y:S01]  /*3a30*/  IADD3 R71, P5, PT, R5, R2, RZ ;  /* 0x0000000205477210 */ /* 0x001fe20007fbe0ff */
[----:B------:R-:W-:-:S03]  /*3a40*/  IMAD R7, R70, 0xfc, RZ ;  /* 0x000000fc46077824 */ /* 0x000fc600078e02ff */
[----:B------:R-:W-:Y:S04]  /*3a50*/  STL [R1+0xa20], R69 ;  /* 0x000a204501007387 */ /* 0x000fe80000100800 */
[----:B------:R-:W2:Y:S01]  /*3a60*/  @!P1 LDG.E.U16 R9, desc[UR20][R2.64] ;  /* 0x0000001402099981 */ /* 0x000ea2000c1e1500 */
[----:B------:R-:W-:Y:S01]  /*3a70*/  VIADD R5, R6, 0xffffff83 ;  /* 0xffffff8306057836 */ /* 0x000fe20000000000 */
[----:B------:R-:W-:Y:S02]  /*3a80*/  LEA.HI.X.SX32 R39, R4, R3, 0x1, P5 ;  /* 0x0000000304277211 */ /* 0x000fe400028f0eff */
[----:B------:R-:W-:Y:S01]  /*3a90*/  IADD3 R38, P1, PT, R7, R2, RZ ;  /* 0x0000000207267210 */ /* 0x000fe20007f3e0ff */
[----:B------:R-:W-:Y:S01]  /*3aa0*/  IMAD.MOV.U32 R4, RZ, RZ, R71 ;  /* 0x000000ffff047224 */ /* 0x000fe200078e0047 */
[----:B------:R-:W-:Y:S01]  /*3ab0*/  ISETP.GE.U32.AND P5, PT, R5, 0x7fffff04, PT ;  /* 0x7fffff040500780c */ /* 0x000fe20003fa6070 */
[----:B------:R-:W-:Y:S01]  /*3ac0*/  IMAD.MOV.U32 R5, RZ, RZ, R39 ;  /* 0x000000ffff057224 */ /* 0x000fe200078e0027 */
[----:B------:R-:W-:Y:S01]  /*3ad0*/  PRMT R7, RZ, 0x7610, R7 ;  /* 0x00007610ff077816 */ /* 0x000fe20000000007 */
[----:B------:R-:W-:Y:S05]  /*3ae0*/  STL [R1+0xa1c], R68 ;  /* 0x000a1c4401007387 */ /* 0x000fea0000100800 */
[----:B------:R0:W3:Y:S01]  /*3af0*/  @!P3 LDG.E.U16 R7, desc[UR20][R4.64] ;  /* 0x000000140407b981 */ /* 0x0000e2000c1e1500 */
[----:B------:R-:W-:Y:S01]  /*3b00*/  PRMT R10, RZ, 0x7610, R10 ;  /* 0x00007610ff0a7816 */ /* 0x000fe2000000000a */
[----:B0-----:R-:W-:-:S02]  /*3b10*/  @!P4 IMAD.MOV.U32 R4, RZ, RZ, R38 ;  /* 0x000000ffff04c224 */ /* 0x001fc400078e0026 */
[----:B--2---:R0:W-:Y:S04]  /*3b20*/  STL [R1+0xb8], R9 ;  /* 0x0000b80901007387 */ /* 0x0041e80000100800 */
[----:B------:R2:W-:Y:S01]  /*3b30*/  STL [R1+0x790], R71 ;  /* 0x0007904701007387 */ /* 0x0005e20000100800 */
[----:B0-----:R-:W-:-:S03]  /*3b40*/  IMAD R9, R70, 0x7e, RZ ;  /* 0x0000007e46097824 */ /* 0x001fc600078e02ff */
[----:B--2---:R-:W5:Y:S04]  /*3b50*/  LDL.LU R71, [R1+0xa24] ;  /* 0x000a240001477983 */ /* 0x004f680000300800 */
[----:B------:R0:W-:Y:S02]  /*3b60*/  STL [R1+0x78c], R39 ;  /* 0x00078c2701007387 */ /* 0x0001e40000100800 */
[----:B0-----:R-:W-:-:S05]  /*3b70*/  LEA.HI.X.SX32 R39, R9, R3, 0x1, P1 ;  /* 0x0000000309277211 */ /* 0x001fca00008f0eff */
[----:B------:R-:W-:-:S05]  /*3b80*/  @!P4 IMAD.MOV.U32 R5, RZ, RZ, R39 ;  /* 0x000000ffff05c224 */ /* 0x000fca00078e0027 */
[----:B------:R0:W2:Y:S04]  /*3b90*/  @!P4 LDG.E.U16 R10, desc[UR20][R4.64] ;  /* 0x00000014040ac981 */ /* 0x0000a8000c1e1500 */
[----:B------:R-:W-:Y:S04]  /*3ba0*/  STL [R1+0x788], R38 ;  /* 0x0007882601007387 */ /* 0x000fe80000100800 */
[----:B------:R-:W-:Y:S04]  /*3bb0*/  STL [R1+0x784], R39 ;  /* 0x0007842701007387 */ /* 0x000fe80000100800 */
[----:B---3--:R3:W-:Y:S01]  /*3bc0*/  STL [R1+0x148], R7 ;  /* 0x0001480701007387 */ /* 0x0087e20000100800 */
[----:B0-----:R-:W-:-:S02]  /*3bd0*/  IMAD R5, R70, 0xf8, RZ ;  /* 0x000000f846057824 */ /* 0x001fc400078e02ff */
[C---:B------:R-:W-:Y:S02]  /*3be0*/  IMAD R4, R70.reuse, 0x7d, RZ ;  /* 0x0000007d46047824 */ /* 0x040fe400078e02ff */
[----:B---3--:R-:W-:Y:S01]  /*3bf0*/  IMAD R7, R70, 0xfa, RZ ;  /* 0x000000fa46077824 */ /* 0x008fe200078e02ff */
[----:B------:R-:W-:-:S04]  /*3c00*/  IADD3 R38, P3, PT, R5, R2, RZ ;  /* 0x0000000205267210 */ /* 0x000fc80007f7e0ff */
[----:B------:R-:W-:-:S04]  /*3c10*/  IADD3 R39, P4, PT, R7, R2, RZ ;  /* 0x0000000207277210 */ /* 0x000fc80007f9e0ff */
[----:B------:R-:W-:Y:S01]  /*3c20*/  LEA.HI.X.SX32 R4, R4, R3, 0x1, P4 ;  /* 0x0000000304047211 */ /* 0x000fe200020f0eff */
[----:B------:R-:W-:Y:S02]  /*3c30*/  IMAD.MOV.U32 R5, RZ, RZ, R39 ;  /* 0x000000ffff057224 */ /* 0x000fe400078e0027 */
[----:B------:R-:W-:-:S03]  /*3c40*/  VIADD R7, R6, 0xffffff85 ;  /* 0xffffff8506077836 */ /* 0x000fc60000000000 */
[----:B------:R-:W-:Y:S02]  /*3c50*/  @!P0 LOP3.LUT R5, R5, R4, RZ, 0x3c, !PT ;  /* 0x0000000405058212 */ /* 0x000fe400078e3cff */
[----:B------:R-:W-:Y:S01]  /*3c60*/  ISETP.GE.U32.AND P4, PT, R7, 0x7fffff06, PT ;  /* 0x7fffff060700780c */ /* 0x000fe20003f86070 */
[----:B------:R-:W-:Y:S01]  /*3c70*/  VIADD R8, R6, 0xffffff84 ;  /* 0xffffff8406087836 */ /* 0x000fe20000000000 */
[----:B------:R-:W-:-:S04]  /*3c80*/  PRMT R7, RZ, 0x7610, R7 ;  /* 0x00007610ff077816 */ /* 0x000fc80000000007 */
[----:B------:R-:W-:Y:S01]  /*3c90*/  ISETP.GE.U32.AND P1, PT, R8, 0x7fffff05, PT ;  /* 0x7fffff050800780c */ /* 0x000fe20003f26070 */
[----:B------:R-:W-:Y:S01]  /*3ca0*/  IMAD R8, R70, 0x7c, RZ ;  /* 0x0000007c46087824 */ /* 0x000fe200078e02ff */
[----:B------:R-:W-:Y:S01]  /*3cb0*/  PRMT R17, RZ, 0x7610, R17 ;  /* 0x00007610ff117816 */ /* 0x000fe20000000011 */
[----:B--2---:R-:W-:Y:S04]  /*3cc0*/  STL [R1+0x14c], R10 ;  /* 0x00014c0a01007387 */ /* 0x004fe80000100800 */
[----:B------:R-:W-:Y:S04]  /*3cd0*/  STL [R1+0x780], R39 ;  /* 0x0007802701007387 */ /* 0x000fe80000100800 */
[----:B------:R-:W-:Y:S04]  /*3ce0*/  STL [R1+0x778], R38 ;  /* 0x0007782601007387 */ /* 0x000fe80000100800 */
[----:B------:R0:W-:Y:S02]  /*3cf0*/  STL [R1+0x77c], R4 ;  /* 0x00077c0401007387 */ /* 0x0001e40000100800 */
[----:B0-----:R-:W-:-:S04]  /*3d00*/  @!P0 LOP3.LUT R4, R5, R4, RZ, 0x3c, !PT ;  /* 0x0000000405048212 */ /* 0x001fc800078e3cff */
[----:B------:R-:W-:-:S05]  /*3d10*/  @!P0 LOP3.LUT R5, R5, R4, RZ, 0x3c, !PT ;  /* 0x0000000405058212 */ /* 0x000fca00078e3cff */
[----:B------:R0:W2:Y:S01]  /*3d20*/  @!P0 LDG.E.U16 R7, desc[UR20][R4.64] ;  /* 0x0000001404078981 */ /* 0x0000a2000c1e1500 */
[----:B------:R-:W-:Y:S01]  /*3d30*/  LEA.HI.X.SX32 R39, R8, R3, 0x1, P3 ;  /* 0x0000000308277211 */ /* 0x000fe200018f0eff */
[----:B0-----:R-:W-:-:S04]  /*3d40*/  @!P5 IMAD.MOV.U32 R4, RZ, RZ, R38 ;  /* 0x000000ffff04d224 */ /* 0x001fc800078e0026 */
[----:B------:R-:W-:-:S05]  /*3d50*/  @!P5 IMAD.MOV.U32 R5, RZ, RZ, R39 ;  /* 0x000000ffff05d224 */ /* 0x000fca00078e0027 */
[----:B------:R0:W3:Y:S04]  /*3d60*/  @!P5 LDG.E.U16 R17, desc[UR20][R4.64] ;  /* 0x000000140411d981 */ /* 0x0000e8000c1e1500 */
[----:B------:R-:W-:Y:S01]  /*3d70*/  STL [R1+0x774], R39 ;  /* 0x0007742701007387 */ /* 0x000fe20000100800 */
[C---:B0-----:R-:W-:Y:S02]  /*3d80*/  IMAD R5, R70.reuse, 0xf4, RZ ;  /* 0x000000f446057824 */ /* 0x041fe400078e02ff */
[----:B------:R-:W-:-:S03]  /*3d90*/  IMAD R4, R70, 0x7b, RZ ;  /* 0x0000007b46047824 */ /* 0x000fc600078e02ff */
[----:B------:R-:W-:Y:S02]  /*3da0*/  IADD3 R38, P0, PT, R5, R2, RZ ;  /* 0x0000000205267210 */ /* 0x000fe40007f1e0ff */
[----:B------:R-:W-:Y:S01]  /*3db0*/  PRMT R13, RZ, 0x7610, R13 ;  /* 0x00007610ff0d7816 */ /* 0x000fe2000000000d */
[----:B--2---:R0:W-:Y:S02]  /*3dc0*/  STL [R1+0x140], R7 ;  /* 0x0001400701007387 */ /* 0x0041e40000100800 */
[----:B0-----:R-:W-:-:S05]  /*3dd0*/  IMAD R7, R70, 0xf6, RZ ;  /* 0x000000f646077824 */ /* 0x001fca00078e02ff */
[----:B------:R-:W-:-:S04]  /*3de0*/  IADD3 R39, P5, PT, R7, R2, RZ ;  /* 0x0000000207277210 */ /* 0x000fc80007fbe0ff */
[----:B------:R-:W-:Y:S01]  /*3df0*/  LEA.HI.X.SX32 R4, R4, R3, 0x1, P5 ;  /* 0x0000000304047211 */ /* 0x000fe200028f0eff */
[----:B------:R-:W-:Y:S01]  /*3e00*/  IMAD.MOV.U32 R5, RZ, RZ, R39 ;  /* 0x000000ffff057224 */ /* 0x000fe200078e0027 */
[----:B---3--:R-:W-:Y:S01]  /*3e10*/  STL [R1+0x144], R17 ;  /* 0x0001441101007387 */ /* 0x008fe20000100800 */
[----:B------:R-:W-:-:S03]  /*3e20*/  VIADD R7, R6, 0xffffff87 ;  /* 0xffffff8706077836 */ /* 0x000fc60000000000 */
[----:B------:R-:W-:Y:S01]  /*3e30*/  @!P1 LOP3.LUT R5, R5, R4, RZ, 0x3c, !PT ;  /* 0x0000000405059212 */ /* 0x000fe200078e3cff */
[----:B------:R-:W-:Y:S04]  /*3e40*/  STL [R1+0x770], R39 ;  /* 0x0007702701007387 */ /* 0x000fe80000100800 */
[----:B------:R-:W-:Y:S01]  /*3e50*/  STL [R1+0x768], R38 ;  /* 0x0007682601007387 */ /* 0x000fe20000100800 */
[----:B------:R-:W-:-:S03]  /*3e60*/  ISETP.GE.U32.AND P5, PT, R7, 0x7fffff08, PT ;  /* 0x7fffff080700780c */ /* 0x000fc60003fa6070 */
[----:B------:R0:W-:Y:S01]  /*3e70*/  STL [R1+0x76c], R4 ;  /* 0x00076c0401007387 */ /* 0x0001e20000100800 */
[----:B------:R-:W-:Y:S02]  /*3e80*/  PRMT R7, RZ, 0x7610, R7 ;  /* 0x00007610ff077816 */ /* 0x000fe40000000007 */
[----:B0-----:R-:W-:-:S04]  /*3e90*/  @!P1 LOP3.LUT R4, R5, R4, RZ, 0x3c, !PT ;  /* 0x0000000405049212 */ /* 0x001fc800078e3cff */
[----:B------:R-:W-:Y:S01]  /*3ea0*/  @!P1 LOP3.LUT R5, R5, R4, RZ, 0x3c, !PT ;  /* 0x0000000405059212 */ /* 0x000fe200078e3cff */
[----:B------:R-:W-:-:S04]  /*3eb0*/  IMAD R17, R70, 0x7a, RZ ;  /* 0x0000007a46117824 */ /* 0x000fc800078e02ff */
[----:B------:R0:W2:Y:S01]  /*3ec0*/  @!P1 LDG.E.U16 R7, desc[UR20][R4.64] ;  /* 0x0000001404079981 */ /* 0x0000a2000c1e1500 */
[----:B------:R-:W-:Y:S01]  /*3ed0*/  LEA.HI.X.SX32 R39, R17, R3, 0x1, P0 ;  /* 0x0000000311277211 */ /* 0x000fe200000f0eff */
[----:B0-----:R-:W-:-:S04]  /*3ee0*/  @!P4 IMAD.MOV.U32 R4, RZ, RZ, R38 ;  /* 0x000000ffff04c224 */ /* 0x001fc800078e0026 */
[----:B------:R-:W-:-:S05]  /*3ef0*/  @!P4 IMAD.MOV.U32 R5, RZ, RZ, R39 ;  /* 0x000000ffff05c224 */ /* 0x000fca00078e0027 */
[----:B------:R0:W3:Y:S01]  /*3f00*/  @!P4 LDG.E.U16 R13, desc[UR20][R4.64] ;  /* 0x00000014040dc981 */ /* 0x0000e2000c1e1500 */
[----:B------:R-:W-:-:S03]  /*3f10*/  VIADD R10, R6, 0xffffff86 ;  /* 0xffffff86060a7836 */ /* 0x000fc60000000000 */
[----:B------:R-:W-:Y:S02]  /*3f20*/  STL [R1+0x764], R39 ;  /* 0x0007642701007387 */ /* 0x000fe40000100800 */
[----:B------:R-:W-:Y:S01]  /*3f30*/  ISETP.GE.U32.AND P3, PT, R10, 0x7fffff07, PT ;  /* 0x7fffff070a00780c */ /* 0x000fe20003f66070 */
        /* <DEDUP_REMOVED lines=65> */
[----:B---3--:R0:W-:Y:S01]  /*4350*/  STL [R1+0x100], R33 ;  /* 0x0001002101007387 */ /* 0x0081e20000100800 */
[----:B------:R-:W-:-:S03]  /*4360*/  VIADD R7, R6, 0xffffff8d ;  /* 0xffffff8d06077836 */ /* 0x000fc60000000000 */
[----:B------:R-:W-:Y:S01]  /*4370*/  @!P1 LOP3.LUT R5, R5, R4, RZ, 0x3c, !PT ;  /* 0x0000000405059212 */ /* 0x000fe200078e3cff */
[----:B------:R-:W-:Y:S04]  /*4380*/  STL [R1+0x740], R39 ;  /* 0x0007402701007387 */ /* 0x000fe80000100800 */
[----:B------:R-:W-:Y:S01]  /*4390*/  STL [R1+0x738], R38 ;  /* 0x0007382601007387 */ /* 0x000fe20000100800 */
[----:B------:R-:W-:-:S03]  /*43a0*/  ISETP.GE.U32.AND P4, PT, R7, 0x7fffff0e, PT ;  /* 0x7fffff0e0700780c */ /* 0x000fc60003f86070 */
[----:B------:R2:W-:Y:S01]  /*43b0*/  STL [R1+0x73c], R4 ;  /* 0x00073c0401007387 */ /* 0x0005e20000100800 */
[----:B0-----:R-:W-:Y:S01]  /*43c0*/  IMAD R33, R70, 0x74, RZ ;  /* 0x0000007446217824 */ /* 0x001fe200078e02ff */
[----:B------:R-:W-:Y:S02]  /*43d0*/  PRMT R7, RZ, 0x7610, R7 ;  /* 0x00007610ff077816 */ /* 0x000fe40000000007 */
[----:B--2---:R-:W-:-:S04]  /*43e0*/  @!P1 LOP3.LUT R4, R5, R4, RZ, 0x3c, !PT ;  /* 0x0000000405049212 */ /* 0x004fc800078e3cff */
[----:B------:R-:W-:Y:S02]  /*43f0*/  @!P1 LOP3.LUT R5, R5, R4, RZ, 0x3c, !PT ;  /* 0x0000000405059212 */ /* 0x000fe400078e3cff */
[----:B------:R-:W-:-:S03]  /*4400*/  LEA.HI.X.SX32 R39, R33, R3, 0x1, P0 ;  /* 0x0000000321277211 */ /* 0x000fc600000f0eff */
[----:B------:R0:W2:Y:S02]  /*4410*/  @!P1 LDG.E.U16 R7, desc[UR20][R4.64] ;  /* 0x0000001404079981 */ /* 0x0000a4000c1e1500 */
[----:B0-----:R-:W-:Y:S02]  /*4420*/  @!P5 IMAD.MOV.U32 R4, RZ, RZ, R38 ;  /* 0x000000ffff04d224 */ /* 0x001fe400078e0026 */
[----:B------:R-:W-:-:S05]  /*4430*/  @!P5 IMAD.MOV.U32 R5, RZ, RZ, R39 ;  /* 0x000000ffff05d224 */ /* 0x000fca00078e0027 */
[----:B------:R0:W3:Y:S01]  /*4440*/  @!P5 LDG.E.U16 R37, desc[UR20][R4.64] ;  /* 0x000000140425d981 */ /* 0x0000e2000c1e1500 */
[----:B------:R-:W-:-:S03]  /*4450*/  VIADD R10, R6, 0xffffff8c ;  /* 0xffffff8c060a7836 */ /* 0x000fc60000000000 */
[----:B------:R4:W-:Y:S02]  /*4460*/  STL [R1+0x734], R39 ;  /* 0x0007342701007387 */ /* 0x0009e40000100800 */
[----:B------:R-:W-:Y:S01]  /*4470*/  ISETP.GE.U32.AND P3, PT, R10, 0x7fffff0d, PT ;  /* 0x7fffff0d0a00780c */ /* 0x000fe20003f66070 */
[C---:B0-----:R-:W-:Y:S02]  /*4480*/  IMAD R5, R70.reuse, 0xe4, RZ ;  /* 0x000000e446057824 */ /* 0x041fe400078e02ff */
[C---:B------:R-:W-:Y:S02]  /*4490*/  IMAD R4, R70.reuse, 0x73, RZ ;  /* 0x0000007346047824 */ /* 0x040fe400078e02ff */
[C---:B----4-:R-:W-:Y:S01]  /*44a0*/  IMAD R39, R70.reuse, 0x72, RZ ;  /* 0x0000007246277824 */ /* 0x050fe200078e02ff */
[----:B------:R-:W-:Y:S01]  /*44b0*/  PRMT R35, RZ, 0x7610, R35 ;  /* 0x00007610ff237816 */ /* 0x000fe20000000023 */
[----:B--2---:R0:W-:Y:S02]  /*44c0*/  STL [R1+0xf4], R7 ;  /* 0x0000f40701007387 */ /* 0x0041e40000100800 */
[----:B0-----:R-:W-:-:S05]  /*44d0*/  IMAD R7, R70, 0xe6, RZ ;  /* 0x000000e646077824 */ /* 0x001fca00078e02ff */
[-C--:B------:R-:W-:Y:S01]  /*44e0*/  IADD3 R38, P5, PT, R7, R2.reuse, RZ ;  /* 0x0000000207267210 */ /* 0x080fe20007fbe0ff */
[----:B---3--:R0:W-:Y:S03]  /*44f0*/  STL [R1+0xf8], R37 ;  /* 0x0000f82501007387 */ /* 0x0081e60000100800 */
[----:B------:R-:W-:Y:S01]  /*4500*/  LEA.HI.X.SX32 R4, R4, R3, 0x1, P5 ;  /* 0x0000000304047211 */ /* 0x000fe200028f0eff */
[----:B------:R-:W-:Y:S01]  /*4510*/  VIADD R7, R6, 0xffffff8f ;  /* 0xffffff8f06077836 */ /* 0x000fe20000000000 */
[----:B0-----:R-:W-:Y:S01]  /*4520*/  IADD3 R37, P1, PT, R5, R2, RZ ;  /* 0x0000000205257210 */ /* 0x001fe20007f3e0ff */
[----:B------:R-:W-:Y:S01]  /*4530*/  IMAD.MOV.U32 R5, RZ, RZ, R38 ;  /* 0x000000ffff057224 */ /* 0x000fe200078e0026 */
[----:B------:R-:W-:Y:S04]  /*4540*/  STL [R1+0x730], R38 ;  /* 0x0007302601007387 */ /* 0x000fe80000100800 */
[----:B------:R-:W-:Y:S01]  /*4550*/  @!P3 LOP3.LUT R5, R5, R4, RZ, 0x3c, !PT ;  /* 0x000000040505b212 */ /* 0x000fe200078e3cff */
[----:B------:R-:W-:Y:S01]  /*4560*/  STL [R1+0x728], R37 ;  /* 0x0007282501007387 */ /* 0x000fe20000100800 */
[----:B------:R-:W-:-:S03]  /*4570*/  ISETP.GE.U32.AND P5, PT, R7, 0x7fffff10, PT ;  /* 0x7fffff100700780c */ /* 0x000fc60003fa6070 */
[----:B------:R0:W-:Y:S01]  /*4580*/  STL [R1+0x72c], R4 ;  /* 0x00072c0401007387 */ /* 0x0001e20000100800 */
[----:B------:R-:W-:Y:S02]  /*4590*/  PRMT R7, RZ, 0x7610, R7 ;  /* 0x00007610ff077816 */ /* 0x000fe40000000007 */
[----:B0-----:R-:W-:-:S04]  /*45a0*/  @!P3 LOP3.LUT R4, R5, R4, RZ, 0x3c, !PT ;  /* 0x000000040504b212 */ /* 0x001fc800078e3cff */
[----:B------:R-:W-:-:S05]  /*45b0*/  @!P3 LOP3.LUT R5, R5, R4, RZ, 0x3c, !PT ;  /* 0x000000040505b212 */ /* 0x000fca00078e3cff */
        /* <DEDUP_REMOVED lines=80> */
[----:B------:R-:W-:Y:S01]  /*4ac0*/  PRMT R7, RZ, 0x7610, R7 ;  /* 0x00007610ff077816 */ /* 0x000fe20000000007 */
[----:B0-----:R-:W-:Y:S01]  /*4ad0*/  IMAD R32, R70, 0x6c, RZ ;  /* 0x0000006c46207824 */ /* 0x001fe200078e02ff */
        /* <DEDUP_REMOVED lines=17> */
[----:B------:R-:W-:Y:S01]  /*4bf0*/  VIADD R7, R6, 0xffffff97 ;  /* 0xffffff9706077836 */ /* 0x000fe20000000000 */
[----:B---3--:R0:W-:Y:S02]  /*4c00*/  STL [R1+0xc8], R31 ;  /* 0x0000c81f01007387 */ /* 0x0081e40000100800 */
[-C--:B------:R-:W-:Y:S02]  /*4c10*/  LEA.HI.X.SX32 R5, R5, R3.reuse, 0x1, P5 ;  /* 0x0000000305057211 */ /* 0x080fe400028f0eff */
[----:B------:R-:W-:Y:S02]  /*4c20*/  ISETP.GE.U32.AND P5, PT, R7, 0x7fffff18, PT ;  /* 0x7fffff180700780c */ /* 0x000fe40003fa6070 */
[----:B------:R-:W-:Y:S02]  /*4c30*/  PRMT R7, RZ, 0x7610, R7 ;  /* 0x00007610ff077816 */ /* 0x000fe40000000007 */
[----:B0-----:R-:W-:Y:S01]  /*4c40*/  IADD3 R31, P3, PT, R4, R2, RZ ;  /* 0x00000002041f7210 */ /* 0x001fe20007f7e0ff */
[----:B------:R-:W-:Y:S01]  /*4c50*/  IMAD.MOV.U32 R4, RZ, RZ, R34 ;  /* 0x000000ffff047224 */ /* 0x000fe200078e0022 */
[----:B------:R0:W-:Y:S04]  /*4c60*/  STL [R1+0x6f0], R34 ;  /* 0x0006f02201007387 */ /* 0x0001e80000100800 */
[----:B------:R2:W3:Y:S01]  /*4c70*/  @!P0 LDG.E.U16 R7, desc[UR20][R4.64] ;  /* 0x0000001404078981 */ /* 0x0004e2000c1e1500 */
[----:B0-----:R-:W-:-:S03]  /*4c80*/  LEA.HI.X.SX32 R34, R37, R3, 0x1, P3 ;  /* 0x0000000325227211 */ /* 0x001fc600018f0eff */
[----:B------:R-:W-:Y:S01]  /*4c90*/  STL [R1+0x6e8], R31 ;  /* 0x0006e81f01007387 */ /* 0x000fe20000100800 */
[----:B--2---:R-:W-:-:S03]  /*4ca0*/  @!P4 IMAD.MOV.U32 R4, RZ, RZ, R31 ;  /* 0x000000ffff04c224 */ /* 0x004fc600078e001f */
[----:B------:R0:W-:Y:S02]  /*4cb0*/  STL [R1+0x6ec], R5 ;  /* 0x0006ec0501007387 */ /* 0x0001e40000100800 */
[----:B0-----:R-:W-:-:S05]  /*4cc0*/  @!P4 IMAD.MOV.U32 R5, RZ, RZ, R34 ;  /* 0x000000ffff05c224 */ /* 0x001fca00078e0022 */
[----:B------:R0:W2:Y:S01]  /*4cd0*/  @!P4 LDG.E.U16 R20, desc[UR20][R4.64] ;  /* 0x000000140414c981 */ /* 0x0000a2000c1e1500 */
[----:B------:R-:W-:-:S03]  /*4ce0*/  VIADD R10, R6, 0xffffff96 ;  /* 0xffffff96060a7836 */ /* 0x000fc60000000000 */
[----:B------:R-:W-:Y:S02]  /*4cf0*/  STL [R1+0x6e4], R34 ;  /* 0x0006e42201007387 */ /* 0x000fe40000100800 */
[----:B------:R-:W-:Y:S01]  /*4d00*/  ISETP.GE.U32.AND P1, PT, R10, 0x7fffff17, PT ;  /* 0x7fffff170a00780c */ /* 0x000fe20003f26070 */
[C---:B0-----:R-:W-:Y:S02]  /*4d10*/  IMAD R5, R70.reuse, 0x69, RZ ;  /* 0x0000006946057824 */ /* 0x041fe400078e02ff */
[----:B------:R-:W-:-:S05]  /*4d20*/  IMAD R4, R70, 0xd0, RZ ;  /* 0x000000d046047824 */ /* 0x000fca00078e02ff */
[----:B------:R-:W-:Y:S02]  /*4d30*/  IADD3 R31, P0, PT, R4, R2, RZ ;  /* 0x00000002041f7210 */ /* 0x000fe40007f1e0ff */
[----:B------:R-:W-:Y:S01]  /*4d40*/  PRMT R30, RZ, 0x7610, R30 ;  /* 0x00007610ff1e7816 */ /* 0x000fe2000000001e */
[----:B---3--:R0:W-:Y:S02]  /*4d50*/  STL [R1+0xbc], R7 ;  /* 0x0000bc0701007387 */ /* 0x0081e40000100800 */
[----:B0-----:R-:W-:-:S05]  /*4d60*/  IMAD R7, R70, 0xd2, RZ ;  /* 0x000000d246077824 */ /* 0x001fca00078e02ff */
[----:B------:R-:W-:Y:S01]  /*4d70*/  IADD3 R34, P4, PT, R7, R2, RZ ;  /* 0x0000000207227210 */ /* 0x000fe20007f9e0ff */
[----:B------:R-:W-:-:S03]  /*4d80*/  VIADD R7, R6, 0xffffff99 ;  /* 0xffffff9906077836 */ /* 0x000fc60000000000 */
[----:B------:R-:W-:Y:S02]  /*4d90*/  LEA.HI.X.SX32 R5, R5, R3, 0x1, P4 ;  /* 0x0000000305057211 */ /* 0x000fe400020f0eff */
[----:B------:R-:W-:Y:S01]  /*4da0*/  ISETP.GE.U32.AND P4, PT, R7, 0x7fffff1a, PT ;  /* 0x7fffff1a0700780c */ /* 0x000fe20003f86070 */
[----:B------:R-:W-:Y:S01]  /*4db0*/  IMAD.MOV.U32 R4, RZ, RZ, R34 ;  /* 0x000000ffff047224 */ /* 0x000fe200078e0022 */
[----:B------:R-:W-:Y:S01]  /*4dc0*/  PRMT R7, RZ, 0x7610, R7 ;  /* 0x00007610ff077816 */ /* 0x000fe20000000007 */
[----:B--2---:R0:W-:Y:S05]  /*4dd0*/  STL [R1+0xc0], R20 ;  /* 0x0000c01401007387 */ /* 0x0041ea0000100800 */
[----:B------:R2:W3:Y:S01]  /*4de0*/  @!P1 LDG.E.U16 R7, desc[UR20][R4.64] ;  /* 0x0000001404079981 */ /* 0x0004e2000c1e1500 */
[----:B0-----:R-:W-:-:S03]  /*4df0*/  IMAD R20, R70, 0x68, RZ ;  /* 0x0000006846147824 */ /* 0x001fc600078e02ff */
[----:B------:R0:W-:Y:S04]  /*4e00*/  STL [R1+0x6e0], R34 ;  /* 0x0006e02201007387 */ /* 0x0001e80000100800 */
[----:B------:R-:W-:Y:S01]  /*4e10*/  STL [R1+0x6d8], R31 ;  /* 0x0006d81f01007387 */ /* 0x000fe20000100800 */
[----:B--2---:R-:W-:Y:S01]  /*4e20*/  @!P5 IMAD.MOV.U32 R4, RZ, RZ, R31 ;  /* 0x000000ffff04d224 */ /* 0x004fe200078e001f */
[----:B0-----:R-:W-:Y:S02]  /*4e30*/  LEA.HI.X.SX32 R34, R20, R3, 0x1, P0 ;  /* 0x0000000314227211 */ /* 0x001fe400000f0eff */
[----:B------:R0:W-:Y:S03]  /*4e40*/  STL [R1+0x6dc], R5 ;  /* 0x0006dc0501007387 */ /* 0x0001e60000100800 */
[----:B0-----:R-:W-:-:S05]  /*4e50*/  @!P5 IMAD.MOV.U32 R5, RZ, RZ, R34 ;  /* 0x000000ffff05d224 */ /* 0x001fca00078e0022 */
[----:B------:R0:W2:Y:S01]  /*4e60*/  @!P5 LDG.E.U16 R30, desc[UR20][R4.64] ;  /* 0x00000014041ed981 */ /* 0x0000a2000c1e1500 */
[----:B------:R-:W-:-:S03]  /*4e70*/  VIADD R10, R6, 0xffffff98 ;  /* 0xffffff98060a7836 */ /* 0x000fc60000000000 */
[----:B------:R4:W-:Y:S02]  /*4e80*/  STL [R1+0x6d4], R34 ;  /* 0x0006d42201007387 */ /* 0x0009e40000100800 */
[----:B------:R-:W-:Y:S01]  /*4e90*/  ISETP.GE.U32.AND P3, PT, R10, 0x7fffff19, PT ;  /* 0x7fffff190a00780c */ /* 0x000fe20003f66070 */
[C---:B0-----:R-:W-:Y:S02]  /*4ea0*/  IMAD R5, R70.reuse, 0x67, RZ ;  /* 0x0000006746057824 */ /* 0x041fe400078e02ff */
[C---:B------:R-:W-:Y:S02]  /*4eb0*/  IMAD R4, R70.reuse, 0xcc, RZ ;  /* 0x000000cc46047824 */ /* 0x040fe400078e02ff */
[C---:B----4-:R-:W-:Y:S01]  /*4ec0*/  IMAD R34, R70.reuse, 0x66, RZ ;  /* 0x0000006646227824 */ /* 0x050fe200078e02ff */
[----:B------:R-:W-:Y:S01]  /*4ed0*/  PRMT R11, RZ, 0x7610, R11 ;  /* 0x00007610ff0b7816 */ /* 0x000fe2000000000b */
[----:B---3--:R0:W-:Y:S02]  /*4ee0*/  STL [R1+0xb0], R7 ;  /* 0x0000b00701007387 */ /* 0x0081e40000100800 */
[----:B0-----:R-:W-:-:S05]  /*4ef0*/  IMAD R7, R70, 0xce, RZ ;  /* 0x000000ce46077824 */ /* 0x001fca00078e02ff */
[----:B------:R-:W-:Y:S01]  /*4f00*/  IADD3 R31, P5, PT, R7, R2, RZ ;  /* 0x00000002071f7210 */ /* 0x000fe20007fbe0ff */
[----:B------:R-:W-:-:S03]  /*4f10*/  VIADD R7, R6, 0xffffff9b ;  /* 0xffffff9b06077836 */ /* 0x000fc60000000000 */
[-C--:B------:R-:W-:Y:S02]  /*4f20*/  LEA.HI.X.SX32 R5, R5, R3.reuse, 0x1, P5 ;  /* 0x0000000305057211 */ /* 0x080fe400028f0eff */
[----:B------:R-:W-:Y:S02]  /*4f30*/  ISETP.GE.U32.AND P5, PT, R7, 0x7fffff1c, PT ;  /* 0x7fffff1c0700780c */ /* 0x000fe40003fa6070 */
[----:B------:R-:W-:Y:S01]  /*4f40*/  PRMT R7, RZ, 0x7610, R7 ;  /* 0x00007610ff077816 */ /* 0x000fe20000000007 */
[----:B--2---:R0:W-:Y:S02]  /*4f50*/  STL [R1+0xb4], R30 ;  /* 0x0000b41e01007387 */ /* 0x0041e40000100800 */
        /* <DEDUP_REMOVED lines=25> */
[----:B--2---:R0:W-:Y:S04]  /*50f0*/  STL [R1+0xac], R11 ;  /* 0x0000ac0b01007387 */ /* 0x0041e80000100800 */
[----:B------:R2:W-:Y:S04]  /*5100*/  STL [R1+0x6c0], R31 ;  /* 0x0006c01f01007387 */ /* 0x0005e80000100800 */
[----:B------:R3:W4:Y:S01]  /*5110*/  @!P0 LDG.E.U16 R7, desc[UR20][R4.64] ;  /* 0x0000001404078981 */ /* 0x000722000c1e1500 */
[----:B0-----:R-:W-:-:S03]  /*5120*/  IMAD R11, R70, 0x64, RZ ;  /* 0x00000064460b7824 */ /* 0x001fc600078e02ff */
[----:B------:R-:W-:Y:S02]  /*5130*/  STL [R1+0x6b8], R30 ;  /* 0x0006b81e01007387 */ /* 0x000fe40000100800 */
[----:B--2---:R-:W-:Y:S02]  /*5140*/  LEA.HI.X.SX32 R31, R11, R3, 0x1, P3 ;  /* 0x000000030b1f7211 */ /* 0x004fe400018f0eff */
[----:B------:R0:W-:Y:S01]  /*5150*/  STL [R1+0x6bc], R5 ;  /* 0x0006bc0501007387 */ /* 0x0001e20000100800 */
[----:B---3--:R-:W-:Y:S02]  /*5160*/  @!P5 IMAD.MOV.U32 R4, RZ, RZ, R30 ;  /* 0x000000ffff04d224 */ /* 0x008fe400078e001e */
[----:B0-----:R-:W-:-:S05]  /*5170*/  @!P5 IMAD.MOV.U32 R5, RZ, RZ, R31 ;  /* 0x000000ffff05d224 */ /* 0x001fca00078e001f */
[----:B------:R0:W2:Y:S01]  /*5180*/  @!P5 LDG.E.U16 R29, desc[UR20][R4.64] ;  /* 0x00000014041dd981 */ /* 0x0000a2000c1e1500 */
[----:B------:R-:W-:-:S03]  /*5190*/  VIADD R10, R6, 0xffffff9c ;  /* 0xffffff9c060a7836 */ /* 0x000fc60000000000 */
[----:B------:R3:W-:Y:S02]  /*51a0*/  STL [R1+0x6b4], R31 ;  /* 0x0006b41f01007387 */ /* 0x0007e40000100800 */
[----:B------:R-:W-:Y:S01]  /*51b0*/  ISETP.GE.U32.AND P1, PT, R10, 0x7fffff1d, PT ;  /* 0x7fffff1d0a00780c */ /* 0x000fe20003f26070 */
[C---:B0-----:R-:W-:Y:S02]  /*51c0*/  IMAD R5, R70.reuse, 0x63, RZ ;  /* 0x0000006346057824 */ /* 0x041fe400078e02ff */
[C---:B------:R-:W-:Y:S02]  /*51d0*/  IMAD R4, R70.reuse, 0xc4, RZ ;  /* 0x000000c446047824 */ /* 0x040fe400078e02ff */
[C---:B---3--:R-:W-:Y:S01]  /*51e0*/  IMAD R31, R70.reuse, 0x62, RZ ;  /* 0x00000062461f7824 */ /* 0x048fe200078e02ff */
[----:B------:R-:W-:Y:S01]  /*51f0*/  PRMT R24, RZ, 0x7610, R24 ;  /* 0x00007610ff187816 */ /* 0x000fe20000000018 */
[----:B----4-:R0:W-:Y:S02]  /*5200*/  STL [R1+0xa0], R7 ;  /* 0x0000a00701007387 */ /* 0x0101e40000100800 */
[----:B0-----:R-:W-:-:S05]  /*5210*/  IMAD R7, R70, 0xc6, RZ ;  /* 0x000000c646077824 */ /* 0x001fca00078e02ff */
[----:B------:R-:W-:Y:S01]  /*5220*/  IADD3 R30, P5, PT, R7, R2, RZ ;  /* 0x00000002071e7210 */ /* 0x000fe20007fbe0ff */
[----:B------:R-:W-:-:S03]  /*5230*/  VIADD R7, R6, 0xffffff9f ;  /* 0xffffff9f06077836 */ /* 0x000fc60000000000 */
[----:B------:R-:W-:Y:S02]  /*5240*/  LEA.HI.X.SX32 R5, R5, R3, 0x1, P5 ;  /* 0x0000000305057211 */ /* 0x000fe400028f0eff */
[----:B------:R-:W-:Y:S01]  /*5250*/  ISETP.GE.U32.AND P5, PT, R7, 0x7fffff20, PT ;  /* 0x7fffff200700780c */ /* 0x000fe20003fa6070 */
[----:B--2---:R0:W-:Y:S01]  /*5260*/  STL [R1+0xa4], R29 ;  /* 0x0000a41d01007387 */ /* 0x0041e20000100800 */
[----:B------:R-:W-:-:S03]  /*5270*/  PRMT R7, RZ, 0x7610, R7 ;  /* 0x00007610ff077816 */ /* 0x000fc60000000007 */
[----:B------:R2:W-:Y:S01]  /*5280*/  STL [R1+0x6b0], R30 ;  /* 0x0006b01e01007387 */ /* 0x0005e20000100800 */
[----:B0-----:R-:W-:Y:S01]  /*5290*/  IADD3 R29, P0, PT, R4, R2, RZ ;  /* 0x00000002041d7210 */ /* 0x001fe20007f1e0ff */
[----:B------:R-:W-:-:S03]  /*52a0*/  IMAD.MOV.U32 R4, RZ, RZ, R30 ;  /* 0x000000ffff047224 */ /* 0x000fc600078e001e */
[----:B--2---:R-:W-:Y:S01]  /*52b0*/  LEA.HI.X.SX32 R30, R31, R3, 0x1, P0 ;  /* 0x000000031f1e7211 */ /* 0x004fe200000f0eff */
[----:B------:R-:W-:Y:S04]  /*52c0*/  STL [R1+0x6a8], R29 ;  /* 0x0006a81d01007387 */ /* 0x000fe80000100800 */
[----:B------:R0:W-:Y:S04]  /*52d0*/  STL [R1+0x6ac], R5 ;  /* 0x0006ac0501007387 */ /* 0x0001e80000100800 */
[----:B------:R2:W3:Y:S02]  /*52e0*/  @!P1 LDG.E.U16 R7, desc[UR20][R4.64] ;  /* 0x0000001404079981 */ /* 0x0004e4000c1e1500 */
[----:B--2---:R-:W-:-:S02]  /*52f0*/  @!P4 IMAD.MOV.U32 R4, RZ, RZ, R29 ;  /* 0x000000ffff04c224 */ /* 0x004fc400078e001d */
[----:B0-----:R-:W-:-:S05]  /*5300*/  @!P4 IMAD.MOV.U32 R5, RZ, RZ, R30 ;  /* 0x000000ffff05c224 */ /* 0x001fca00078e001e */
[----:B------:R0:W2:Y:S01]  /*5310*/  @!P4 LDG.E.U16 R24, desc[UR20][R4.64] ;  /* 0x000000140418c981 */ /* 0x0000a2000c1e1500 */
[----:B------:R-:W-:-:S03]  /*5320*/  VIADD R10, R6, 0xffffff9e ;  /* 0xffffff9e060a7836 */ /* 0x000fc60000000000 */
[----:B------:R-:W-:Y:S02]  /*5330*/  STL [R1+0x6a4], R30 ;  /* 0x0006a41e01007387 */ /* 0x000fe40000100800 */
[----:B------:R-:W-:Y:S01]  /*5340*/  ISETP.GE.U32.AND P3, PT, R10, 0x7fffff1f, PT ;  /* 0x7fffff1f0a00780c */ /* 0x000fe20003f66070 */
[C---:B0-----:R-:W-:Y:S02]  /*5350*/  IMAD R4, R70.reuse, 0xc0, RZ ;  /* 0x000000c046047824 */ /* 0x041fe400078e02ff */
[----:B------:R-:W-:Y:S01]  /*5360*/  IMAD R5, R70, 0x61, RZ ;  /* 0x0000006146057824 */ /* 0x000fe200078e02ff */
[----:B------:R-:W-:Y:S02]  /*5370*/  PRMT R153, RZ, 0x7610, R153 ;  /* 0x00007610ff997816 */ /* 0x000fe40000000099 */
[----:B------:R-:W-:Y:S02]  /*5380*/  IADD3 R29, P1, PT, R4, R2, RZ ;  /* 0x00000002041d7210 */ /* 0x000fe40007f3e0ff */
[----:B------:R-:W-:Y:S01]  /*5390*/  PRMT R28, RZ, 0x7610, R28 ;  /* 0x00007610ff1c7816 */ /* 0x000fe2000000001c */
[----:B---3--:R0:W-:Y:S02]  /*53a0*/  STL [R1+0x88], R7 ;  /* 0x0000880701007387 */ /* 0x0081e40000100800 */
[----:B0-----:R-:W-:-:S05]  /*53b0*/  IMAD R7, R70, 0xc2, RZ ;  /* 0x000000c246077824 */ /* 0x001fca00078e02ff */
[----:B------:R-:W-:Y:S01]  /*53c0*/  IADD3 R30, P4, PT, R7, R2, RZ ;  /* 0x00000002071e7210 */ /* 0x000fe20007f9e0ff */
[----:B--2---:R0:W-:Y:S03]  /*53d0*/  STL [R1+0x9c], R24 ;  /* 0x00009c1801007387 */ /* 0x0041e60000100800 */
[----:B------:R-:W-:Y:S01]  /*53e0*/  LEA.HI.X.SX32 R5, R5, R3, 0x1, P4 ;  /* 0x0000000305057211 */ /* 0x000fe200020f0eff */
[----:B------:R-:W-:Y:S01]  /*53f0*/  IMAD.MOV.U32 R4, RZ, RZ, R30 ;  /* 0x000000ffff047224 */ /* 0x000fe200078e001e */
[----:B------:R2:W-:Y:S01]  /*5400*/  STL [R1+0x6a0], R30 ;  /* 0x0006a01e01007387 */ /* 0x0005e20000100800 */
[----:B0-----:R-:W-:-:S03]  /*5410*/  IMAD R24, R70, 0x60, RZ ;  /* 0x0000006046187824 */ /* 0x001fc600078e02ff */
[----:B------:R-:W-:Y:S02]  /*5420*/  STL [R1+0x698], R29 ;  /* 0x0006981d01007387 */ /* 0x000fe40000100800 */
[----:B--2---:R-:W-:Y:S02]  /*5430*/  LEA.HI.X.SX32 R30, R24, R3, 0x1, P1 ;  /* 0x00000003181e7211 */ /* 0x004fe400008f0eff */
[----:B------:R0:W-:Y:S04]  /*5440*/  STL [R1+0x69c], R5 ;  /* 0x00069c0501007387 */ /* 0x0001e80000100800 */
[----:B------:R2:W3:Y:S02]  /*5450*/  @!P3 LDG.E.U16 R153, desc[UR20][R4.64] ;  /* 0x000000140499b981 */ /* 0x0004e4000c1e1500 */
[----:B--2---:R-:W-:-:S02]  /*5460*/  @!P5 IMAD.MOV.U32 R4, RZ, RZ, R29 ;  /* 0x000000ffff04d224 */ /* 0x004fc400078e001d */
[----:B0-----:R-:W-:-:S05]  /*5470*/  @!P5 IMAD.MOV.U32 R5, RZ, RZ, R30 ;  /* 0x000000ffff05d224 */ /* 0x001fca00078e001e */
[----:B------:R0:W2:Y:S01]  /*5480*/  @!P5 LDG.E.U16 R28, desc[UR20][R4.64] ;  /* 0x00000014041cd981 */ /* 0x0000a2000c1e1500 */
[C---:B------:R-:W-:Y:S02]  /*5490*/  VIADD R10, R6.reuse, 0xffffffa0 ;  /* 0xffffffa0060a7836 */ /* 0x040fe40000000000 */
[----:B------:R-:W-:-:S03]  /*54a0*/  VIADD R7, R6, 0xffffffa1 ;  /* 0xffffffa106077836 */ /* 0x000fc60000000000 */
[----:B------:R-:W-:Y:S02]  /*54b0*/  ISETP.GE.U32.AND P0, PT, R10, 0x7fffff21, PT ;  /* 0x7fffff210a00780c */ /* 0x000fe40003f06070 */
[----:B------:R-:W-:Y:S01]  /*54c0*/  ISETP.GE.U32.AND P4, PT, R7, 0x7fffff22, PT ;  /* 0x7fffff220700780c */ /* 0x000fe20003f86070 */
[C---:B------:R-:W-:Y:S01]  /*54d0*/  IMAD R7, R70.reuse, 0xbe, RZ ;  /* 0x000000be46077824 */ /* 0x040fe200078e02ff */
[----:B------:R4:W-:Y:S01]  /*54e0*/  STL [R1+0x694], R30 ;  /* 0x0006941e01007387 */ /* 0x0009e20000100800 */
[C---:B0-----:R-:W-:Y:S02]  /*54f0*/  IMAD R4, R70.reuse, 0xbc, RZ ;  /* 0x000000bc46047824 */ /* 0x041fe400078e02ff */
[C---:B------:R-:W-:Y:S01]  /*5500*/  IMAD R5, R70.reuse, 0x5f, RZ ;  /* 0x0000005f46057824 */ /* 0x040fe200078e02ff */
[----:B------:R-:W-:Y:S01]  /*5510*/  PRMT R132, RZ, 0x7610, R132 ;  /* 0x00007610ff847816 */ /* 0x000fe20000000084 */
[----:B----4-:R-:W-:Y:S01]  /*5520*/  IMAD R30, R70, 0x5e, RZ ;  /* 0x0000005e461e7824 */ /* 0x010fe200078e02ff */
[----:B------:R-:W-:Y:S01]  /*5530*/  PRMT R16, RZ, 0x7610, R16 ;  /* 0x00007610ff107816 */ /* 0x000fe20000000010 */
[----:B---3--:R0:W-:Y:S02]  /*5540*/  STL [R1+0x7c], R153 ;  /* 0x00007c9901007387 */ /* 0x0081e40000100800 */
[----:B0-----:R-:W-:-:S02]  /*5550*/  IADD3 R153, P5, PT, R7, R2, RZ ;  /* 0x0000000207997210 */ /* 0x001fc40007fbe0ff */
[----:B--2---:R0:W-:Y:S02]  /*5560*/  STL [R1+0x80], R28 ;  /* 0x0000801c01007387 */ /* 0x0041e40000100800 */
[----:B------:R-:W-:Y:S02]  /*5570*/  LEA.HI.X.SX32 R5, R5, R3, 0x1, P5 ;  /* 0x0000000305057211 */ /* 0x000fe400028f0eff */
[----:B------:R-:W-:Y:S01]  /*5580*/  STL [R1+0x690], R153 ;  /* 0x0006909901007387 */ /* 0x000fe20000100800 */
[----:B0-----:R-:W-:Y:S01]  /*5590*/  IADD3 R28, P3, PT, R4, R2, RZ ;  /* 0x00000002041c7210 */ /* 0x001fe20007f7e0ff */
[----:B------:R-:W-:-:S03]  /*55a0*/  @!P0 IMAD.MOV.U32 R4, RZ, RZ, R153 ;  /* 0x000000ffff048224 */ /* 0x000fc600078e0099 */
[----:B------:R-:W-:Y:S01]  /*55b0*/  LEA.HI.X.SX32 R29, R30, R3, 0x1, P3 ;  /* 0x000000031e1d7211 */ /* 0x000fe200018f0eff */
[----:B------:R-:W-:Y:S04]  /*55c0*/  STL [R1+0x688], R28 ;  /* 0x0006881c01007387 */ /* 0x000fe80000100800 */
[----:B------:R0:W-:Y:S04]  /*55d0*/  STL [R1+0x68c], R5 ;  /* 0x00068c0501007387 */ /* 0x0001e80000100800 */
[----:B------:R2:W3:Y:S02]  /*55e0*/  @!P0 LDG.E.U16 R132, desc[UR20][R4.64] ;  /* 0x0000001404848981 */ /* 0x0004e4000c1e1500 */
[----:B--2---:R-:W-:-:S02]  /*55f0*/  @!P4 IMAD.MOV.U32 R4, RZ, RZ, R28 ;  /* 0x000000ffff04c224 */ /* 0x004fc400078e001c */
[----:B0-----:R-:W-:-:S05]  /*5600*/  @!P4 IMAD.MOV.U32 R5, RZ, RZ, R29 ;  /* 0x000000ffff05c224 */ /* 0x001fca00078e001d */
[----:B------:R0:W2:Y:S01]  /*5610*/  @!P4 LDG.E.U16 R16, desc[UR20][R4.64] ;  /* 0x000000140410c981 */ /* 0x0000a2000c1e1500 */
[C---:B------:R-:W-:Y:S02]  /*5620*/  VIADD R7, R6.reuse, 0xffffffa3 ;  /* 0xffffffa306077836 */ /* 0x040fe40000000000 */
[----:B------:R-:W-:-:S03]  /*5630*/  VIADD R10, R6, 0xffffffa2 ;  /* 0xffffffa2060a7836 */ /* 0x000fc60000000000 */
[----:B------:R-:W-:Y:S01]  /*5640*/  ISETP.GE.U32.AND P5, PT, R7, 0x7fffff24, PT ;  /* 0x7fffff240700780c */ /* 0x000fe20003fa6070 */
[----:B------:R-:W-:Y:S01]  /*5650*/  IMAD R7, R70, 0xba, RZ ;  /* 0x000000ba46077824 */ /* 0x000fe200078e02ff */
[----:B------:R-:W-:Y:S01]  /*5660*/  ISETP.GE.U32.AND P1, PT, R10, 0x7fffff23, PT ;  /* 0x7fffff230a00780c */ /* 0x000fe20003f26070 */
[----:B------:R-:W-:Y:S01]  /*5670*/  STL [R1+0x684], R29 ;  /* 0x0006841d01007387 */ /* 0x000fe20000100800 */
[C---:B0-----:R-:W-:Y:S02]  /*5680*/  IMAD R5, R70.reuse, 0x5d, RZ ;  /* 0x0000005d46057824 */ /* 0x041fe400078e02ff */
[----:B------:R-:W-:Y:S01]  /*5690*/  IMAD R4, R70, 0xb8, RZ ;  /* 0x000000b846047824 */ /* 0x000fe200078e02ff */
[----:B------:R-:W-:-:S04]  /*56a0*/  PRMT R119, RZ, 0x7610, R119 ;  /* 0x00007610ff777816 */ /* 0x000fc80000000077 */
[-C--:B------:R-:W-:Y:S02]  /*56b0*/  IADD3 R28, P0, PT, R4, R2.reuse, RZ ;  /* 0x00000002041c7210 */ /* 0x080fe40007f1e0ff */
[----:B------:R-:W-:Y:S01]  /*56c0*/  PRMT R26, RZ, 0x7610, R26 ;  /* 0x00007610ff1a7816 */ /* 0x000fe2000000001a */
[----:B--2---:R-:W-:Y:S04]  /*56d0*/  STL [R1+0x78], R16 ;  /* 0x0000781001007387 */ /* 0x004fe80000100800 */
[----:B---3--:R0:W-:Y:S02]  /*56e0*/  STL [R1+0x74], R132 ;  /* 0x0000748401007387 */ /* 0x0081e40000100800 */
[----:B0-----:R-:W-:Y:S01]  /*56f0*/  IADD3 R132, P4, PT, R7, R2, RZ ;  /* 0x0000000207847210 */ /* 0x001fe20007f9e0ff */
[----:B------:R-:W-:-:S03]  /*5700*/  IMAD R16, R70, 0x5c, RZ ;  /* 0x0000005c46107824 */ /* 0x000fc600078e02ff */
[-C--:B------:R-:W-:Y:S01]  /*5710*/  LEA.HI.X.SX32 R153, R5, R3.reuse, 0x1, P4 ;  /* 0x0000000305997211 */ /* 0x080fe200020f0eff */
[----:B------:R-:W-:Y:S01]  /*5720*/  @!P1 IMAD.MOV.U32 R4, RZ, RZ, R132 ;  /* 0x000000ffff049224 */ /* 0x000fe200078e0084 */
[----:B------:R-:W-:-:S03]  /*5730*/  LEA.HI.X.SX32 R29, R16, R3, 0x1, P0 ;  /* 0x00000003101d7211 */ /* 0x000fc600000f0eff */
[----:B------:R-:W-:-:S05]  /*5740*/  @!P1 IMAD.MOV.U32 R5, RZ, RZ, R153 ;  /* 0x000000ffff059224 */ /* 0x000fca00078e0099 */
[----:B------:R0:W2:Y:S02]  /*5750*/  @!P1 LDG.E.U16 R119, desc[UR20][R4.64] ;  /* 0x0000001404779981 */ /* 0x0000a4000c1e1500 */
[----:B0-----:R-:W-:Y:S02]  /*5760*/  @!P5 IMAD.MOV.U32 R4, RZ, RZ, R28 ;  /* 0x000000ffff04d224 */ /* 0x001fe400078e001c */
[----:B------:R-:W-:-:S05]  /*5770*/  @!P5 IMAD.MOV.U32 R5, RZ, RZ, R29 ;  /* 0x000000ffff05d224 */ /* 0x000fca00078e001d */
[----:B------:R0:W3:Y:S01]  /*5780*/  @!P5 LDG.E.U16 R26, desc[UR20][R4.64] ;  /* 0x00000014041ad981 */ /* 0x0000e2000c1e1500 */
[C---:B------:R-:W-:Y:S02]  /*5790*/  VIADD R7, R6.reuse, 0xffffffa5 ;  /* 0xffffffa506077836 */ /* 0x040fe40000000000 */
[----:B------:R-:W-:Y:S01]  /*57a0*/  VIADD R10, R6, 0xffffffa4 ;  /* 0xffffffa4060a7836 */ /* 0x000fe20000000000 */
[----:B------:R-:W-:Y:S02]  /*57b0*/  STL [R1+0x680], R132 ;  /* 0x0006808401007387 */ /* 0x000fe40000100800 */
[----:B------:R-:W-:Y:S01]  /*57c0*/  ISETP.GE.U32.AND P4, PT, R7, 0x7fffff26, PT ;  /* 0x7fffff260700780c */ /* 0x000fe20003f86070 */
[----:B------:R-:W-:Y:S01]  /*57d0*/  IMAD R7, R70, 0xb6, RZ ;  /* 0x000000b646077824 */ /* 0x000fe200078e02ff */
[----:B------:R-:W-:Y:S01]  /*57e0*/  ISETP.GE.U32.AND P3, PT, R10, 0x7fffff25, PT ;  /* 0x7fffff250a00780c */ /* 0x000fe20003f66070 */
[----:B------:R-:W-:Y:S01]  /*57f0*/  STL [R1+0x678], R28 ;  /* 0x0006781c01007387 */ /* 0x000fe20000100800 */
[----:B0-----:R-:W-:-:S03]  /*5800*/  IMAD R5, R70, 0x5b, RZ ;  /* 0x0000005b46057824 */ /* 0x001fc600078e02ff */
[----:B------:R-:W-:Y:S01]  /*5810*/  STL [R1+0x67c], R153 ;  /* 0x00067c9901007387 */ /* 0x000fe20000100800 */
[----:B------:R-:W-:-:S03]  /*5820*/  IMAD R4, R70, 0xb4, RZ ;  /* 0x000000b446047824 */ /* 0x000fc600078e02ff */
[----:B------:R0:W-:Y:S01]  /*5830*/  STL [R1+0x674], R29 ;  /* 0x0006741d01007387 */ /* 0x0001e20000100800 */
[----:B------:R-:W-:Y:S01]  /*5840*/  PRMT R69, RZ, 0x7610, R69 ;  /* 0x00007610ff457816 */ /* 0x000fe20000000045 */
[----:B0-----:R-:W-:Y:S01]  /*5850*/  IMAD R29, R70, 0x5a, RZ ;  /* 0x0000005a461d7824 */ /* 0x001fe200078e02ff */
[----:B------:R-:W-:Y:S01]  /*5860*/  PRMT R23, RZ, 0x7610, R23 ;  /* 0x00007610ff177816 */ /* 0x000fe20000000017 */
[----:B--2---:R0:W-:Y:S02]  /*5870*/  STL [R1+0x6c], R119 ;  /* 0x00006c7701007387 */ /* 0x0041e40000100800 */
[----:B0-----:R-:W-:-:S04]  /*5880*/  IADD3 R119, P5, PT, R7, R2, RZ ;  /* 0x0000000207777210 */ /* 0x001fc80007fbe0ff */
[----:B------:R-:W-:Y:S01]  /*5890*/  LEA.HI.X.SX32 R132, R5, R3, 0x1, P5 ;  /* 0x0000000305847211 */ /* 0x000fe200028f0eff */
[----:B---3--:R0:W-:Y:S04]  /*58a0*/  STL [R1+0x70], R26 ;  /* 0x0000701a01007387 */ /* 0x0081e80000100800 */
[----:B------:R-:W-:Y:S01]  /*58b0*/  @!P3 IMAD.MOV.U32 R5, RZ, RZ, R132 ;  /* 0x000000ffff05b224 */ /* 0x000fe200078e0084 */
[----:B0-----:R-:W-:Y:S01]  /*58c0*/  IADD3 R26, P1, PT, R4, R2, RZ ;  /* 0x00000002041a7210 */ /* 0x001fe20007f3e0ff */
[----:B------:R-:W-:-:S03]  /*58d0*/  @!P3 IMAD.MOV.U32 R4, RZ, RZ, R119 ;  /* 0x000000ffff04b224 */ /* 0x000fc600078e0077 */
[----:B------:R-:W-:Y:S02]  /*58e0*/  LEA.HI.X.SX32 R28, R29, R3, 0x1, P1 ;  /* 0x000000031d1c7211 */ /* 0x000fe400008f0eff */
        /* <DEDUP_REMOVED lines=10> */
[----:B------:R4:W-:Y:S01]  /*5990*/  STL [R1+0x668], R26 ;  /* 0x0006681a01007387 */ /* 0x0009e20000100800 */
[----:B0-----:R-:W-:-:S03]  /*59a0*/  IMAD R5, R70, 0x59, RZ ;  /* 0x0000005946057824 */ /* 0x001fc600078e02ff */
[----:B------:R-:W-:Y:S01]  /*59b0*/  STL [R1+0x66c], R132 ;  /* 0x00066c8401007387 */ /* 0x000fe20000100800 */
[----:B------:R-:W-:-:S03]  /*59c0*/  IMAD R4, R70, 0xb0, RZ ;  /* 0x000000b046047824 */ /* 0x000fc600078e02ff */
[----:B------:R-:W-:Y:S01]  /*59d0*/  STL [R1+0x664], R28 ;  /* 0x0006641c01007387 */ /* 0x000fe20000100800 */
[----:B----4-:R-:W-:Y:S01]  /*59e0*/  IMAD R26, R70, 0x58, RZ ;  /* 0x00000058461a7824 */ /* 0x010fe200078e02ff */
[----:B------:R-:W-:Y:S02]  /*59f0*/  PRMT R68, RZ, 0x7610, R68 ;  /* 0x00007610ff447816 */ /* 0x000fe40000000044 */
        /* <DEDUP_REMOVED lines=70> */
[----:B------:R-:W-:Y:S01]  /*5e60*/  STL [R1+0x638], R19 ;  /* 0x0006381301007387 */ /* 0x000fe20000100800 */
[----:B------:R-:W-:-:S03]  /*5e70*/  ISETP.GE.U32.AND P0, PT, R10, 0x7fffff2d, PT ;  /* 0x7fffff2d0a00780c */ /* 0x000fc60003f06070 */
[----:B------:R-:W-:Y:S01]  /*5e80*/  STL [R1+0x63c], R68 ;  /* 0x00063c4401007387 */ /* 0x000fe20000100800 */
[----:B0-----:R-:W-:-:S03]  /*5e90*/  IMAD R5, R70, 0x53, RZ ;  /* 0x0000005346057824 */ /* 0x001fc600078e02ff */
[----:B------:R0:W-:Y:S01]  /*5ea0*/  STL [R1+0x634], R23 ;  /* 0x0006341701007387 */ /* 0x0001e20000100800 */
[C---:B------:R-:W-:Y:S01]  /*5eb0*/  IMAD R4, R70.reuse, 0xa4, RZ ;  /* 0x000000a446047824 */ /* 0x040fe200078e02ff */
[-C--:B0-----:R-:W-:Y:S01]  /*5ec0*/  IADD3 R23, P5, PT, R7, R2.reuse, RZ ;  /* 0x0000000207177210 */ /* 0x081fe20007fbe0ff */
[----:B------:R-:W-:Y:S01]  /*5ed0*/  IMAD R27, R70, 0x52, RZ ;  /* 0x00000052461b7824 */ /* 0x000fe200078e02ff */
[----:B------:R-:W-:Y:S02]  /*5ee0*/  PRMT R22, RZ, 0x7610, R22 ;  /* 0x00007610ff167816 */ /* 0x000fe40000000016 */
[----:B------:R-:W-:Y:S01]  /*5ef0*/  PRMT R14, RZ, 0x7610, R14 ;  /* 0x00007610ff0e7816 */ /* 0x000fe2000000000e */
[----:B---3--:R0:W-:Y:S04]  /*5f00*/  STL [R1+0x38], R15 ;  /* 0x0000380f01007387 */ /* 0x0081e80000100800 */
[----:B------:R-:W-:Y:S04]  /*5f10*/  STL [R1+0x630], R23 ;  /* 0x0006301701007387 */ /* 0x000fe80000100800 */
[----:B--2---:R2:W-:Y:S01]  /*5f20*/  STL [R1+0x34], R25 ;  /* 0x0000341901007387 */ /* 0x0045e20000100800 */
[----:B0-----:R-:W-:Y:S01]  /*5f30*/  IADD3 R15, P3, PT, R4, R2, RZ ;  /* 0x00000002040f7210 */ /* 0x001fe20007f7e0ff */
[----:B------:R-:W-:Y:S01]  /*5f40*/  @!P0 IMAD.MOV.U32 R4, RZ, RZ, R23 ;  /* 0x000000ffff048224 */ /* 0x000fe200078e0017 */
[----:B--2---:R-:W-:-:S02]  /*5f50*/  LEA.HI.X.SX32 R25, R5, R3, 0x1, P5 ;  /* 0x0000000305197211 */ /* 0x004fc400028f0eff */
[----:B------:R-:W-:-:S03]  /*5f60*/  LEA.HI.X.SX32 R19, R27, R3, 0x1, P3 ;  /* 0x000000031b137211 */ /* 0x000fc600018f0eff */
[----:B------:R-:W-:-:S05]  /*5f70*/  @!P0 IMAD.MOV.U32 R5, RZ, RZ, R25 ;  /* 0x000000ffff058224 */ /* 0x000fca00078e0019 */
[----:B------:R0:W2:Y:S02]  /*5f80*/  @!P0 LDG.E.U16 R22, desc[UR20][R4.64] ;  /* 0x0000001404168981 */ /* 0x0000a4000c1e1500 */
[----:B0-----:R-:W-:Y:S02]  /*5f90*/  @!P4 IMAD.MOV.U32 R4, RZ, RZ, R15 ;  /* 0x000000ffff04c224 */ /* 0x001fe400078e000f */
[----:B------:R-:W-:-:S05]  /*5fa0*/  @!P4 IMAD.MOV.U32 R5, RZ, RZ, R19 ;  /* 0x000000ffff05c224 */ /* 0x000fca00078e0013 */
[----:B------:R0:W3:Y:S01]  /*5fb0*/  @!P4 LDG.E.U16 R14, desc[UR20][R4.64] ;  /* 0x00000014040ec981 */ /* 0x0000e2000c1e1500 */
[C---:B------:R-:W-:Y:S02]  /*5fc0*/  VIADD R7, R6.reuse, 0xffffffaf ;  /* 0xffffffaf06077836 */ /* 0x040fe40000000000 */
[----:B------:R-:W-:-:S03]  /*5fd0*/  VIADD R10, R6, 0xffffffae ;  /* 0xffffffae060a7836 */ /* 0x000fc60000000000 */
        /* <DEDUP_REMOVED lines=8> */
[----:B------:R-:W-:Y:S02]  /*6060*/  PRMT R18, RZ, 0x7610, R18 ;  /* 0x00007610ff127816 */ /* 0x000fe40000000012 */
[----:B0-----:R-:W-:-:S04]  /*6070*/  IADD3 R19, P4, PT, R7, R2, RZ ;  /* 0x0000000207137210 */ /* 0x001fc80007f9e0ff */
[----:B------:R-:W-:-:S05]  /*6080*/  LEA.HI.X.SX32 R23, R5, R3, 0x1, P4 ;  /* 0x0000000305177211 */ /* 0x000fca00020f0eff */
[----:B------:R-:W-:Y:S01]  /*6090*/  @!P1 IMAD.MOV.U32 R5, RZ, RZ, R23 ;  /* 0x000000ffff059224 */ /* 0x000fe200078e0017 */
[----:B------:R-:W-:Y:S01]  /*60a0*/  PRMT R12, RZ, 0x7610, R12 ;  /* 0x00007610ff0c7816 */ /* 0x000fe2000000000c */
[----:B--2---:R0:W-:Y:S02]  /*60b0*/  STL [R1+0x20], R22 ;  /* 0x0000201601007387 */ /* 0x0041e40000100800 */
[----:B0-----:R-:W-:Y:S02]  /*60c0*/  IMAD R22, R70, 0x50, RZ ;  /* 0x0000005046167824 */ /* 0x001fe400078e02ff */
[----:B---3--:R0:W-:Y:S02]  /*60d0*/  STL [R1+0x24], R14 ;  /* 0x0000240e01007387 */ /* 0x0081e40000100800 */
        /* <DEDUP_REMOVED lines=18> */
[----:B0-----:R-:W-:Y:S01]  /*6200*/  IADD3 R15, P5, PT, R7, R2, RZ ;  /* 0x00000002070f7210 */ /* 0x001fe20007fbe0ff */
[----:B------:R-:W-:Y:S01]  /*6210*/  IMAD R25, R70, 0x4e, RZ ;  /* 0x0000004e46197824 */ /* 0x000fe200078e02ff */
[----:B------:R-:W-:Y:S01]  /*6220*/  PRMT R164, RZ, 0x7610, R164 ;  /* 0x00007610ffa47816 */ /* 0x000fe200000000a4 */
[C---:B------:R-:W-:Y:S01]  /*6230*/  VIADD R7, R6.reuse, 0xffffffb3 ;  /* 0xffffffb306077836 */ /* 0x040fe20000000000 */
[----:B------:R-:W-:Y:S01]  /*6240*/  PRMT R165, RZ, 0x7610, R165 ;  /* 0x00007610ffa57816 */ /* 0x000fe200000000a5 */
[----:B------:R-:W-:-:S05]  /*6250*/  VIADD R10, R6, 0xffffffb2 ;  /* 0xffffffb2060a7836 */ /* 0x000fca0000000000 */
[----:B------:R-:W-:Y:S02]  /*6260*/  ISETP.GE.U32.AND P0, PT, R10, 0x7fffff33, PT ;  /* 0x7fffff330a00780c */ /* 0x000fe40003f06070 */
[----:B------:R-:W-:Y:S01]  /*6270*/  PRMT R162, RZ, 0x7610, R162 ;  /* 0x00007610ffa27816 */ /* 0x000fe200000000a2 */
[----:B------:R-:W-:Y:S01]  /*6280*/  VIADD R10, R6, 0xffffffb4 ;  /* 0xffffffb4060a7836 */ /* 0x000fe20000000000 */
[----:B------:R-:W-:Y:S01]  /*6290*/  PRMT R163, RZ, 0x7610, R163 ;  /* 0x00007610ffa37816 */ /* 0x000fe200000000a3 */
[----:B------:R-:W-:Y:S01]  /*62a0*/  IMAD R23, R70, 0x4a, RZ ;  /* 0x0000004a46177824 */ /* 0x000fe200078e02ff */
[----:B------:R-:W-:Y:S02]  /*62b0*/  PRMT R160, RZ, 0x7610, R160 ;  /* 0x00007610ffa07816 */ /* 0x000fe400000000a0 */
[----:B------:R-:W-:Y:S02]  /*62c0*/  PRMT R161, RZ, 0x7610, R161 ;  /* 0x00007610ffa17816 */ /* 0x000fe400000000a1 */
[----:B------:R-:W-:-:S02]  /*62d0*/  PRMT R158, RZ, 0x7610, R158 ;  /* 0x00007610ff9e7816 */ /* 0x000fc4000000009e */
[----:B------:R-:W-:Y:S02]  /*62e0*/  PRMT R159, RZ, 0x7610, R159 ;  /* 0x00007610ff9f7816 */ /* 0x000fe4000000009f */
[----:B------:R-:W-:Y:S02]  /*62f0*/  PRMT R148, RZ, 0x7610, R148 ;  /* 0x00007610ff947816 */ /* 0x000fe40000000094 */
[----:B------:R-:W-:Y:S02]  /*6300*/  PRMT R157, RZ, 0x7610, R157 ;  /* 0x00007610ff9d7816 */ /* 0x000fe4000000009d */
        /* <DEDUP_REMOVED lines=9> */
[----:B------:R-:W-:Y:S01]  /*63a0*/  PRMT R66, RZ, 0x7610, R66 ;  /* 0x00007610ff427816 */ /* 0x000fe20000000042 */
[----:B---3--:R0:W-:Y:S04]  /*63b0*/  STL [R1+0x1c], R12 ;  /* 0x00001c0c01007387 */ /* 0x0081e80000100800 */
[----:B------:R-:W-:Y:S04]  /*63c0*/  STL [R1+0x610], R15 ;  /* 0x0006100f01007387 */ /* 0x000fe80000100800 */
[----:B--2---:R2:W-:Y:S01]  /*63d0*/  STL [R1], R18 ;  /* 0x0000001201007387 */ /* 0x0045e20000100800 */
[----:B0-----:R-:W-:Y:S01]  /*63e0*/  IADD3 R12, P1, PT, R4, R2, RZ ;  /* 0x00000002040c7210 */ /* 0x001fe20007f3e0ff */
[----:B------:R-:W-:Y:S01]  /*63f0*/  @!P3 IMAD.MOV.U32 R4, RZ, RZ, R15 ;  /* 0x000000ffff04b224 */ /* 0x000fe200078e000f */
[----:B--2---:R-:W-:-:S02]  /*6400*/  LEA.HI.X.SX32 R18, R5, R3, 0x1, P5 ;  /* 0x0000000305127211 */ /* 0x004fc400028f0eff */
[----:B------:R-:W-:-:S03]  /*6410*/  LEA.HI.X.SX32 R14, R25, R3, 0x1, P1 ;  /* 0x00000003190e7211 */ /* 0x000fc600008f0eff */
[----:B------:R-:W-:Y:S01]  /*6420*/  @!P3 IMAD.MOV.U32 R5, RZ, RZ, R18 ;  /* 0x000000ffff05b224 */ /* 0x000fe200078e0012 */
[----:B------:R-:W-:Y:S01]  /*6430*/  ISETP.GE.U32.AND P5, PT, R7, 0x7fffff34, PT ;  /* 0x7fffff340700780c */ /* 0x000fe20003fa6070 */
[----:B------:R-:W-:-:S03]  /*6440*/  IMAD R7, R70, 0x9a, RZ ;  /* 0x0000009a46077824 */ /* 0x000fc600078e02ff */
[----:B------:R0:W5:Y:S02]  /*6450*/  @!P3 LDG.E.U16 R164, desc[UR20][R4.64] ;  /* 0x0000001404a4b981 */ /* 0x000164000c1e1500 */
[----:B0-----:R-:W-:Y:S02]  /*6460*/  @!P4 IMAD.MOV.U32 R4, RZ, RZ, R12 ;  /* 0x000000ffff04c224 */ /* 0x001fe400078e000c */
[----:B------:R-:W-:-:S05]  /*6470*/  @!P4 IMAD.MOV.U32 R5, RZ, RZ, R14 ;  /* 0x000000ffff05c224 */ /* 0x000fca00078e000e */
[----:B------:R0:W5:Y:S01]  /*6480*/  @!P4 LDG.E.U16 R165, desc[UR20][R4.64] ;  /* 0x0000001404a5c981 */ /* 0x000162000c1e1500 */
[----:B------:R-:W-:-:S03]  /*6490*/  IADD3 R15, P4, PT, R7, R2, RZ ;  /* 0x00000002070f7210 */ /* 0x000fc60007f9e0ff */
[----:B------:R2:W-:Y:S01]  /*64a0*/  STL [R1+0x608], R12 ;  /* 0x0006080c01007387 */ /* 0x0005e20000100800 */
[C---:B0-----:R-:W-:Y:S02]  /*64b0*/  IMAD R5, R70.reuse, 0x4d, RZ ;  /* 0x0000004d46057824 */ /* 0x041fe400078e02ff */
[----:B------:R-:W-:Y:S01]  /*64c0*/  IMAD R4, R70, 0x98, RZ ;  /* 0x0000009846047824 */ /* 0x000fe200078e02ff */
[----:B------:R0:W-:Y:S02]  /*64d0*/  STL [R1+0x60c], R18 ;  /* 0x00060c1201007387 */ /* 0x0001e40000100800 */
[----:B------:R-:W-:Y:S02]  /*64e0*/  LEA.HI.X.SX32 R19, R5, R3, 0x1, P4 ;  /* 0x0000000305137211 */ /* 0x000fe400020f0eff */
[----:B--2---:R-:W-:Y:S01]  /*64f0*/  IADD3 R12, P3, PT, R4, R2, RZ ;  /* 0x00000002040c7210 */ /* 0x004fe20007f7e0ff */
[----:B------:R2:W-:Y:S01]  /*6500*/  STL [R1+0x604], R14 ;  /* 0x0006040e01007387 */ /* 0x0005e20000100800 */
[----:B------:R-:W-:-:S02]  /*6510*/  @!P0 IMAD.MOV.U32 R4, RZ, RZ, R15 ;  /* 0x000000ffff048224 */ /* 0x000fc400078e000f */
[----:B0-----:R-:W-:Y:S02]  /*6520*/  IMAD R18, R70, 0x4c, RZ ;  /* 0x0000004c46127824 */ /* 0x001fe400078e02ff */
[----:B------:R-:W-:Y:S02]  /*6530*/  @!P0 IMAD.MOV.U32 R5, RZ, RZ, R19 ;  /* 0x000000ffff058224 */ /* 0x000fe400078e0013 */
[----:B------:R-:W-:Y:S01]  /*6540*/  VIADD R7, R6, 0xffffffb5 ;  /* 0xffffffb506077836 */ /* 0x000fe20000000000 */
[----:B--2---:R-:W-:Y:S02]  /*6550*/  LEA.HI.X.SX32 R14, R18, R3, 0x1, P3 ;  /* 0x00000003120e7211 */ /* 0x004fe400018f0eff */
[----:B------:R0:W5:Y:S02]  /*6560*/  @!P0 LDG.E.U16 R162, desc[UR20][R4.64] ;  /* 0x0000001404a28981 */ /* 0x000164000c1e1500 */
[----:B------:R-:W-:Y:S01]  /*6570*/  ISETP.GE.U32.AND P4, PT, R7, 0x7fffff36, PT ;  /* 0x7fffff360700780c */ /* 0x000fe20003f86070 */
[----:B------:R-:W-:Y:S01]  /*6580*/  IMAD R7, R70, 0x96, RZ ;  /* 0x0000009646077824 */ /* 0x000fe200078e02ff */
[----:B------:R-:W-:Y:S01]  /*6590*/  ISETP.GE.U32.AND P1, PT, R10, 0x7fffff35, PT ;  /* 0x7fffff350a00780c */ /* 0x000fe20003f26070 */
[----:B0-----:R-:W-:-:S02]  /*65a0*/  @!P5 IMAD.MOV.U32 R4, RZ, RZ, R12 ;  /* 0x000000ffff04d224 */ /* 0x001fc400078e000c */
[----:B------:R-:W-:Y:S01]  /*65b0*/  @!P5 IMAD.MOV.U32 R5, RZ, RZ, R14 ;  /* 0x000000ffff05d224 */ /* 0x000fe200078e000e */
[----:B------:R0:W-:Y:S04]  /*65c0*/  STL [R1+0x600], R15 ;  /* 0x0006000f01007387 */ /* 0x0001e80000100800 */
[----:B------:R2:W5:Y:S04]  /*65d0*/  @!P5 LDG.E.U16 R163, desc[UR20][R4.64] ;  /* 0x0000001404a3d981 */ /* 0x000568000c1e1500 */
[----:B------:R3:W-:Y:S01]  /*65e0*/  STL [R1+0x5f8], R12 ;  /* 0x0005f80c01007387 */ /* 0x0007e20000100800 */
[----:B0-----:R-:W-:Y:S01]  /*65f0*/  IADD3 R15, P5, PT, R7, R2, RZ ;  /* 0x00000002070f7210 */ /* 0x001fe20007fbe0ff */
[----:B--2---:R-:W-:-:S02]  /*6600*/  IMAD R5, R70, 0x4b, RZ ;  /* 0x0000004b46057824 */ /* 0x004fc400078e02ff */
[----:B------:R-:W-:Y:S01]  /*6610*/  IMAD R4, R70, 0x94, RZ ;  /* 0x0000009446047824 */ /* 0x000fe200078e02ff */
[----:B------:R0:W-:Y:S04]  /*6620*/  STL [R1+0x5fc], R19 ;  /* 0x0005fc1301007387 */ /* 0x0001e80000100800 */
[----:B---3--:R-:W-:Y:S01]  /*6630*/  IADD3 R12, P0, PT, R4, R2, RZ ;  /* 0x00000002040c7210 */ /* 0x008fe20007f1e0ff */
[----:B------:R2:W-:Y:S01]  /*6640*/  STL [R1+0x5f4], R14 ;  /* 0x0005f40e01007387 */ /* 0x0005e20000100800 */
[----:B0-----:R-:W-:Y:S01]  /*6650*/  LEA.HI.X.SX32 R19, R5, R3, 0x1, P5 ;  /* 0x0000000305137211 */ /* 0x001fe200028f0eff */
[----:B------:R-:W-:Y:S02]  /*6660*/  @!P1 IMAD.MOV.U32 R4, RZ, RZ, R15 ;  /* 0x000000ffff049224 */ /* 0x000fe400078e000f */
[----:B------:R-:W-:-:S02]  /*6670*/  VIADD R7, R6, 0xffffffb7 ;  /* 0xffffffb706077836 */ /* 0x000fc40000000000 */
[----:B------:R-:W-:Y:S01]  /*6680*/  @!P1 IMAD.MOV.U32 R5, RZ, RZ, R19 ;  /* 0x000000ffff059224 */ /* 0x000fe200078e0013 */
[----:B--2---:R-:W-:Y:S01]  /*6690*/  LEA.HI.X.SX32 R14, R23, R3, 0x1, P0 ;  /* 0x00000003170e7211 */ /* 0x004fe200000f0eff */
[----:B------:R-:W-:Y:S01]  /*66a0*/  VIADD R10, R6, 0xffffffb6 ;  /* 0xffffffb6060a7836 */ /* 0x000fe20000000000 */
[----:B------:R-:W-:Y:S02]  /*66b0*/  ISETP.GE.U32.AND P5, PT, R7, 0x7fffff38, PT ;  /* 0x7fffff380700780c */ /* 0x000fe40003fa6070 */
[----:B------:R0:W5:Y:S01]  /*66c0*/  @!P1 LDG.E.U16 R160, desc[UR20][R4.64] ;  /* 0x0000001404a09981 */ /* 0x000162000c1e1500 */
[----:B------:R-:W-:Y:S01]  /*66d0*/  IMAD R7, R70, 0x92, RZ ;  /* 0x0000009246077824 */ /* 0x000fe200078e02ff */
[----:B------:R-:W-:Y:S02]  /*66e0*/  ISETP.GE.U32.AND P3, PT, R10, 0x7fffff37, PT ;  /* 0x7fffff370a00780c */ /* 0x000fe40003f66070 */
[----:B------:R-:W-:Y:S01]  /*66f0*/  STL [R1+0x5f0], R15 ;  /* 0x0005f00f01007387 */ /* 0x000fe20000100800 */
[----:B0-----:R-:W-:-:S02]  /*6700*/  @!P4 IMAD.MOV.U32 R4, RZ, RZ, R12 ;  /* 0x000000ffff04c224 */ /* 0x001fc400078e000c */
[----:B------:R-:W-:Y:S01]  /*6710*/  @!P4 IMAD.MOV.U32 R5, RZ, RZ, R14 ;  /* 0x000000ffff05c224 */ /* 0x000fe200078e000e */
[----:B------:R-:W-:Y:S04]  /*6720*/  STL [R1+0x5e8], R12 ;  /* 0x0005e80c01007387 */ /* 0x000fe80000100800 */
[----:B------:R0:W5:Y:S04]  /*6730*/  @!P4 LDG.E.U16 R161, desc[UR20][R4.64] ;  /* 0x0000001404a1c981 */ /* 0x000168000c1e1500 */
[----:B------:R2:W-:Y:S01]  /*6740*/  STL [R1+0x5ec], R19 ;  /* 0x0005ec1301007387 */ /* 0x0005e20000100800 */
[----:B0-----:R-:W-:-:S02]  /*6750*/  IMAD R5, R70, 0x49, RZ ;  /* 0x0000004946057824 */ /* 0x001fc400078e02ff */
[----:B------:R-:W-:Y:S01]  /*6760*/  IMAD R4, R70, 0x90, RZ ;  /* 0x0000009046047824 */ /* 0x000fe200078e02ff */
[-C--:B--2---:R-:W-:Y:S01]  /*6770*/  IADD3 R19, P4, PT, R7, R2.reuse, RZ ;  /* 0x0000000207137210 */ /* 0x084fe20007f9e0ff */
[----:B------:R0:W-:Y:S03]  /*6780*/  STL [R1+0x5e4], R14 ;  /* 0x0005e40e01007387 */ /* 0x0001e60000100800 */
[----:B------:R-:W-:Y:S02]  /*6790*/  LEA.HI.X.SX32 R68, R5, R3, 0x1, P4 ;  /* 0x0000000305447211 */ /* 0x000fe400020f0eff */
[----:B------:R-:W-:Y:S01]  /*67a0*/  IADD3 R12, P1, PT, R4, R2, RZ ;  /* 0x00000002040c7210 */ /* 0x000fe20007f3e0ff */
[----:B------:R-:W-:Y:S02]  /*67b0*/  @!P3 IMAD.MOV.U32 R4, RZ, RZ, R19 ;  /* 0x000000ffff04b224 */ /* 0x000fe400078e0013 */
[----:B0-----:R-:W-:-:S02]  /*67c0*/  IMAD R14, R70, 0x48, RZ ;  /* 0x00000048460e7824 */ /* 0x001fc400078e02ff */
[----:B------:R-:W-:Y:S02]  /*67d0*/  @!P3 IMAD.MOV.U32 R5, RZ, RZ, R68 ;  /* 0x000000ffff05b224 */ /* 0x000fe400078e0044 */
[----:B------:R-:W-:Y:S01]  /*67e0*/  VIADD R7, R6, 0xffffffb9 ;  /* 0xffffffb906077836 */ /* 0x000fe20000000000 */
[----:B------:R-:W-:Y:S01]  /*67f0*/  LEA.HI.X.SX32 R15, R14, R3, 0x1, P1 ;  /* 0x000000030e0f7211 */ /* 0x000fe200008f0eff */
[----:B------:R-:W-:Y:S01]  /*6800*/  VIADD R10, R6, 0xffffffb8 ;  /* 0xffffffb8060a7836 */ /* 0x000fe20000000000 */
[----:B------:R0:W5:Y:S02]  /*6810*/  @!P3 LDG.E.U16 R158, desc[UR20][R4.64] ;  /* 0x00000014049eb981 */ /* 0x000164000c1e1500 */
[----:B------:R-:W-:Y:S01]  /*6820*/  ISETP.GE.U32.AND P4, PT, R7, 0x7fffff3a, PT ;  /* 0x7fffff3a0700780c */ /* 0x000fe20003f86070 */
[----:B------:R-:W-:Y:S01]  /*6830*/  IMAD R7, R70, 0x8e, RZ ;  /* 0x0000008e46077824 */ /* 0x000fe200078e02ff */
[----:B------:R-:W-:Y:S01]  /*6840*/  ISETP.GE.U32.AND P0, PT, R10, 0x7fffff39, PT ;  /* 0x7fffff390a00780c */ /* 0x000fe20003f06070 */
[----:B------:R-:W-:Y:S01]  /*6850*/  STL [R1+0x5e0], R19 ;  /* 0x0005e01301007387 */ /* 0x000fe20000100800 */
[----:B0-----:R-:W-:-:S02]  /*6860*/  @!P5 IMAD.MOV.U32 R4, RZ, RZ, R12 ;  /* 0x000000ffff04d224 */ /* 0x001fc400078e000c */
[----:B------:R-:W-:Y:S01]  /*6870*/  @!P5 IMAD.MOV.U32 R5, RZ, RZ, R15 ;  /* 0x000000ffff05d224 */ /* 0x000fe200078e000f */
[----:B------:R-:W-:Y:S04]  /*6880*/  STL [R1+0x5d8], R12 ;  /* 0x0005d80c01007387 */ /* 0x000fe80000100800 */
[----:B------:R0:W5:Y:S04]  /*6890*/  @!P5 LDG.E.U16 R159, desc[UR20][R4.64] ;  /* 0x00000014049fd981 */ /* 0x000168000c1e1500 */
[----:B------:R2:W-:Y:S01]  /*68a0*/  STL [R1+0x5dc], R68 ;  /* 0x0005dc4401007387 */ /* 0x0005e20000100800 */
[----:B0-----:R-:W-:-:S02]  /*68b0*/  IMAD R5, R70, 0x47, RZ ;  /* 0x0000004746057824 */ /* 0x001fc400078e02ff */
[C---:B------:R-:W-:Y:S01]  /*68c0*/  IMAD R4, R70.reuse, 0x8c, RZ ;  /* 0x0000008c46047824 */ /* 0x040fe200078e02ff */
[----:B--2---:R-:W-:Y:S01]  /*68d0*/  IADD3 R68, P5, PT, R7, R2, RZ ;  /* 0x0000000207447210 */ /* 0x004fe20007fbe0ff */
[----:B------:R-:W-:-:S03]  /*68e0*/  IMAD R19, R70, 0x46, RZ ;  /* 0x0000004646137824 */ /* 0x000fc600078e02ff */
[-C--:B------:R-:W-:Y:S02]  /*68f0*/  LEA.HI.X.SX32 R69, R5, R3.reuse, 0x1, P5 ;  /* 0x0000000305457211 */ /* 0x080fe400028f0eff */
[----:B------:R-:W-:Y:S01]  /*6900*/  IADD3 R12, P3, PT, R4, R2, RZ ;  /* 0x00000002040c7210 */ /* 0x000fe20007f7e0ff */
[----:B------:R0:W-:Y:S01]  /*6910*/  STL [R1+0x5d4], R15 ;  /* 0x0005d40f01007387 */ /* 0x0001e20000100800 */
[----:B------:R-:W-:Y:S02]  /*6920*/  @!P0 IMAD.MOV.U32 R4, RZ, RZ, R68 ;  /* 0x000000ffff048224 */ /* 0x000fe400078e0044 */
[----:B------:R-:W-:Y:S02]  /*6930*/  @!P0 IMAD.MOV.U32 R5, RZ, RZ, R69 ;  /* 0x000000ffff058224 */ /* 0x000fe400078e0045 */
[C---:B------:R-:W-:Y:S02]  /*6940*/  VIADD R7, R6.reuse, 0xffffffbb ;  /* 0xffffffbb06077836 */ /* 0x040fe40000000000 */
[----:B------:R-:W-:Y:S01]  /*6950*/  VIADD R10, R6, 0xffffffba ;  /* 0xffffffba060a7836 */ /* 0x000fe20000000000 */
[----:B------:R2:W5:Y:S01]  /*6960*/  @!P0 LDG.E.U16 R148, desc[UR20][R4.64] ;  /* 0x0000001404948981 */ /* 0x000562000c1e1500 */
[----:B0-----:R-:W-:-:S02]  /*6970*/  LEA.HI.X.SX32 R15, R19, R3, 0x1, P3 ;  /* 0x00000003130f7211 */ /* 0x001fc400018f0eff */
[----:B------:R-:W-:Y:S01]  /*6980*/  ISETP.GE.U32.AND P5, PT, R7, 0x7fffff3c, PT ;  /* 0x7fffff3c0700780c */ /* 0x000fe20003fa6070 */
[----:B------:R-:W-:Y:S01]  /*6990*/  IMAD R7, R70, 0x8a, RZ ;  /* 0x0000008a46077824 */ /* 0x000fe200078e02ff */
[----:B------:R-:W-:Y:S01]  /*69a0*/  ISETP.GE.U32.AND P1, PT, R10, 0x7fffff3b, PT ;  /* 0x7fffff3b0a00780c */ /* 0x000fe20003f26070 */
[----:B--2---:R-:W-:Y:S02]  /*69b0*/  @!P4 IMAD.MOV.U32 R4, RZ, RZ, R12 ;  /* 0x000000ffff04c224 */ /* 0x004fe400078e000c */
[----:B------:R-:W-:Y:S01]  /*69c0*/  @!P4 IMAD.MOV.U32 R5, RZ, RZ, R15 ;  /* 0x000000ffff05c224 */ /* 0x000fe200078e000f */
[----:B------:R-:W-:Y:S01]  /*69d0*/  STL [R1+0x5d0], R68 ;  /* 0x0005d04401007387 */ /* 0x000fe20000100800 */
[----:B------:R-:W-:-:S03]  /*69e0*/  VIADD R10, R6, 0xffffffbc ;  /* 0xffffffbc060a7836 */ /* 0x000fc60000000000 */
[----:B------:R-:W-:Y:S04]  /*69f0*/  STL [R1+0x5c8], R12 ;  /* 0x0005c80c01007387 */ /* 0x000fe80000100800 */
[----:B------:R0:W5:Y:S04]  /*6a00*/  @!P4 LDG.E.U16 R157, desc[UR20][R4.64] ;  /* 0x00000014049dc981 */ /* 0x000168000c1e1500 */
[----:B------:R2:W-:Y:S01]  /*6a10*/  STL [R1+0x5cc], R69 ;  /* 0x0005cc4501007387 */ /* 0x0005e20000100800 */
[----:B------:R-:W-:Y:S01]  /*6a20*/  ISETP.GE.U32.AND P3, PT, R10, 0x7fffff3d, PT ;  /* 0x7fffff3d0a00780c */ /* 0x000fe20003f66070 */
[----:B0-----:R-:W-:-:S02]  /*6a30*/  IMAD R5, R70, 0x45, RZ ;  /* 0x0000004546057824 */ /* 0x001fc400078e02ff */
[C---:B------:R-:W-:Y:S01]  /*6a40*/  IMAD R4, R70.reuse, 0x88, RZ ;  /* 0x0000008846047824 */ /* 0x040fe200078e02ff */
[-C--:B--2---:R-:W-:Y:S01]  /*6a50*/  IADD3 R69, P4, PT, R7, R2.reuse, RZ ;  /* 0x0000000207457210 */ /* 0x084fe20007f9e0ff */
[----:B------:R0:W-:Y:S01]  /*6a60*/  STL [R1+0x5c4], R15 ;  /* 0x0005c40f01007387 */ /* 0x0001e20000100800 */
[----:B------:R-:W-:Y:S02]  /*6a70*/  IMAD R10, R70, 0x44, RZ ;  /* 0x00000044460a7824 */ /* 0x000fe400078e02ff */
[-C--:B------:R-:W-:Y:S01]  /*6a80*/  LEA.HI.X.SX32 R119, R5, R3.reuse, 0x1, P4 ;  /* 0x0000000305777211 */ /* 0x080fe200020f0eff */
[----:B------:R-:W-:Y:S01]  /*6a90*/  VIADD R7, R6, 0xffffffbd ;  /* 0xffffffbd06077836 */ /* 0x000fe20000000000 */
[----:B0-----:R-:W-:Y:S01]  /*6aa0*/  IADD3 R15, P0, PT, R4, R2, RZ ;  /* 0x00000002040f7210 */ /* 0x001fe20007f1e0ff */
[----:B------:R-:W-:Y:S02]  /*6ab0*/  @!P1 IMAD.MOV.U32 R4, RZ, RZ, R69 ;  /* 0x000000ffff049224 */ /* 0x000fe400078e0045 */
[----:B------:R-:W-:Y:S01]  /*6ac0*/  @!P1 IMAD.MOV.U32 R5, RZ, RZ, R119 ;  /* 0x000000ffff059224 */ /* 0x000fe200078e0077 */
[----:B------:R-:W-:-:S02]  /*6ad0*/  LEA.HI.X.SX32 R68, R10, R3, 0x1, P0 ;  /* 0x000000030a447211 */ /* 0x000fc400000f0eff */
[----:B------:R-:W-:Y:S02]  /*6ae0*/  ISETP.GE.U32.AND P4, PT, R7, 0x7fffff3e, PT ;  /* 0x7fffff3e0700780c */ /* 0x000fe40003f86070 */
[----:B------:R0:W5:Y:S01]  /*6af0*/  @!P1 LDG.E.U16 R146, desc[UR20][R4.64] ;  /* 0x0000001404929981 */ /* 0x000162000c1e1500 */
[----:B------:R-:W-:-:S03]  /*6b00*/  IMAD R7, R70, 0x86, RZ ;  /* 0x0000008646077824 */ /* 0x000fc600078e02ff */
[----:B------:R-:W-:Y:S01]  /*6b10*/  STL [R1+0x5c0], R69 ;  /* 0x0005c04501007387 */ /* 0x000fe20000100800 */
[----:B0-----:R-:W-:Y:S02]  /*6b20*/  @!P5 IMAD.MOV.U32 R4, RZ, RZ, R15 ;  /* 0x000000ffff04d224 */ /* 0x001fe400078e000f */
[----:B------:R-:W-:Y:S01]  /*6b30*/  @!P5 IMAD.MOV.U32 R5, RZ, RZ, R68 ;  /* 0x000000ffff05d224 */ /* 0x000fe200078e0044 */
[----:B------:R-:W-:Y:S04]  /*6b40*/  STL [R1+0x5b8], R15 ;  /* 0x0005b80f01007387 */ /* 0x000fe80000100800 */
[----:B------:R0:W5:Y:S04]  /*6b50*/  @!P5 LDG.E.U16 R147, desc[UR20][R4.64] ;  /* 0x000000140493d981 */ /* 0x000168000c1e1500 */
[----:B------:R2:W-:Y:S01]  /*6b60*/  STL [R1+0x5bc], R119 ;  /* 0x0005bc7701007387 */ /* 0x0005e20000100800 */
        /* <DEDUP_REMOVED lines=10> */
[----:B------:R-:W-:Y:S01]  /*6c10*/  LEA.HI.X.SX32 R69, R15, R3, 0x1, P1 ;  /* 0x000000030f457211 */ /* 0x000fe200008f0eff */
[----:B------:R-:W-:Y:S01]  /*6c20*/  VIADD R12, R6, 0xffffffbe ;  /* 0xffffffbe060c7836 */ /* 0x000fe20000000000 */
[----:B------:R-:W-:-:S02]  /*6c30*/  ISETP.GE.U32.AND P5, PT, R7, 0x7fffff40, PT ;  /* 0x7fffff400700780c */ /* 0x000fc40003fa6070 */
[----:B------:R0:W5:Y:S01]  /*6c40*/  @!P3 LDG.E.U16 R144, desc[UR20][R4.64] ;  /* 0x000000140490b981 */ /* 0x000162000c1e1500 */
[----:B------:R-:W-:Y:S01]  /*6c50*/  IMAD R7, R70, 0x82, RZ ;  /* 0x0000008246077824 */ /* 0x000fe200078e02ff */
[----:B------:R-:W-:Y:S02]  /*6c60*/  ISETP.GE.U32.AND P0, PT, R12, 0x7fffff3f, PT ;  /* 0x7fffff3f0c00780c */ /* 0x000fe40003f06070 */
[----:B------:R-:W-:Y:S01]  /*6c70*/  STL [R1+0x5b0], R119 ;  /* 0x0005b07701007387 */ /* 0x000fe20000100800 */
[----:B0-----:R-:W-:Y:S02]  /*6c80*/  @!P4 IMAD.MOV.U32 R4, RZ, RZ, R68 ;  /* 0x000000ffff04c224 */ /* 0x001fe400078e0044 */
[----:B------:R-:W-:Y:S01]  /*6c90*/  @!P4 IMAD.MOV.U32 R5, RZ, RZ, R69 ;  /* 0x000000ffff05c224 */ /* 0x000fe200078e0045 */
[----:B------:R-:W-:Y:S01]  /*6ca0*/  STL [R1+0x5a8], R68 ;  /* 0x0005a84401007387 */ /* 0x000fe20000100800 */
[----:B------:R-:W-:-:S03]  /*6cb0*/  VIADD R12, R6, 0xffffffc0 ;  /* 0xffffffc0060c7836 */ /* 0x000fc60000000000 */
[----:B------:R-:W-:Y:S04]  /*6cc0*/  STL [R1+0x5ac], R132 ;  /* 0x0005ac8401007387 */ /* 0x000fe80000100800 */
[----:B------:R0:W5:Y:S04]  /*6cd0*/  @!P4 LDG.E.U16 R145, desc[UR20][R4.64] ;  /* 0x000000140491c981 */ /* 0x000168000c1e1500 */
[----:B------:R2:W-:Y:S01]  /*6ce0*/  STL [R1+0x5a4], R69 ;  /* 0x0005a44501007387 */ /* 0x0005e20000100800 */
[----:B------:R-:W-:Y:S01]  /*6cf0*/  ISETP.GE.U32.AND P1, PT, R12, 0x7fffff41, PT ;  /* 0x7fffff410c00780c */ /* 0x000fe20003f26070 */
[C---:B0-----:R-:W-:Y:S01]  /*6d00*/  IMAD R4, R70.reuse, 0x41, RZ ;  /* 0x0000004146047824 */ /* 0x041fe200078e02ff */
[-C--:B--2---:R-:W-:Y:S01]  /*6d10*/  IADD3 R69, P4, PT, R7, R2.reuse, RZ ;  /* 0x0000000207457210 */ /* 0x084fe20007f9e0ff */
[C---:B------:R-:W-:Y:S01]  /*6d20*/  IMAD.SHL.U32 R5, R70.reuse, 0x40, RZ ;  /* 0x0000004046057824 */ /* 0x040fe200078e00ff */
[----:B------:R-:W-:-:S02]  /*6d30*/  LEA R12, P3, R70, R2, 0x7 ;  /* 0x00000002460c7211 */ /* 0x000fc400078638ff */
[-C--:B------:R-:W-:Y:S01]  /*6d40*/  LEA.HI.X.SX32 R119, R4, R3.reuse, 0x1, P4 ;  /* 0x0000000304777211 */ /* 0x080fe200020f0eff */
[----:B------:R-:W-:Y:S01]  /*6d50*/  VIADD R4, R6, 0xffffffc2 ;  /* 0xffffffc206047836 */ /* 0x000fe20000000000 */
[----:B------:R-:W-:-:S03]  /*6d60*/  LEA.HI.X.SX32 R68, R5, R3, 0x1, P3 ;  /* 0x0000000305447211 */ /* 0x000fc600018f0eff */
[----:B------:R-:W-:Y:S01]  /*6d70*/  @!P0 IMAD.MOV.U32 R5, RZ, RZ, R119 ;  /* 0x000000ffff058224 */ /* 0x000fe200078e0077 */
[----:B------:R-:W-:Y:S01]  /*6d80*/  ISETP.GE.U32.AND P3, PT, R4, 0x7fffff43, PT ;  /* 0x7fffff430400780c */ /* 0x000fe20003f66070 */
[----:B------:R-:W-:-:S05]  /*6d90*/  @!P0 IMAD.MOV.U32 R4, RZ, RZ, R69 ;  /* 0x000000ffff048224 */ /* 0x000fca00078e0045 */
[----:B------:R0:W5:Y:S01]  /*6da0*/  @!P0 LDG.E.U16 R142, desc[UR20][R4.64] ;  /* 0x00000014048e8981 */ /* 0x000162000c1e1500 */
[----:B------:R-:W-:Y:S02]  /*6db0*/  VIADD R7, R6, 0xffffffc1 ;  /* 0xffffffc106077836 */ /* 0x000fe40000000000 */
[----:B0-----:R-:W-:Y:S02]  /*6dc0*/  @!P5 IMAD.MOV.U32 R4, RZ, RZ, R12 ;  /* 0x000000ffff04d224 */ /* 0x001fe400078e000c */
[----:B------:R-:W-:Y:S01]  /*6dd0*/  @!P5 IMAD.MOV.U32 R5, RZ, RZ, R68 ;  /* 0x000000ffff05d224 */ /* 0x000fe200078e0044 */
[----:B------:R-:W-:Y:S04]  /*6de0*/  STL [R1+0x5a0], R69 ;  /* 0x0005a04501007387 */ /* 0x000fe80000100800 */
[----:B------:R0:W5:Y:S01]  /*6df0*/  @!P5 LDG.E.U16 R143, desc[UR20][R4.64] ;  /* 0x00000014048fd981 */ /* 0x000162000c1e1500 */
[----:B------:R-:W-:-:S02]  /*6e00*/  IADD3 R9, P5, PT, R9, R2, RZ ;  /* 0x0000000209097210 */ /* 0x000fc40007fbe0ff */
[----:B------:R-:W-:Y:S01]  /*6e10*/  ISETP.GE.U32.AND P4, PT, R7, 0x7fffff42, PT ;  /* 0x7fffff420700780c */ /* 0x000fe20003f86070 */
[----:B------:R2:W-:Y:S01]  /*6e20*/  STL [R1+0x598], R12 ;  /* 0x0005980c01007387 */ /* 0x0005e20000100800 */
[----:B0-----:R-:W-:Y:S01]  /*6e30*/  IMAD R4, R70, 0x3f, RZ ;  /* 0x0000003f46047824 */ /* 0x001fe200078e02ff */
[----:B------:R-:W-:Y:S01]  /*6e40*/  IADD3 R7, P0, PT, R8, R2, RZ ;  /* 0x0000000208077210 */ /* 0x000fe20007f1e0ff */
[----:B------:R-:W-:Y:S02]  /*6e50*/  VIADD R5, R6, 0xffffffc3 ;  /* 0xffffffc306057836 */ /* 0x000fe40000000000 */
[----:B--2---:R-:W-:Y:S01]  /*6e60*/  IMAD R12, R70, 0x3e, RZ ;  /* 0x0000003e460c7824 */ /* 0x004fe200078e02ff */
[----:B------:R-:W-:Y:S01]  /*6e70*/  LEA.HI.X.SX32 R69, R4, R3, 0x1, P5 ;  /* 0x0000000304457211 */ /* 0x000fe200028f0eff */
[----:B------:R-:W-:Y:S01]  /*6e80*/  VIADD R4, R6, 0xffffffc4 ;  /* 0xffffffc406047836 */ /* 0x000fe20000000000 */
[----:B------:R-:W-:Y:S01]  /*6e90*/  STL [R1+0x59c], R119 ;  /* 0x00059c7701007387 */ /* 0x000fe20000100800 */
[----:B------:R-:W-:-:S03]  /*6ea0*/  ISETP.GE.U32.AND P5, PT, R5, 0x7fffff44, PT ;  /* 0x7fffff440500780c */ /* 0x000fc60003fa6070 */
[----:B------:R0:W-:Y:S01]  /*6eb0*/  STL [R1+0x594], R68 ;  /* 0x0005944401007387 */ /* 0x0001e20000100800 */
[----:B------:R-:W-:Y:S01]  /*6ec0*/  @!P1 IMAD.MOV.U32 R5, RZ, RZ, R69 ;  /* 0x000000ffff059224 */ /* 0x000fe200078e0045 */
[----:B0-----:R-:W-:Y:S02]  /*6ed0*/  LEA.HI.X.SX32 R68, R12, R3, 0x1, P0 ;  /* 0x000000030c447211 */ /* 0x001fe400000f0eff */
[----:B------:R-:W-:Y:S01]  /*6ee0*/  ISETP.GE.U32.AND P0, PT, R4, 0x7fffff45, PT ;  /* 0x7fffff450400780c */ /* 0x000fe20003f06070 */
[----:B------:R-:W-:-:S05]  /*6ef0*/  @!P1 IMAD.MOV.U32 R4, RZ, RZ, R9 ;  /* 0x000000ffff049224 */ /* 0x000fca00078e0009 */
[----:B------:R0:W5:Y:S02]  /*6f00*/  @!P1 LDG.E.U16 R67, desc[UR20][R4.64] ;  /* 0x0000001404439981 */ /* 0x000164000c1e1500 */
[----:B0-----:R-:W-:Y:S02]  /*6f10*/  @!P4 IMAD.MOV.U32 R4, RZ, RZ, R7 ;  /* 0x000000ffff04c224 */ /* 0x001fe400078e0007 */
[----:B------:R-:W-:Y:S01]  /*6f20*/  @!P4 IMAD.MOV.U32 R5, RZ, RZ, R68 ;  /* 0x000000ffff05c224 */ /* 0x000fe200078e0044 */
[----:B------:R-:W-:Y:S04]  /*6f30*/  STL [R1+0x590], R9 ;  /* 0x0005900901007387 */ /* 0x000fe80000100800 */
[----:B------:R0:W5:Y:S01]  /*6f40*/  @!P4 LDG.E.U16 R141, desc[UR20][R4.64] ;  /* 0x00000014048dc981 */ /* 0x000162000c1e1500 */
[----:B------:R-:W-:-:S03]  /*6f50*/  IADD3 R17, P4, PT, R17, R2, RZ ;  /* 0x0000000211117210 */ /* 0x000fc60007f9e0ff */
[----:B------:R2:W-:Y:S01]  /*6f60*/  STL [R1+0x588], R7 ;  /* 0x0005880701007387 */ /* 0x0005e20000100800 */
[----:B0-----:R-:W-:-:S03]  /*6f70*/  IMAD R4, R70, 0x3d, RZ ;  /* 0x0000003d46047824 */ /* 0x001fc600078e02ff */
[----:B------:R-:W-:Y:S01]  /*6f80*/  STL [R1+0x58c], R69 ;  /* 0x00058c4501007387 */ /* 0x000fe20000100800 */
[----:B------:R-:W-:Y:S01]  /*6f90*/  VIADD R5, R6, 0xffffffc5 ;  /* 0xffffffc506057836 */ /* 0x000fe20000000000 */
[----:B------:R-:W-:Y:S01]  /*6fa0*/  IADD3 R8, P1, PT, R13, R2, RZ ;  /* 0x000000020d087210 */ /* 0x000fe20007f3e0ff */
[----:B--2---:R-:W-:Y:S01]  /*6fb0*/  IMAD R7, R70, 0x3c, RZ ;  /* 0x0000003c46077824 */ /* 0x004fe200078e02ff */
[----:B------:R0:W-:Y:S04]  /*6fc0*/  STL [R1+0x584], R68 ;  /* 0x0005844401007387 */ /* 0x0001e80000100800 */
[-C--:B------:R-:W-:Y:S02]  /*6fd0*/  LEA.HI.X.SX32 R9, R7, R3.reuse, 0x1, P1 ;  /* 0x0000000307097211 */ /* 0x080fe400008f0eff */
[----:B0-----:R-:W-:Y:S01]  /*6fe0*/  LEA.HI.X.SX32 R68, R4, R3, 0x1, P4 ;  /* 0x0000000304447211 */ /* 0x001fe200020f0eff */
[----:B------:R-:W-:Y:S01]  /*6ff0*/  VIADD R4, R6, 0xffffffc6 ;  /* 0xffffffc606047836 */ /* 0x000fe20000000000 */
[----:B------:R-:W-:-:S03]  /*7000*/  ISETP.GE.U32.AND P4, PT, R5, 0x7fffff46, PT ;  /* 0x7fffff460500780c */ /* 0x000fc60003f86070 */
[----:B------:R-:W-:Y:S01]  /*7010*/  @!P3 IMAD.MOV.U32 R5, RZ, RZ, R68 ;  /* 0x000000ffff05b224 */ /* 0x000fe200078e0044 */
[----:B------:R-:W-:Y:S01]  /*7020*/  ISETP.GE.U32.AND P1, PT, R4, 0x7fffff47, PT ;  /* 0x7fffff470400780c */ /* 0x000fe20003f26070 */
[----:B------:R-:W-:-:S05]  /*7030*/  @!P3 IMAD.MOV.U32 R4, RZ, RZ, R17 ;  /* 0x000000ffff04b224 */ /* 0x000fca00078e0011 */
[----:B------:R0:W5:Y:S04]  /*7040*/  @!P3 LDG.E.U16 R65, desc[UR20][R4.64] ;  /* 0x000000140441b981 */ /* 0x000168000c1e1500 */
[----:B------:R2:W-:Y:S01]  /*7050*/  STL [R1+0x580], R17 ;  /* 0x0005801101007387 */ /* 0x0005e20000100800 */
[----:B0-----:R-:W-:Y:S02]  /*7060*/  @!P5 IMAD.MOV.U32 R4, RZ, RZ, R8 ;  /* 0x000000ffff04d224 */ /* 0x001fe400078e0008 */
[----:B------:R-:W-:Y:S01]  /*7070*/  @!P5 IMAD.MOV.U32 R5, RZ, RZ, R9 ;  /* 0x000000ffff05d224 */ /* 0x000fe200078e0009 */
[----:B------:R0:W-:Y:S04]  /*7080*/  STL [R1+0x578], R8 ;  /* 0x0005780801007387 */ /* 0x0001e80000100800 */
[----:B------:R3:W5:Y:S01]  /*7090*/  @!P5 LDG.E.U16 R66, desc[UR20][R4.64] ;  /* 0x000000140442d981 */ /* 0x000762000c1e1500 */
[----:B--2---:R-:W-:Y:S01]  /*70a0*/  IADD3 R17, P5, PT, R36, R2, RZ ;  /* 0x0000000224117210 */ /* 0x004fe20007fbe0ff */
[----:B------:R-:W-:-:S02]  /*70b0*/  IMAD R13, R70, 0x3a, RZ ;  /* 0x0000003a460d7824 */ /* 0x000fc400078e02ff */
[----:B------:R2:W-:Y:S01]  /*70c0*/  STL [R1+0x57c], R68 ;  /* 0x00057c4401007387 */ /* 0x0005e20000100800 */
[----:B---3--:R-:W-:Y:S01]  /*70d0*/  IMAD R4, R70, 0x3b, RZ ;  /* 0x0000003b46047824 */ /* 0x008fe200078e02ff */
[----:B0-----:R-:W-:Y:S01]  /*70e0*/  IADD3 R8, P3, PT, R33, R2, RZ ;  /* 0x0000000221087210 */ /* 0x001fe20007f7e0ff */
[----:B------:R-:W-:-:S03]  /*70f0*/  VIADD R5, R6, 0xffffffc7 ;  /* 0xffffffc706057836 */ /* 0x000fc60000000000 */
[-C--:B--2---:R-:W-:Y:S01]  /*7100*/  LEA.HI.X.SX32 R68, R4, R3.reuse, 0x1, P5 ;  /* 0x0000000304447211 */ /* 0x084fe200028f0eff */
[----:B------:R-:W-:Y:S01]  /*7110*/  VIADD R4, R6, 0xffffffc8 ;  /* 0xffffffc806047836 */ /* 0x000fe20000000000 */
[----:B------:R0:W-:Y:S01]  /*7120*/  STL [R1+0x574], R9 ;  /* 0x0005740901007387 */ /* 0x0001e20000100800 */
[----:B------:R-:W-:Y:S02]  /*7130*/  ISETP.GE.U32.AND P5, PT, R5, 0x7fffff48, PT ;  /* 0x7fffff480500780c */ /* 0x000fe40003fa6070 */
[----:B------:R-:W-:Y:S01]  /*7140*/  PRMT R63, RZ, 0x7610, R63 ;  /* 0x00007610ff3f7816 */ /* 0x000fe2000000003f */
[----:B------:R-:W-:Y:S01]  /*7150*/  @!P0 IMAD.MOV.U32 R5, RZ, RZ, R68 ;  /* 0x000000ffff058224 */ /* 0x000fe200078e0044 */
[----:B0-----:R-:W-:Y:S02]  /*7160*/  LEA.HI.X.SX32 R9, R13, R3, 0x1, P3 ;  /* 0x000000030d097211 */ /* 0x001fe400018f0eff */
[----:B------:R-:W-:Y:S01]  /*7170*/  ISETP.GE.U32.AND P3, PT, R4, 0x7fffff49, PT ;  /* 0x7fffff490400780c */ /* 0x000fe20003f66070 */
[----:B------:R-:W-:Y:S01]  /*7180*/  @!P0 IMAD.MOV.U32 R4, RZ, RZ, R17 ;  /* 0x000000ffff048224 */ /* 0x000fe200078e0011 */
[----:B------:R-:W-:-:S04]  /*7190*/  PRMT R64, RZ, 0x7610, R64 ;  /* 0x00007610ff407816 */ /* 0x000fc80000000040 */
[----:B------:R0:W5:Y:S04]  /*71a0*/  @!P0 LDG.E.U16 R63, desc[UR20][R4.64] ;  /* 0x00000014043f8981 */ /* 0x000168000c1e1500 */
[----:B------:R-:W-:Y:S01]  /*71b0*/  STL [R1+0x570], R17 ;  /* 0x0005701101007387 */ /* 0x000fe20000100800 */
[----:B0-----:R-:W-:Y:S02]  /*71c0*/  @!P4 IMAD.MOV.U32 R4, RZ, RZ, R8 ;  /* 0x000000ffff04c224 */ /* 0x001fe400078e0008 */
[----:B------:R-:W-:Y:S01]  /*71d0*/  @!P4 IMAD.MOV.U32 R5, RZ, RZ, R9 ;  /* 0x000000ffff05c224 */ /* 0x000fe200078e0009 */
[----:B------:R-:W-:Y:S04]  /*71e0*/  STL [R1+0x568], R8 ;  /* 0x0005680801007387 */ /* 0x000fe80000100800 */
[----:B------:R0:W5:Y:S04]  /*71f0*/  @!P4 LDG.E.U16 R64, desc[UR20][R4.64] ;  /* 0x000000140440c981 */ /* 0x000168000c1e1500 */
[----:B------:R2:W-:Y:S01]  /*7200*/  STL [R1+0x56c], R68 ;  /* 0x00056c4401007387 */ /* 0x0005e20000100800 */
[----:B0-----:R-:W-:Y:S01]  /*7210*/  IMAD R4, R70, 0x39, RZ ;  /* 0x0000003946047824 */ /* 0x001fe200078e02ff */
[----:B--2---:R-:W-:-:S02]  /*7220*/  IADD3 R68, P4, PT, R39, R2, RZ ;  /* 0x0000000227447210 */ /* 0x004fc40007f9e0ff */
[----:B------:R0:W-:Y:S01]  /*7230*/  STL [R1+0x564], R9 ;  /* 0x0005640901007387 */ /* 0x0001e20000100800 */
[----:B------:R-:W-:Y:S01]  /*7240*/  IMAD R8, R70, 0x38, RZ ;  /* 0x0000003846087824 */ /* 0x000fe200078e02ff */
[-C--:B------:R-:W-:Y:S01]  /*7250*/  LEA.HI.X.SX32 R69, R4, R3.reuse, 0x1, P4 ;  /* 0x0000000304457211 */ /* 0x080fe200020f0eff */
[C---:B------:R-:W-:Y:S02]  /*7260*/  VIADD R5, R6.reuse, 0xffffffc9 ;  /* 0xffffffc906057836 */ /* 0x040fe40000000000 */
[----:B------:R-:W-:Y:S01]  /*7270*/  VIADD R4, R6, 0xffffffca ;  /* 0xffffffca06047836 */ /* 0x000fe20000000000 */
[----:B0-----:R-:W-:Y:S02]  /*7280*/  IADD3 R9, P0, PT, R35, R2, RZ ;  /* 0x0000000223097210 */ /* 0x001fe40007f1e0ff */
[----:B------:R-:W-:Y:S02]  /*7290*/  ISETP.GE.U32.AND P4, PT, R5, 0x7fffff4a, PT ;  /* 0x7fffff4a0500780c */ /* 0x000fe40003f86070 */
[----:B------:R-:W-:Y:S01]  /*72a0*/  LEA.HI.X.SX32 R17, R8, R3, 0x1, P0 ;  /* 0x0000000308117211 */ /* 0x000fe200000f0eff */
[----:B------:R-:W-:Y:S01]  /*72b0*/  @!P1 IMAD.MOV.U32 R5, RZ, RZ, R69 ;  /* 0x000000ffff059224 */ /* 0x000fe200078e0045 */
[----:B------:R-:W-:-:S02]  /*72c0*/  PRMT R61, RZ, 0x7610, R61 ;  /* 0x00007610ff3d7816 */ /* 0x000fc4000000003d */
        /* <DEDUP_REMOVED lines=10> */
[----:B0-----:R-:W-:-:S03]  /*7370*/  IMAD R4, R70, 0x37, RZ ;  /* 0x0000003746047824 */ /* 0x001fc600078e02ff */
[----:B------:R0:W-:Y:S01]  /*7380*/  STL [R1+0x554], R17 ;  /* 0x0005541101007387 */ /* 0x0001e20000100800 */
[-C--:B--2---:R-:W-:Y:S01]  /*7390*/  IADD3 R69, P5, PT, R38, R2.reuse, RZ ;  /* 0x0000000226457210 */ /* 0x084fe20007fbe0ff */
[----:B------:R-:W-:Y:S01]  /*73a0*/  VIADD R5, R6, 0xffffffcb ;  /* 0xffffffcb06057836 */ /* 0x000fe20000000000 */
[----:B------:R-:W-:Y:S02]  /*73b0*/  IADD3 R9, P1, PT, R32, R2, RZ ;  /* 0x0000000220097210 */ /* 0x000fe40007f3e0ff */
[----:B------:R-:W-:Y:S01]  /*73c0*/  LEA.HI.X.SX32 R119, R4, R3, 0x1, P5 ;  /* 0x0000000304777211 */ /* 0x000fe200028f0eff */
[----:B------:R-:W-:Y:S02]  /*73d0*/  VIADD R4, R6, 0xffffffcc ;  /* 0xffffffcc06047836 */ /* 0x000fe40000000000 */
[----:B0-----:R-:W-:Y:S01]  /*73e0*/  IMAD R17, R70, 0x36, RZ ;  /* 0x0000003646117824 */ /* 0x001fe200078e02ff */
[----:B------:R-:W-:Y:S01]  /*73f0*/  ISETP.GE.U32.AND P5, PT, R5, 0x7fffff4c, PT ;  /* 0x7fffff4c0500780c */ /* 0x000fe20003fa6070 */
[----:B------:R-:W-:Y:S01]  /*7400*/  @!P3 IMAD.MOV.U32 R5, RZ, RZ, R119 ;  /* 0x000000ffff05b224 */ /* 0x000fe200078e0077 */
[----:B------:R-:W-:-:S02]  /*7410*/  PRMT R59, RZ, 0x7610, R59 ;  /* 0x00007610ff3b7816 */ /* 0x000fc4000000003b */
[----:B------:R-:W-:Y:S02]  /*7420*/  LEA.HI.X.SX32 R68, R17, R3, 0x1, P1 ;  /* 0x0000000311447211 */ /* 0x000fe400008f0eff */
[----:B------:R-:W-:Y:S01]  /*7430*/  ISETP.GE.U32.AND P1, PT, R4, 0x7fffff4d, PT ;  /* 0x7fffff4d0400780c */ /* 0x000fe20003f26070 */
[----:B------:R-:W-:Y:S01]  /*7440*/  @!P3 IMAD.MOV.U32 R4, RZ, RZ, R69 ;  /* 0x000000ffff04b224 */ /* 0x000fe200078e0045 */
[----:B------:R-:W-:-:S04]  /*7450*/  PRMT R60, RZ, 0x7610, R60 ;  /* 0x00007610ff3c7816 */ /* 0x000fc8000000003c */
[----:B------:R0:W5:Y:S04]  /*7460*/  @!P3 LDG.E.U16 R59, desc[UR20][R4.64] ;  /* 0x00000014043bb981 */ /* 0x000168000c1e1500 */
[----:B------:R2:W-:Y:S01]  /*7470*/  STL [R1+0x550], R69 ;  /* 0x0005504501007387 */ /* 0x0005e20000100800 */
[----:B0-----:R-:W-:Y:S02]  /*7480*/  @!P4 IMAD.MOV.U32 R4, RZ, RZ, R9 ;  /* 0x000000ffff04c224 */ /* 0x001fe400078e0009 */
[----:B------:R-:W-:Y:S01]  /*7490*/  @!P4 IMAD.MOV.U32 R5, RZ, RZ, R68 ;  /* 0x000000ffff05c224 */ /* 0x000fe200078e0044 */
[----:B------:R0:W-:Y:S04]  /*74a0*/  STL [R1+0x548], R9 ;  /* 0x0005480901007387 */ /* 0x0001e80000100800 */
[----:B------:R3:W5:Y:S01]  /*74b0*/  @!P4 LDG.E.U16 R60, desc[UR20][R4.64] ;  /* 0x00000014043cc981 */ /* 0x000762000c1e1500 */
[----:B--2---:R-:W-:-:S03]  /*74c0*/  IADD3 R69, P4, PT, R37, R2, RZ ;  /* 0x0000000225457210 */ /* 0x004fc60007f9e0ff */
[----:B------:R2:W-:Y:S01]  /*74d0*/  STL [R1+0x54c], R119 ;  /* 0x00054c7701007387 */ /* 0x0005e20000100800 */
[----:B---3--:R-:W-:Y:S01]  /*74e0*/  IMAD R4, R70, 0x35, RZ ;  /* 0x0000003546047824 */ /* 0x008fe200078e02ff */
[----:B------:R-:W-:Y:S01]  /*74f0*/  IADD3 R20, P3, PT, R20, R2, RZ ;  /* 0x0000000214147210 */ /* 0x000fe20007f7e0ff */
[----:B0-----:R-:W-:Y:S02]  /*7500*/  IMAD R9, R70, 0x34, RZ ;  /* 0x0000003446097824 */ /* 0x001fe400078e02ff */
[----:B------:R-:W-:Y:S01]  /*7510*/  VIADD R5, R6, 0xffffffcd ;  /* 0xffffffcd06057836 */ /* 0x000fe20000000000 */
[-C--:B--2---:R-:W-:Y:S01]  /*7520*/  LEA.HI.X.SX32 R119, R4, R3.reuse, 0x1, P4 ;  /* 0x0000000304777211 */ /* 0x084fe200020f0eff */
[----:B------:R-:W-:Y:S01]  /*7530*/  VIADD R4, R6, 0xffffffce ;  /* 0xffffffce06047836 */ /* 0x000fe20000000000 */
[----:B------:R0:W-:Y:S01]  /*7540*/  STL [R1+0x544], R68 ;  /* 0x0005444401007387 */ /* 0x0001e20000100800 */
[----:B------:R-:W-:Y:S02]  /*7550*/  PRMT R57, RZ, 0x7610, R57 ;  /* 0x00007610ff397816 */ /* 0x000fe40000000039 */
[----:B------:R-:W-:Y:S01]  /*7560*/  ISETP.GE.U32.AND P4, PT, R5, 0x7fffff4e, PT ;  /* 0x7fffff4e0500780c */ /* 0x000fe20003f86070 */
[----:B------:R-:W-:Y:S01]  /*7570*/  @!P0 IMAD.MOV.U32 R5, RZ, RZ, R119 ;  /* 0x000000ffff058224 */ /* 0x000fe200078e0077 */
[----:B0-----:R-:W-:-:S02]  /*7580*/  LEA.HI.X.SX32 R68, R9, R3, 0x1, P3 ;  /* 0x0000000309447211 */ /* 0x001fc400018f0eff */
        /* <DEDUP_REMOVED lines=11> */
[C---:B---3--:R-:W-:Y:S01]  /*7640*/  IMAD R4, R70.reuse, 0x33, RZ ;  /* 0x0000003346047824 */ /* 0x048fe200078e02ff */
        /* <DEDUP_REMOVED lines=172> */
[----:B------:R-:W-:Y:S04]  /*8110*/  STL [R1+0x4bc], R119 ;  /* 0x0004bc7701007387 */ /* 0x000fe80000100800 */
[----:B------:R0:W5:Y:S04]  /*8120*/  @!P5 LDG.E.U16 R42, desc[UR20][R4.64] ;  /* 0x00000014042ad981 */ /* 0x000168000c1e1500 */
[----:B------:R2:W-:Y:S01]  /*8130*/  STL [R1+0x4b4], R68 ;  /* 0x0004b44401007387 */ /* 0x0005e20000100800 */
[C---:B0-----:R-:W-:Y:S01]  /*8140*/  IMAD R4, R70.reuse, 0x23, RZ ;  /* 0x0000002346047824 */ /* 0x041fe200078e02ff */
[-C--:B--2---:R-:W-:Y:S01]  /*8150*/  IADD3 R68, P5, PT, R19, R2.reuse, RZ ;  /* 0x0000000213447210 */ /* 0x084fe20007fbe0ff */
[----:B------:R-:W-:Y:S01]  /*8160*/  IMAD R19, R70, 0x22, RZ ;  /* 0x0000002246137824 */ /* 0x000fe200078e02ff */
[----:B------:R-:W-:Y:S01]  /*8170*/  IADD3 R10, P3, PT, R10, R2, RZ ;  /* 0x000000020a0a7210 */ /* 0x000fe20007f7e0ff */
[----:B------:R-:W-:Y:S01]  /*8180*/  VIADD R5, R6, 0xffffffdf ;  /* 0xffffffdf06057836 */ /* 0x000fe20000000000 */
[-C--:B------:R-:W-:Y:S01]  /*8190*/  LEA.HI.X.SX32 R69, R4, R3.reuse, 0x1, P5 ;  /* 0x0000000304457211 */ /* 0x080fe200028f0eff */
[----:B------:R-:W-:Y:S01]  /*81a0*/  VIADD R4, R6, 0xffffffe0 ;  /* 0xffffffe006047836 */ /* 0x000fe20000000000 */
[----:B------:R-:W-:-:S02]  /*81b0*/  LEA.HI.X.SX32 R14, R19, R3, 0x1, P3 ;  /* 0x00000003130e7211 */ /* 0x000fc400018f0eff */
[----:B------:R-:W-:Y:S01]  /*81c0*/  ISETP.GE.U32.AND P5, PT, R5, 0x7fffff60, PT ;  /* 0x7fffff600500780c */ /* 0x000fe20003fa6070 */
[----:B------:R-:W-:Y:S01]  /*81d0*/  @!P0 IMAD.MOV.U32 R5, RZ, RZ, R69 ;  /* 0x000000ffff058224 */ /* 0x000fe200078e0045 */
[----:B------:R-:W-:Y:S02]  /*81e0*/  PRMT R39, RZ, 0x7610, R39 ;  /* 0x00007610ff277816 */ /* 0x000fe40000000027 */
        /* <DEDUP_REMOVED lines=13> */
[----:B------:R-:W-:Y:S01]  /*82c0*/  IMAD.SHL.U32 R5, R70, 0x20, RZ ;  /* 0x0000002046057824 */ /* 0x000fe200078e00ff */
[----:B------:R-:W-:Y:S01]  /*82d0*/  LEA.HI.X.SX32 R119, R4, R3, 0x1, P4 ;  /* 0x0000000304777211 */ /* 0x000fe200020f0eff */
[----:B------:R-:W-:Y:S01]  /*82e0*/  VIADD R4, R6, 0xffffffe2 ;  /* 0xffffffe206047836 */ /* 0x000fe20000000000 */
[----:B------:R-:W-:Y:S02]  /*82f0*/  PRMT R37, RZ, 0x7610, R37 ;  /* 0x00007610ff257816 */ /* 0x000fe40000000025 */
[----:B0-----:R-:W-:-:S04]  /*8300*/  LEA R14, P0, R70, R2, 0x6 ;  /* 0x00000002460e7211 */ /* 0x001fc800078030ff */
[----:B------:R-:W-:Y:S01]  /*8310*/  LEA.HI.X.SX32 R68, R5, R3, 0x1, P0 ;  /* 0x0000000305447211 */ /* 0x000fe200000f0eff */
[----:B------:R-:W-:Y:S01]  /*8320*/  @!P1 IMAD.MOV.U32 R5, RZ, RZ, R119 ;  /* 0x000000ffff059224 */ /* 0x000fe200078e0077 */
[----:B------:R-:W-:Y:S01]  /*8330*/  ISETP.GE.U32.AND P0, PT, R4, 0x7fffff63, PT ;  /* 0x7fffff630400780c */ /* 0x000fe20003f06070 */
[----:B------:R-:W-:Y:S01]  /*8340*/  @!P1 IMAD.MOV.U32 R4, RZ, RZ, R69 ;  /* 0x000000ffff049224 */ /* 0x000fe200078e0045 */
[----:B------:R-:W-:-:S04]  /*8350*/  PRMT R38, RZ, 0x7610, R38 ;  /* 0x00007610ff267816 */ /* 0x000fc80000000026 */
[----:B------:R0:W5:Y:S01]  /*8360*/  @!P1 LDG.E.U16 R37, desc[UR20][R4.64] ;  /* 0x0000001404259981 */ /* 0x000162000c1e1500 */
[----:B------:R-:W-:Y:S02]  /*8370*/  VIADD R10, R6, 0xffffffe1 ;  /* 0xffffffe1060a7836 */ /* 0x000fe40000000000 */
[----:B0-----:R-:W-:Y:S02]  /*8380*/  @!P5 IMAD.MOV.U32 R4, RZ, RZ, R14 ;  /* 0x000000ffff04d224 */ /* 0x001fe400078e000e */
[----:B------:R-:W-:Y:S01]  /*8390*/  @!P5 IMAD.MOV.U32 R5, RZ, RZ, R68 ;  /* 0x000000ffff05d224 */ /* 0x000fe200078e0044 */
[----:B------:R-:W-:Y:S04]  /*83a0*/  STL [R1+0x4a0], R69 ;  /* 0x0004a04501007387 */ /* 0x000fe80000100800 */
[----:B------:R0:W5:Y:S01]  /*83b0*/  @!P5 LDG.E.U16 R38, desc[UR20][R4.64] ;  /* 0x000000140426d981 */ /* 0x000162000c1e1500 */
[----:B------:R-:W-:-:S03]  /*83c0*/  IADD3 R12, P5, PT, R12, R2, RZ ;  /* 0x000000020c0c7210 */ /* 0x000fc60007fbe0ff */
[----:B------:R2:W-:Y:S01]  /*83d0*/  STL [R1+0x498], R14 ;  /* 0x0004980e01007387 */ /* 0x0005e20000100800 */
[----:B------:R-:W-:Y:S01]  /*83e0*/  ISETP.GE.U32.AND P4, PT, R10, 0x7fffff62, PT ;  /* 0x7fffff620a00780c */ /* 0x000fe20003f86070 */
[----:B0-----:R-:W-:Y:S02]  /*83f0*/  IMAD R4, R70, 0x1f, RZ ;  /* 0x0000001f46047824 */ /* 0x001fe400078e02ff */
[----:B------:R-:W-:Y:S01]  /*8400*/  STL [R1+0x49c], R119 ;  /* 0x00049c7701007387 */ /* 0x000fe20000100800 */
[----:B------:R-:W-:Y:S01]  /*8410*/  VIADD R5, R6, 0xffffffe3 ;  /* 0xffffffe306057836 */ /* 0x000fe20000000000 */
[----:B------:R-:W-:Y:S01]  /*8420*/  IADD3 R7, P1, PT, R7, R2, RZ ;  /* 0x0000000207077210 */ /* 0x000fe20007f3e0ff */
[----:B--2---:R-:W-:Y:S01]  /*8430*/  IMAD R14, R70, 0x1e, RZ ;  /* 0x0000001e460e7824 */ /* 0x004fe200078e02ff */
[----:B------:R0:W-:Y:S01]  /*8440*/  STL [R1+0x494], R68 ;  /* 0x0004944401007387 */ /* 0x0001e20000100800 */
[----:B------:R-:W-:-:S03]  /*8450*/  PRMT R35, RZ, 0x7610, R35 ;  /* 0x00007610ff237816 */ /* 0x000fc60000000023 */
[-C--:B------:R-:W-:Y:S02]  /*8460*/  LEA.HI.X.SX32 R10, R14, R3.reuse, 0x1, P1 ;  /* 0x000000030e0a7211 */ /* 0x080fe400008f0eff */
[----:B0-----:R-:W-:Y:S01]  /*8470*/  LEA.HI.X.SX32 R68, R4, R3, 0x1, P5 ;  /* 0x0000000304447211 */ /* 0x001fe200028f0eff */
[----:B------:R-:W-:Y:S01]  /*8480*/  VIADD R4, R6, 0xffffffe4 ;  /* 0xffffffe406047836 */ /* 0x000fe20000000000 */
[----:B------:R-:W-:-:S03]  /*8490*/  ISETP.GE.U32.AND P5, PT, R5, 0x7fffff64, PT ;  /* 0x7fffff640500780c */ /* 0x000fc60003fa6070 */
[----:B------:R-:W-:Y:S01]  /*84a0*/  @!P3 IMAD.MOV.U32 R5, RZ, RZ, R68 ;  /* 0x000000ffff05b224 */ /* 0x000fe200078e0044 */
[----:B------:R-:W-:Y:S01]  /*84b0*/  ISETP.GE.U32.AND P1, PT, R4, 0x7fffff65, PT ;  /* 0x7fffff650400780c */ /* 0x000fe20003f26070 */
[----:B------:R-:W-:Y:S01]  /*84c0*/  @!P3 IMAD.MOV.U32 R4, RZ, RZ, R12 ;  /* 0x000000ffff04b224 */ /* 0x000fe200078e000c */
[----:B------:R-:W-:-:S04]  /*84d0*/  PRMT R36, RZ, 0x7610, R36 ;  /* 0x00007610ff247816 */ /* 0x000fc80000000024 */
        /* <DEDUP_REMOVED lines=8> */
[----:B------:R0:W-:Y:S01]  /*8560*/  STL [R1+0x48c], R68 ;  /* 0x00048c4401007387 */ /* 0x0001e20000100800 */
[----:B------:R-:W-:-:S03]  /*8570*/  VIADD R5, R6, 0xffffffe5 ;  /* 0xffffffe506057836 */ /* 0x000fc60000000000 */
[----:B------:R3:W-:Y:S01]  /*8580*/  STL [R1+0x484], R10 ;  /* 0x0004840a01007387 */ /* 0x0007e20000100800 */
[----:B--2---:R-:W-:Y:S02]  /*8590*/  IADD3 R7, P3, PT, R8, R2, RZ ;  /* 0x0000000208077210 */ /* 0x004fe40007f7e0ff */
[-C--:B0-----:R-:W-:Y:S01]  /*85a0*/  LEA.HI.X.SX32 R68, R4, R3.reuse, 0x1, P4 ;  /* 0x0000000304447211 */ /* 0x081fe200020f0eff */
[----:B------:R-:W-:Y:S02]  /*85b0*/  VIADD R4, R6, 0xffffffe6 ;  /* 0xffffffe606047836 */ /* 0x000fe40000000000 */
[----:B---3--:R-:W-:Y:S01]  /*85c0*/  IMAD R10, R70, 0x1c, RZ ;  /* 0x0000001c460a7824 */ /* 0x008fe200078e02ff */
[----:B------:R-:W-:Y:S01]  /*85d0*/  ISETP.GE.U32.AND P4, PT, R5, 0x7fffff66, PT ;  /* 0x7fffff660500780c */ /* 0x000fe20003f86070 */
[----:B------:R-:W-:Y:S01]  /*85e0*/  @!P0 IMAD.MOV.U32 R5, RZ, RZ, R68 ;  /* 0x000000ffff058224 */ /* 0x000fe200078e0044 */
[----:B------:R-:W-:Y:S02]  /*85f0*/  PRMT R33, RZ, 0x7610, R33 ;  /* 0x00007610ff217816 */ /* 0x000fe40000000021 */
[----:B------:R-:W-:-:S02]  /*8600*/  LEA.HI.X.SX32 R12, R10, R3, 0x1, P3 ;  /* 0x000000030a0c7211 */ /* 0x000fc400018f0eff */
        /* <DEDUP_REMOVED lines=11> */
[----:B---3--:R-:W-:-:S03]  /*86c0*/  IMAD R4, R70, 0x1b, RZ ;  /* 0x0000001b46047824 */ /* 0x008fc600078e02ff */
[----:B------:R3:W-:Y:S01]  /*86d0*/  STL [R1+0x474], R12 ;  /* 0x0004740c01007387 */ /* 0x0007e20000100800 */
[----:B------:R-:W-:Y:S01]  /*86e0*/  VIADD R5, R6, 0xffffffe7 ;  /* 0xffffffe706057836 */ /* 0x000fe20000000000 */
[----:B0-----:R-:W-:Y:S02]  /*86f0*/  IADD3 R7, P0, PT, R9, R2, RZ ;  /* 0x0000000209077210 */ /* 0x001fe40007f1e0ff */
[----:B--2---:R-:W-:Y:S01]  /*8700*/  LEA.HI.X.SX32 R68, R4, R3, 0x1, P5 ;  /* 0x0000000304447211 */ /* 0x004fe200028f0eff */
[----:B------:R-:W-:Y:S02]  /*8710*/  VIADD R4, R6, 0xffffffe8 ;  /* 0xffffffe806047836 */ /* 0x000fe40000000000 */
[----:B---3--:R-:W-:Y:S01]  /*8720*/  IMAD R12, R70, 0x1a, RZ ;  /* 0x0000001a460c7824 */ /* 0x008fe200078e02ff */
        /* <DEDUP_REMOVED lines=17> */
[----:B0-----:R-:W-:Y:S02]  /*8840*/  IMAD R7, R70, 0x18, RZ ;  /* 0x0000001846077824 */ /* 0x001fe400078e02ff */
[----:B------:R-:W-:Y:S01]  /*8850*/  VIADD R5, R6, 0xffffffe9 ;  /* 0xffffffe906057836 */ /* 0x000fe20000000000 */
[-C--:B--2---:R-:W-:Y:S01]  /*8860*/  LEA.HI.X.SX32 R68, R4, R3.reuse, 0x1, P4 ;  /* 0x0000000304447211 */ /* 0x084fe200020f0eff */
[----:B------:R-:W-:Y:S01]  /*8870*/  VIADD R4, R6, 0xffffffea ;  /* 0xffffffea06047836 */ /* 0x000fe20000000000 */
[----:B---3--:R-:W-:Y:S02]  /*8880*/  IADD3 R8, P1, PT, R11, R2, RZ ;  /* 0x000000020b087210 */ /* 0x008fe40007f3e0ff */
        /* <DEDUP_REMOVED lines=94> */
[----:B------:R-:W-:-:S03]  /*8e70*/  VIADD R9, R6, 0xfffffff1 ;  /* 0xfffffff106097836 */ /* 0x000fc60000000000 */
[----:B------:R-:W-:Y:S01]  /*8e80*/  STL [R1+0x420], R119 ;  /* 0x0004207701007387 */ /* 0x000fe20000100800 */
[----:B0-----:R-:W-:Y:S02]  /*8e90*/  @!P5 IMAD.MOV.U32 R4, RZ, RZ, R68 ;  /* 0x000000ffff04d224 */ /* 0x001fe400078e0044 */
[----:B------:R-:W-:Y:S01]  /*8ea0*/  @!P5 IMAD.MOV.U32 R5, RZ, RZ, R69 ;  /* 0x000000ffff05d224 */ /* 0x000fe200078e0045 */
[----:B------:R-:W-:Y:S04]  /*8eb0*/  STL [R1+0x418], R68 ;  /* 0x0004184401007387 */ /* 0x000fe80000100800 */
[----:B------:R-:W-:Y:S04]  /*8ec0*/  STL [R1+0x41c], R132 ;  /* 0x00041c8401007387 */ /* 0x000fe80000100800 */
[----:B------:R0:W5:Y:S04]  /*8ed0*/  @!P5 LDG.E.U16 R22, desc[UR20][R4.64] ;  /* 0x000000140416d981 */ /* 0x000168000c1e1500 */
[----:B------:R2:W-:Y:S01]  /*8ee0*/  STL [R1+0x414], R69 ;  /* 0x0004144501007387 */ /* 0x0005e20000100800 */
[----:B------:R-:W-:Y:S01]  /*8ef0*/  ISETP.GE.U32.AND P4, PT, R9, 0x7fffff72, PT ;  /* 0x7fffff720900780c */ /* 0x000fe20003f86070 */
[----:B0-----:R-:W-:Y:S01]  /*8f00*/  IMAD R4, R70, 0xf, RZ ;  /* 0x0000000f46047824 */ /* 0x001fe200078e02ff */
        /* <DEDUP_REMOVED lines=17> */
[----:B------:R0:W-:Y:S04]  /*9020*/  STL [R1+0x408], R9 ;  /* 0x0004080901007387 */ /* 0x0001e80000100800 */
[----:B------:R-:W-:Y:S04]  /*9030*/  STL [R1+0x40c], R132 ;  /* 0x00040c8401007387 */ /* 0x000fe80000100800 */
[----:B------:R2:W5:Y:S04]  /*9040*/  @!P4 LDG.E.U16 R20, desc[UR20][R4.64] ;  /* 0x000000140414c981 */ /* 0x000568000c1e1500 */
[----:B------:R3:W-:Y:S01]  /*9050*/  STL [R1+0x404], R68 ;  /* 0x0004044401007387 */ /* 0x0007e20000100800 */
[----:B0-----:R-:W-:-:S02]  /*9060*/  IMAD R9, R70, 0xc, RZ ;  /* 0x0000000c46097824 */ /* 0x001fc400078e02ff */
[----:B--2---:R-:W-:Y:S01]  /*9070*/  IMAD R4, R70, 0xd, RZ ;  /* 0x0000000d46047824 */ /* 0x004fe200078e02ff */
[-C--:B---3--:R-:W-:Y:S01]  /*9080*/  IADD3 R68, P4, PT, R12, R2.reuse, RZ ;  /* 0x000000020c447210 */ /* 0x088fe20007f9e0ff */
[----:B------:R-:W-:Y:S01]  /*9090*/  VIADD R5, R6, 0xfffffff5 ;  /* 0xfffffff506057836 */ /* 0x000fe20000000000 */
[----:B------:R-:W-:Y:S02]  /*90a0*/  IADD3 R7, P1, PT, R7, R2, RZ ;  /* 0x0000000207077210 */ /* 0x000fe40007f3e0ff */
[-C--:B------:R-:W-:Y:S01]  /*90b0*/  LEA.HI.X.SX32 R69, R4, R3.reuse, 0x1, P4 ;  /* 0x0000000304457211 */ /* 0x080fe200020f0eff */
[----:B------:R-:W-:Y:S01]  /*90c0*/  VIADD R4, R6, 0xfffffff6 ;  /* 0xfffffff606047836 */ /* 0x000fe20000000000 */
[----:B------:R-:W-:Y:S02]  /*90d0*/  LEA.HI.X.SX32 R10, R9, R3, 0x1, P1 ;  /* 0x00000003090a7211 */ /* 0x000fe400008f0eff */
[----:B------:R-:W-:Y:S01]  /*90e0*/  ISETP.GE.U32.AND P4, PT, R5, 0x7fffff76, PT ;  /* 0x7fffff760500780c */ /* 0x000fe20003f86070 */
        /* <DEDUP_REMOVED lines=31> */
[----:B------:R-:W-:Y:S04]  /*92e0*/  STL [R1+0x3e8], R7 ;  /* 0x0003e80701007387 */ /* 0x000fe80000100800 */
[----:B------:R0:W5:Y:S01]  /*92f0*/  @!P4 LDG.E.U16 R16, desc[UR20][R4.64] ;  /* 0x000000140410c981 */ /* 0x000162000c1e1500 */
[----:B--2---:R-:W-:-:S03]  /*9300*/  IADD3 R69, P4, PT, R13, R2, RZ ;  /* 0x000000020d457210 */ /* 0x004fc60007f9e0ff */
[----:B------:R2:W-:Y:S01]  /*9310*/  STL [R1+0x3ec], R132 ;  /* 0x0003ec8401007387 */ /* 0x0005e20000100800 */
[C---:B0-----:R-:W-:Y:S01]  /*9320*/  IMAD R4, R70.reuse, 0x9, RZ ;  /* 0x0000000946047824 */ /* 0x041fe200078e02ff */
[C---:B------:R-:W-:Y:S01]  /*9330*/  LEA R8, P0, R70.reuse, R2, 0x4 ;  /* 0x0000000246087211 */ /* 0x040fe200078020ff */
[----:B------:R-:W-:-:S03]  /*9340*/  IMAD.SHL.U32 R5, R70, 0x8, RZ ;  /* 0x0000000846057824 */ /* 0x000fc600078e00ff */
[-C--:B--2---:R-:W-:Y:S01]  /*9350*/  LEA.HI.X.SX32 R132, R4, R3.reuse, 0x1, P4 ;  /* 0x0000000304847211 */ /* 0x084fe200020f0eff */
[----:B------:R-:W-:Y:S01]  /*9360*/  VIADD R4, R6, 0xfffffffa ;  /* 0xfffffffa06047836 */ /* 0x000fe20000000000 */
[----:B------:R0:W-:Y:S01]  /*9370*/  STL [R1+0x3e4], R68 ;  /* 0x0003e44401007387 */ /* 0x0001e20000100800 */
[----:B------:R-:W-:Y:S02]  /*9380*/  PRMT R13, RZ, 0x7610, R13 ;  /* 0x00007610ff0d7816 */ /* 0x000fe4000000000d */
[----:B------:R-:W-:Y:S02]  /*9390*/  PRMT R14, RZ, 0x7610, R14 ;  /* 0x00007610ff0e7816 */ /* 0x000fe4000000000e */
[----:B0-----:R-:W-:Y:S01]  /*93a0*/  LEA.HI.X.SX32 R68, R5, R3, 0x1, P0 ;  /* 0x0000000305447211 */ /* 0x001fe200000f0eff */
[----:B------:R-:W-:Y:S01]  /*93b0*/  @!P1 IMAD.MOV.U32 R5, RZ, RZ, R132 ;  /* 0x000000ffff059224 */ /* 0x000fe200078e0084 */
[----:B------:R-:W-:Y:S01]  /*93c0*/  ISETP.GE.U32.AND P0, PT, R4, 0x7fffff7b, PT ;  /* 0x7fffff7b0400780c */ /* 0x000fe20003f06070 */
[----:B------:R-:W-:-:S05]  /*93d0*/  @!P1 IMAD.MOV.U32 R4, RZ, RZ, R69 ;  /* 0x000000ffff049224 */ /* 0x000fca00078e0045 */
[----:B------:R0:W5:Y:S01]  /*93e0*/  @!P1 LDG.E.U16 R13, desc[UR20][R4.64] ;  /* 0x00000014040d9981 */ /* 0x000162000c1e1500 */
[----:B------:R-:W-:-:S03]  /*93f0*/  VIADD R7, R6, 0xfffffff9 ;  /* 0xfffffff906077836 */ /* 0x000fc60000000000 */
[----:B------:R2:W-:Y:S01]  /*9400*/  STL [R1+0x3e0], R69 ;  /* 0x0003e04501007387 */ /* 0x0005e20000100800 */
[----:B0-----:R-:W-:Y:S02]  /*9410*/  @!P5 IMAD.MOV.U32 R4, RZ, RZ, R8 ;  /* 0x000000ffff04d224 */ /* 0x001fe400078e0008 */
[----:B------:R-:W-:Y:S01]  /*9420*/  @!P5 IMAD.MOV.U32 R5, RZ, RZ, R68 ;  /* 0x000000ffff05d224 */ /* 0x000fe200078e0044 */
[----:B------:R0:W-:Y:S04]  /*9430*/  STL [R1+0x3d8], R8 ;  /* 0x0003d80801007387 */ /* 0x0001e80000100800 */
[----:B------:R3:W5:Y:S01]  /*9440*/  @!P5 LDG.E.U16 R14, desc[UR20][R4.64] ;  /* 0x00000014040ed981 */ /* 0x000762000c1e1500 */
[----:B--2---:R-:W-:Y:S02]  /*9450*/  IADD3 R69, P5, PT, R119, R2, RZ ;  /* 0x0000000277457210 */ /* 0x004fe40007fbe0ff */
[----:B------:R-:W-:Y:S01]  /*9460*/  ISETP.GE.U32.AND P4, PT, R7, 0x7fffff7a, PT ;  /* 0x7fffff7a0700780c */ /* 0x000fe20003f86070 */
[----:B------:R2:W-:Y:S01]  /*9470*/  STL [R1+0x3dc], R132 ;  /* 0x0003dc8401007387 */ /* 0x0005e20000100800 */
[----:B------:R-:W-:-:S02]  /*9480*/  IMAD R7, R70, 0x6, RZ ;  /* 0x0000000646077824 */ /* 0x000fc400078e02ff */
        /* <DEDUP_REMOVED lines=13> */
[----:B------:R0:W5:Y:S01]  /*9560*/  @!P3 LDG.E.U16 R11, desc[UR20][R4.64] ;  /* 0x00000014040bb981 */ /* 0x000162000c1e1500 */
[----:B------:R-:W-:Y:S01]  /*9570*/  IADD3 R119, P3, PT, R10, R2, RZ ;  /* 0x000000020a777210 */ /* 0x000fe20007f7e0ff */
[----:B0-----:R-:W-:Y:S02]  /*9580*/  @!P4 IMAD.MOV.U32 R4, RZ, RZ, R8 ;  /* 0x000000ffff04c224 */ /* 0x001fe400078e0008 */
[----:B------:R-:W-:Y:S01]  /*9590*/  @!P4 IMAD.MOV.U32 R5, RZ, RZ, R68 ;  /* 0x000000ffff05c224 */ /* 0x000fe200078e0044 */
[----:B------:R-:W-:Y:S04]  /*95a0*/  STL [R1+0x3d0], R69 ;  /* 0x0003d04501007387 */ /* 0x000fe80000100800 */
[----:B------:R0:W5:Y:S04]  /*95b0*/  @!P4 LDG.E.U16 R12, desc[UR20][R4.64] ;  /* 0x00000014040cc981 */ /* 0x000168000c1e1500 */
[----:B------:R-:W-:Y:S01]  /*95c0*/  STL [R1+0x3c8], R8 ;  /* 0x0003c80801007387 */ /* 0x000fe20000100800 */
[----:B0-----:R-:W-:-:S03]  /*95d0*/  IMAD R4, R70, 0x5, RZ ;  /* 0x0000000546047824 */ /* 0x001fc600078e02ff */
[----:B------:R0:W-:Y:S01]  /*95e0*/  STL [R1+0x3cc], R132 ;  /* 0x0003cc8401007387 */ /* 0x0001e20000100800 */
[----:B------:R-:W-:-:S03]  /*95f0*/  IMAD.SHL.U32 R5, R70, 0x4, RZ ;  /* 0x0000000446057824 */ /* 0x000fc600078e00ff */
[----:B------:R2:W-:Y:S01]  /*9600*/  STL [R1+0x3c4], R68 ;  /* 0x0003c44401007387 */ /* 0x0005e20000100800 */
[-C--:B0-----:R-:W-:Y:S01]  /*9610*/  LEA.HI.X.SX32 R132, R4, R3.reuse, 0x1, P3 ;  /* 0x0000000304847211 */ /* 0x081fe200018f0eff */
[----:B------:R-:W-:Y:S01]  /*9620*/  VIADD R4, R6, 0xfffffffe ;  /* 0xfffffffe06047836 */ /* 0x000fe20000000000 */
[----:B--2---:R-:W-:Y:S02]  /*9630*/  LEA R68, P4, R70, R2, 0x3 ;  /* 0x0000000246447211 */ /* 0x004fe400078818ff */
[----:B------:R-:W-:Y:S02]  /*9640*/  PRMT R9, RZ, 0x7610, R9 ;  /* 0x00007610ff097816 */ /* 0x000fe40000000009 */
[----:B------:R-:W-:Y:S01]  /*9650*/  LEA.HI.X.SX32 R69, R5, R3, 0x1, P4 ;  /* 0x0000000305457211 */ /* 0x000fe200020f0eff */
[----:B------:R-:W-:Y:S01]  /*9660*/  @!P0 IMAD.MOV.U32 R5, RZ, RZ, R132 ;  /* 0x000000ffff058224 */ /* 0x000fe200078e0084 */
[----:B------:R-:W-:Y:S01]  /*9670*/  ISETP.GE.U32.AND P4, PT, R4, 0x7fffff7f, PT ;  /* 0x7fffff7f0400780c */ /* 0x000fe20003f86070 */
[----:B------:R-:W-:Y:S01]  /*9680*/  @!P0 IMAD.MOV.U32 R4, RZ, RZ, R119 ;  /* 0x000000ffff048224 */ /* 0x000fe200078e0077 */
[----:B------:R-:W-:Y:S04]  /*9690*/  STL [R1+0x3c0], R119 ;  /* 0x0003c07701007387 */ /* 0x000fe80000100800 */
[----:B------:R-:W-:Y:S04]  /*96a0*/  STL [R1+0x3b8], R68 ;  /* 0x0003b84401007387 */ /* 0x000fe80000100800 */
[----:B------:R-:W-:Y:S04]  /*96b0*/  STL [R1+0x3bc], R132 ;  /* 0x0003bc8401007387 */ /* 0x000fe80000100800 */
[----:B------:R0:W5:Y:S04]  /*96c0*/  @!P0 LDG.E.U16 R9, desc[UR20][R4.64] ;  /* 0x0000001404098981 */ /* 0x000168000c1e1500 */
[----:B------:R2:W-:Y:S01]  /*96d0*/  STL [R1+0x3b4], R69 ;  /* 0x0003b44501007387 */ /* 0x0005e20000100800 */
[----:B0-----:R-:W-:-:S02]  /*96e0*/  @!P5 IMAD.MOV.U32 R5, RZ, RZ, R69 ;  /* 0x000000ffff05d224 */ /* 0x001fc400078e0045 */
[----:B--2---:R-:W0:Y:S01]  /*96f0*/  S2R R69, SR_TID.X ;  /* 0x0000000000457919 */ /* 0x004e220000002100 */
[----:B------:R-:W-:Y:S01]  /*9700*/  PRMT R10, RZ, 0x7610, R10 ;  /* 0x00007610ff0a7816 */ /* 0x000fe2000000000a */
[----:B------:R-:W-:Y:S02]  /*9710*/  @!P5 IMAD.MOV.U32 R4, RZ, RZ, R68 ;  /* 0x000000ffff04d224 */ /* 0x000fe400078e0044 */
[----:B------:R-:W-:-:S03]  /*9720*/  VIADD R8, R6, 0xfffffffd ;  /* 0xfffffffd06087836 */ /* 0x000fc60000000000 */
[----:B------:R2:W5:Y:S01]  /*9730*/  @!P5 LDG.E.U16 R10, desc[UR20][R4.64] ;  /* 0x00000014040ad981 */ /* 0x000562000c1e1500 */
[-C--:B------:R-:W-:Y:S01]  /*9740*/  IADD3 R119, P5, PT, R7, R2.reuse, RZ ;  /* 0x0000000207777210 */ /* 0x080fe20007fbe0ff */
[----:B------:R-:W-:Y:S01]  /*9750*/  IMAD.SHL.U32 R153, R70, 0x2, RZ ;  /* 0x0000000246997824 */ /* 0x000fe200078e00ff */
[----:B------:R-:W-:Y:S02]  /*9760*/  ISETP.GE.U32.AND P3, PT, R8, 0x7fffff7e, PT ;  /* 0x7fffff7e0800780c */ /* 0x000fe40003f66070 */
[----:B------:R-:W-:Y:S01]  /*9770*/  LEA R68, P0, R70, R2, 0x2 ;  /* 0x0000000246447211 */ /* 0x000fe200078010ff */
[----:B--2---:R-:W-:Y:S02]  /*9780*/  VIADD R5, R6, 0x7f ;  /* 0x0000007f06057836 */ /* 0x004fe40000000000 */
[----:B------:R-:W-:-:S03]  /*9790*/  IMAD R4, R70, 0x3, RZ ;  /* 0x0000000346047824 */ /* 0x000fc600078e02ff */
[----:B------:R-:W-:Y:S02]  /*97a0*/  ISETP.GT.AND P6, PT, R5, 0x7f, PT ;  /* 0x0000007f0500780c */ /* 0x000fe40003fc4270 */
[-C--:B------:R-:W-:Y:S01]  /*97b0*/  LEA.HI.X.SX32 R132, R4, R3.reuse, 0x1, P5 ;  /* 0x0000000304847211 */ /* 0x080fe200028f0eff */
[----:B------:R-:W-:Y:S01]  /*97c0*/  @!P1 IMAD.MOV.U32 R4, RZ, RZ, R119 ;  /* 0x000000ffff049224 */ /* 0x000fe200078e0077 */
[----:B------:R-:W-:Y:S02]  /*97d0*/  PRMT R7, RZ, 0x7610, R7 ;  /* 0x00007610ff077816 */ /* 0x000fe40000000007 */
[----:B0-----:R-:W-:Y:S02]  /*97e0*/  LOP3.LUT R5, R69, 0x7f, RZ, 0xc0, !PT ;  /* 0x0000007f45057812 */ /* 0x001fe400078ec0ff */
[----:B------:R-:W-:Y:S02]  /*97f0*/  LEA.HI.X.SX32 R69, R153, R3, 0x1, P0 ;  /* 0x0000000399457211 */ /* 0x000fe400000f0eff */
[----:B------:R-:W-:Y:S01]  /*9800*/  ISETP.LT.AND P0, PT, R5, R6, P6 ;  /* 0x000000060500720c */ /* 0x000fe20003701270 */
[----:B------:R-:W-:Y:S01]  /*9810*/  @!P1 IMAD.MOV.U32 R5, RZ, RZ, R132 ;  /* 0x000000ffff059224 */ /* 0x000fe200078e0084 */
[----:B------:R0:W-:Y:S01]  /*9820*/  STL [R1+0x3b0], R119 ;  /* 0x0003b07701007387 */ /* 0x0001e20000100800 */
[----:B------:R-:W-:Y:S01]  /*9830*/  VIADD R6, R0, 0x7c ;  /* 0x0000007c00067836 */ /* 0x000fe20000000000 */
[----:B------:R-:W-:-:S02]  /*9840*/  PRMT R8, RZ, 0x7610, R8 ;  /* 0x00007610ff087816 */ /* 0x000fc40000000008 */
[----:B------:R-:W-:Y:S04]  /*9850*/  STL [R1+0x3a8], R68 ;  /* 0x0003a84401007387 */ /* 0x000fe80000100800 */
[----:B------:R2:W-:Y:S01]  /*9860*/  STL [R1+0x3ac], R132 ;  /* 0x0003ac8401007387 */ /* 0x0005e20000100800 */
[----:B0-----:R-:W-:-:S03]  /*9870*/  VIADD R119, R0, 0x7b ;  /* 0x0000007b00777836 */ /* 0x001fc60000000000 */
[----:B------:R0:W5:Y:S04]  /*9880*/  @!P1 LDG.E.U16 R7, desc[UR20][R4.64] ;  /* 0x0000001404079981 */ /* 0x000168000c1e1500 */
[----:B------:R3:W-:Y:S01]  /*9890*/  STL [R1+0x3a4], R69 ;  /* 0x0003a44501007387 */ /* 0x0007e20000100800 */
[----:B--2---:R-:W-:-:S03]  /*98a0*/  IABS R132, R6 ;  /* 0x0000000600847213 */ /* 0x004fc60000000000 */
[----:B------:R-:W-:Y:S01]  /*98b0*/  STL [R1+0x85c], R119 ;  /* 0x00085c7701007387 */ /* 0x000fe20000100800 */
[----:B0-----:R-:W-:Y:S02]  /*98c0*/  @!P3 IMAD.MOV.U32 R5, RZ, RZ, R69 ;  /* 0x000000ffff05b224 */ /* 0x001fe400078e0045 */
[----:B------:R-:W-:Y:S02]  /*98d0*/  @!P3 IMAD.MOV.U32 R4, RZ, RZ, R68 ;  /* 0x000000ffff04b224 */ /* 0x000fe400078e0044 */
[C---:B---3--:R-:W-:Y:S01]  /*98e0*/  VIADD R69, R0.reuse, 0x7d ;  /* 0x0000007d00457836 */ /* 0x048fe20000000000 */
[----:B------:R0:W-:Y:S01]  /*98f0*/  STL [R1+0x858], R6 ;  /* 0x0008580601007387 */ /* 0x0001e20000100800 */
[----:B------:R-:W-:-:S03]  /*9900*/  VIADD R68, R0, 0x7e ;  /* 0x0000007e00447836 */ /* 0x000fc60000000000 */
[----:B------:R2:W5:Y:S04]  /*9910*/  @!P3 LDG.E.U16 R8, desc[UR20][R4.64] ;  /* 0x000000140408b981 */ /* 0x000568000c1e1500 */
[----:B------:R-:W-:Y:S01]  /*9920*/  STL [R1+0x854], R69 ;  /* 0x0008544501007387 */ /* 0x000fe20000100800 */
[----:B0-----:R-:W-:-:S03]  /*9930*/  IADD3 R6, P1, PT, R153, R2, RZ ;  /* 0x0000000299067210 */ /* 0x001fc60007f3e0ff */
[----:B------:R0:W-:Y:S01]  /*9940*/  STL [R1+0x850], R68 ;  /* 0x0008504401007387 */ /* 0x0001e20000100800 */
[----:B--2---:R-:W-:Y:S02]  /*9950*/  IABS R4, R68 ;  /* 0x0000004400047213 */ /* 0x004fe40000000000 */
[----:B------:R-:W-:Y:S01]  /*9960*/  IABS R119, R119 ;  /* 0x0000007700777213 */ /* 0x000fe20000000000 */
[----:B------:R-:W-:Y:S01]  /*9970*/  STL [R1+0x3a0], R6 ;  /* 0x0003a00601007387 */ /* 0x000fe20000100800 */
[----:B------:R-:W-:Y:S02]  /*9980*/  IABS R153, R69 ;  /* 0x0000004500997213 */ /* 0x000fe40000000000 */
[----:B0-----:R-:W-:-:S05]  /*9990*/  LEA.HI.X.SX32 R68, R70, R3, 0x1, P1 ;  /* 0x0000000346447211 */ /* 0x001fca00008f0eff */
[----:B------:R0:W-:Y:S01]  /*99a0*/  STL [R1+0x39c], R68 ;  /* 0x00039c4401007387 */ /* 0x0001e20000100800 */
[----:B------:R-:W-:Y:S01]  /*99b0*/  @!P4 IMAD.MOV.U32 R69, RZ, RZ, R68 ;  /* 0x000000ffff45c224 */ /* 0x000fe200078e0044 */
[----:B------:R-:W-:Y:S01]  /*99c0*/  PRMT R5, RZ, 0x7610, R5 ;  /* 0x00007610ff057816 */ /* 0x000fe20000000005 */
[----:B0-----:R-:W-:Y:S02]  /*99d0*/  @!P4 IMAD.MOV.U32 R68, RZ, RZ, R6 ;  /* 0x000000ffff44c224 */ /* 0x001fe400078e0006 */
[----:B------:R-:W-:-:S03]  /*99e0*/  IMAD.HI.U32 R6, R73, R119, RZ ;  /* 0x0000007749067227 */ /* 0x000fc600078e00ff */
[----:B------:R0:W5:Y:S01]  /*99f0*/  @!P4 LDG.E.U16 R5, desc[UR20][R68.64] ;  /* 0x000000144405c981 */ /* 0x000162000c1e1500 */
[----:B------:R-:W-:-:S04]  /*9a00*/  IMAD.MOV R6, RZ, RZ, -R6 ;  /* 0x000000ffff067224 */ /* 0x000fc800078e0a06 */
[----:B------:R-:W-:Y:S02]  /*9a10*/  IMAD R119, R72, R6, R119 ;  /* 0x0000000648777224 */ /* 0x000fe400078e0277 */
[----:B------:R-:W-:-:S04]  /*9a20*/  IMAD.HI.U32 R6, R73, R4, RZ ;  /* 0x0000000449067227 */ /* 0x000fc800078e00ff */
[----:B0-----:R-:W-:-:S04]  /*9a30*/  IMAD.HI.U32 R69, R73, R132, RZ ;  /* 0x0000008449457227 */ /* 0x001fc800078e00ff */
[----:B------:R-:W-:-:S04]  /*9a40*/  IMAD.HI.U32 R68, R73, R153, RZ ;  /* 0x0000009949447227 */ /* 0x000fc800078e00ff */
[----:B------:R-:W-:Y:S02]  /*9a50*/  IMAD.MOV R6, RZ, RZ, -R6 ;  /* 0x000000ffff067224 */ /* 0x000fe400078e0a06 */
[----:B------:R-:W-:Y:S02]  /*9a60*/  IMAD.MOV R69, RZ, RZ, -R69 ;  /* 0x000000ffff457224 */ /* 0x000fe400078e0a45 */
[----:B------:R-:W-:Y:S02]  /*9a70*/  IMAD.MOV R68, RZ, RZ, -R68 ;  /* 0x000000ffff447224 */ /* 0x000fe400078e0a44 */
[C---:B------:R-:W-:Y:S02]  /*9a80*/  IMAD R4, R72.reuse, R6, R4 ;  /* 0x0000000648047224 */ /* 0x040fe400078e0204 */
[C---:B------:R-:W-:Y:S02]  /*9a90*/  IMAD R132, R72.reuse, R69, R132 ;  /* 0x0000004548847224 */ /* 0x040fe400078e0284 */
[----:B------:R0:W5:Y:S01]  /*9aa0*/  LDL.LU R69, [R1+0xa20] ;  /* 0x000a200001457983 */ /* 0x0001620000300800 */
[----:B------:R-:W-:-:S03]  /*9ab0*/  IMAD R153, R72, R68, R153 ;  /* 0x0000004448997224 */ /* 0x000fc600078e0299 */
[----:B------:R0:W5:Y:S01]  /*9ac0*/  LDL.LU R68, [R1+0xa1c] ;  /* 0x000a1c0001447983 */ /* 0x0001620000300800 */
[----:B------:R-:W-:-:S03]  /*9ad0*/  ISETP.GT.U32.AND P1, PT, R72, R78, PT ;  /* 0x0000004e4800720c */ /* 0x000fc60003f24070 */
[----:B------:R0:W-:Y:S01]  /*9ae0*/  STL [R1+0x54], R4 ;  /* 0x0000540401007387 */ /* 0x0001e20000100800 */
[----:B------:R-:W-:Y:S01]  /*9af0*/  ISETP.GT.U32.AND P3, PT, R72, R77, PT ;  /* 0x0000004d4800720c */ /* 0x000fe20003f64070 */
[----:B-1----:R-:W-:-:S04]  /*9b00*/  @!UP1 UIADD3 UR4, UPT, UPT, -UR7, 0x100000, URZ ;  /* 0x0010000007049890 */ /* 0x002fc8000fffe1ff */
[----:B------:R-:W-:Y:S02]  /*9b10*/  @!UP1 USHF.L.U32 UR5, UR4, 0xb, URZ ;  /* 0x0000000b04059899 */ /* 0x000fe400080006ff */
[----:B------:R-:W-:Y:S01]  /*9b20*/  @!UP1 USHF.L.U32 UR4, UR4, 0x1, URZ ;  /* 0x0000000104049899 */ /* 0x000fe200080006ff */
[----:B------:R-:W-:Y:S01]  /*9b30*/  VOTEU.ALL UP1, P2 ;  /* 0x0000000000ff7886 */ /* 0x000fe20001020000 */
[----:B------:R-:W-:Y:S01]  /*9b40*/  ISETP.GT.U32.AND P4, PT, R72, R76, PT ;  /* 0x0000004c4800720c */ /* 0x000fe20003f84070 */
[----:B------:R-:W-:-:S03]  /*9b50*/  @!P1 IMAD.IADD R78, R78, 0x1, -R72 ;  /* 0x000000014e4e9824 */ /* 0x000fc600078e0a48 */
[----:B------:R-:W-:-:S06]  /*9b60*/  @!P3 IMAD.IADD R77, R77, 0x1, -R72 ;  /* 0x000000014d4db824 */ /* 0x000fcc00078e0a48 */
[----:B------:R0:W1:Y:S01]  /*9b70*/  @!UP1 SYNCS.EXCH.64 URZ, [UR9+0x10008], UR4 ;  /* 0x0100080409ff95b2 */ /* 0x0000620008000100 */
[C---:B------:R-:W-:Y:S02]  /*9b80*/  ISETP.GT.U32.AND P5, PT, R72.reuse, R79, PT ;  /* 0x0000004f4800720c */ /* 0x040fe40003fa4070 */
[C---:B------:R-:W-:Y:S02]  /*9b90*/  ISETP.GT.U32.AND P3, PT, R72.reuse, R78, PT ;  /* 0x0000004e4800720c */ /* 0x040fe40003f64070 */
[----:B------:R-:W-:Y:S01]  /*9ba0*/  ISETP.GT.U32.AND P1, PT, R72, R77, PT ;  /* 0x0000004d4800720c */ /* 0x000fe20003f24070 */
[----:B0-----:R-:W-:-:S12]  /*9bb0*/  @!P6 BRA `(.L_x_6) ;  /* 0x000000080000e947 */ /* 0x001fd80003800000 */
[----:B------:R-:W2:Y:S04]  /*9bc0*/  LDL.LU R6, [R1+0xb8] ;  /* 0x0000b80001067983 */ /* 0x000ea80000300800 */
[----:B-----5:R0:W-:Y:S04]  /*9bd0*/  STL [R1+0xa34], R71 ;  /* 0x000a344701007387 */ /* 0x0201e80000100800 */
[----:B------:R3:W-:Y:S04]  /*9be0*/  STL [R1+0xa30], R70 ;  /* 0x000a304601007387 */ /* 0x0007e80000100800 */
[----:B------:R4:W-:Y:S04]  /*9bf0*/  STL [R1+0xa2c], R69 ;  /* 0x000a2c4501007387 */ /* 0x0009e80000100800 */
[----:B------:R1:W-:Y:S04]  /*9c00*/  STL [R1+0xa28], R68 ;  /* 0x000a284401007387 */ /* 0x0003e80000100800 */
[----:B------:R0:W-:Y:S04]  /*9c10*/  STL [R1+0xa24], R3 ;  /* 0x000a240301007387 */ /* 0x0001e80000100800 */
[----:B------:R1:W-:Y:S04]  /*9c20*/  STL [R1+0xa20], R2 ;  /* 0x000a200201007387 */ /* 0x0003e80000100800 */
[----:B------:R1:W-:Y:S04]  /*9c30*/  STL [R1+0xa1c], R0 ;  /* 0x000a1c0001007387 */ /* 0x0003e80000100800 */
[----:B0-----:R-:W2:Y:S04]  /*9c40*/  LDL.LU R71, [R1] ;  /* 0x0000000001477983 */ /* 0x001ea80000300800 */
[----:B---3--:R-:W3:Y:S04]  /*9c50*/  LDL.LU R70, [R1+0x20] ;  /* 0x0000200001467983 */ /* 0x008ee80000300800 */
[----:B----4-:R-:W4:Y:S04]  /*9c60*/  LDL.LU R69, [R1+0x34] ;  /* 0x0000340001457983 */ /* 0x010f280000300800 */
[----:B-1----:R-:W3:Y:S04]  /*9c70*/  LDL.LU R68, [R1+0x3c] ;  /* 0x00003c0001447983 */ /* 0x002ee80000300800 */
[----:B------:R-:W3:Y:S04]  /*9c80*/  LDL.LU R3, [R1+0x5c] ;  /* 0x00005c0001037983 */ /* 0x000ee80000300800 */
[----:B------:R-:W3:Y:S04]  /*9c90*/  LDL.LU R2, [R1+0x64] ;  /* 0x0000640001027983 */ /* 0x000ee80000300800 */
[----:B------:R-:W3:Y:S01]  /*9ca0*/  LDL.LU R0, [R1+0x6c] ;  /* 0x00006c0001007983 */ /* 0x000ee20000300800 */
[----:B--2---:R-:W-:-:S02]  /*9cb0*/  PRMT R4, R6, 0x5410, R5 ;  /* 0x0000541006047816 */ /* 0x004fc40000000005 */
[----:B------:R-:W-:Y:S02]  /*9cc0*/  PRMT R5, R8, 0x5410, R7 ;  /* 0x0000541008057816 */ /* 0x000fe40000000007 */
[----:B------:R-:W-:Y:S02]  /*9cd0*/  PRMT R8, R14, 0x5410, R13 ;  /* 0x000054100e087816 */ /* 0x000fe4000000000d */
[----:B------:R-:W-:Y:S02]  /*9ce0*/  PRMT R13, R24, 0x5410, R23 ;  /* 0x00005410180d7816 */ /* 0x000fe40000000017 */
[----:B------:R-:W-:Y:S02]  /*9cf0*/  PRMT R23, R44, 0x5410, R43 ;  /* 0x000054102c177816 */ /* 0x000fe4000000002b */
[----:B------:R-:W2:Y:S01]  /*9d00*/  LDL.LU R44, [R1+0x1c] ;  /* 0x00001c00012c7983 */ /* 0x000ea20000300800 */
[----:B------:R-:W-:Y:S02]  /*9d10*/  PRMT R24, R46, 0x5410, R45 ;  /* 0x000054102e187816 */ /* 0x000fe4000000002d */
[----:B------:R-:W-:Y:S01]  /*9d20*/  PRMT R14, R26, 0x5410, R25 ;  /* 0x000054101a0e7816 */ /* 0x000fe20000000019 */
[----:B------:R-:W3:Y:S01]  /*9d30*/  LDL.LU R45, [R1+0x24] ;  /* 0x00002400012d7983 */ /* 0x000ee20000300800 */
[----:B------:R-:W-:-:S03]  /*9d40*/  PRMT R25, R48, 0x5410, R47 ;  /* 0x0000541030197816 */ /* 0x000fc6000000002f */
[----:B------:R-:W4:Y:S01]  /*9d50*/  LDL.LU R46, [R1+0x38] ;  /* 0x00003800012e7983 */ /* 0x000f220000300800 */
[----:B------:R-:W-:-:S03]  /*9d60*/  PRMT R26, R50, 0x5410, R49 ;  /* 0x00005410321a7816 */ /* 0x000fc60000000031 */
[----:B------:R-:W4:Y:S04]  /*9d70*/  LDL.LU R47, [R1+0x40] ;  /* 0x00004000012f7983 */ /* 0x000f280000300800 */
[----:B------:R-:W4:Y:S04]  /*9d80*/  LDL.LU R48, [R1+0x60] ;  /* 0x0000600001307983 */ /* 0x000f280000300800 */
[----:B------:R-:W4:Y:S04]  /*9d90*/  LDL.LU R49, [R1+0x68] ;  /* 0x0000680001317983 */ /* 0x000f280000300800 */
[----:B------:R-:W4:Y:S01]  /*9da0*/  LDL.LU R50, [R1+0x70] ;  /* 0x0000700001327983 */ /* 0x000f220000300800 */
[----:B------:R-:W-:-:S02]  /*9db0*/  PRMT R6, R10, 0x5410, R9 ;  /* 0x000054100a067816 */ /* 0x000fc40000000009 */
[----:B------:R-:W-:Y:S02]  /*9dc0*/  PRMT R9, R16, 0x5410, R15 ;  /* 0x0000541010097816 */ /* 0x000fe4000000000f */
[----:B------:R-:W-:Y:S02]  /*9dd0*/  PRMT R15, R28, 0x5410, R27 ;  /* 0x000054101c0f7816 */ /* 0x000fe4000000001b */
[----:B------:R-:W-:Y:S02]  /*9de0*/  PRMT R27, R52, 0x5410, R51 ;  /* 0x00005410341b7816 */ /* 0x000fe40000000033 */
[----:B------:R-:W4:Y:S01]  /*9df0*/  LDL.LU R51, [R1+0x78] ;  /* 0x0000780001337983 */ /* 0x000f220000300800 */
[----:B------:R-:W-:Y:S02]  /*9e00*/  PRMT R28, R54, 0x5410, R53 ;  /* 0x00005410361c7816 */ /* 0x000fe40000000035 */
[----:B------:R-:W-:Y:S01]  /*9e10*/  PRMT R16, R30, 0x5410, R29 ;  /* 0x000054101e107816 */ /* 0x000fe2000000001d */
[----:B------:R-:W4:Y:S01]  /*9e20*/  LDL.LU R52, [R1+0x80] ;  /* 0x0000800001347983 */ /* 0x000f220000300800 */
[----:B------:R-:W-:-:S03]  /*9e30*/  PRMT R29, R56, 0x5410, R55 ;  /* 0x00005410381d7816 */ /* 0x000fc60000000037 */
        /* <DEDUP_REMOVED lines=44> */
[----:B------:R-:W4:Y:S04]  /*a100*/  LDL.LU R157, [R1+0xdc] ;  /* 0x0000dc00019d7983 */ /* 0x000f280000300800 */
[----:B------:R-:W4:Y:S01]  /*a110*/  LDL.LU R148, [R1+0xe4] ;  /* 0x0000e40001947983 */ /* 0x000f220000300800 */
[----:B------:R-:W-:-:S03]  /*a120*/  PRMT R42, R163, 0x5410, R162 ;  /* 0x00005410a32a7816 */ /* 0x000fc600000000a2 */
[----:B------:R-:W4:Y:S04]  /*a130*/  LDL.LU R159, [R1+0xbc] ;  /* 0x0000bc00019f7983 */ /* 0x000f280000300800 */
[----:B------:R-:W4:Y:S01]  /*a140*/  LDL.LU R158, [R1+0xc4] ;  /* 0x0000c400019e7983 */ /* 0x000f220000300800 */
[----:B------:R-:W-:-:S03]  /*a150*/  PRMT R43, R165, 0x5410, R164 ;  /* 0x00005410a52b7816 */ /* 0x000fc600000000a4 */
[----:B------:R-:W4:Y:S04]  /*a160*/  LDL.LU R161, [R1+0xa8] ;  /* 0x0000a80001a17983 */ /* 0x000f280000300800 */
[----:B------:R-:W4:Y:S04]  /*a170*/  LDL.LU R160, [R1+0xb0] ;  /* 0x0000b00001a07983 */ /* 0x000f280000300800 */
[----:B------:R-:W4:Y:S04]  /*a180*/  LDL.LU R163, [R1+0x88] ;  /* 0x0000880001a37983 */ /* 0x000f280000300800 */
[----:B------:R-:W4:Y:S04]  /*a190*/  LDL.LU R162, [R1+0xa0] ;  /* 0x0000a00001a27983 */ /* 0x000f280000300800 */
[----:B------:R-:W4:Y:S04]  /*a1a0*/  LDL.LU R165, [R1+0x74] ;  /* 0x0000740001a57983 */ /* 0x000f280000300800 */
[----:B------:R-:W4:Y:S01]  /*a1b0*/  LDL.LU R164, [R1+0x7c] ;  /* 0x00007c0001a47983 */ /* 0x000f220000300800 */
[----:B--2---:R-:W-:-:S03]  /*a1c0*/  PRMT R44, R44, 0x5410, R71 ;  /* 0x000054102c2c7816 */ /* 0x004fc60000000047 */
[----:B------:R0:W5:Y:S01]  /*a1d0*/  LDL.LU R71, [R1+0xa34] ;  /* 0x000a340001477983 */ /* 0x0001620000300800 */
[----:B---3--:R-:W-:-:S03]  /*a1e0*/  PRMT R45, R45, 0x5410, R70 ;  /* 0x000054102d2d7816 */ /* 0x008fc60000000046 */
[----:B------:R0:W5:Y:S01]  /*a1f0*/  LDL.LU R70, [R1+0xa30] ;  /* 0x000a300001467983 */ /* 0x0001620000300800 */
[----:B----4-:R-:W-:-:S03]  /*a200*/  PRMT R46, R46, 0x5410, R69 ;  /* 0x000054102e2e7816 */ /* 0x010fc60000000045 */
[----:B------:R0:W5:Y:S01]  /*a210*/  LDL.LU R69, [R1+0xa2c] ;  /* 0x000a2c0001457983 */ /* 0x0001620000300800 */
[----:B------:R-:W-:-:S03]  /*a220*/  PRMT R47, R47, 0x5410, R68 ;  /* 0x000054102f2f7816 */ /* 0x000fc60000000044 */
[----:B------:R0:W5:Y:S01]  /*a230*/  LDL.LU R68, [R1+0xa28] ;  /* 0x000a280001447983 */ /* 0x0001620000300800 */
[----:B------:R-:W-:-:S03]  /*a240*/  PRMT R48, R48, 0x5410, R3 ;  /* 0x0000541030307816 */ /* 0x000fc60000000003 */
[----:B------:R0:W5:Y:S01]  /*a250*/  LDL.LU R3, [R1+0xa24] ;  /* 0x000a240001037983 */ /* 0x0001620000300800 */
[----:B------:R-:W-:-:S03]  /*a260*/  PRMT R49, R49, 0x5410, R2 ;  /* 0x0000541031317816 */ /* 0x000fc60000000002 */
[----:B------:R0:W5:Y:S01]  /*a270*/  LDL.LU R2, [R1+0xa20] ;  /* 0x000a200001027983 */ /* 0x0001620000300800 */
[----:B------:R-:W-:-:S03]  /*a280*/  PRMT R50, R50, 0x5410, R0 ;  /* 0x0000541032327816 */ /* 0x000fc60000000000 */
[----:B------:R0:W5:Y:S01]  /*a290*/  LDL.LU R0, [R1+0xa1c] ;  /* 0x000a1c0001007983 */ /* 0x0001620000300800 */
[----:B------:R-:W-:Y:S02]  /*a2a0*/  PRMT R67, R67, 0x5410, R141 ;  /* 0x0000541043437816 */ /* 0x000fe4000000008d */
[----:B------:R-:W-:Y:S02]  /*a2b0*/  PRMT R65, R65, 0x5410, R143 ;  /* 0x0000541041417816 */ /* 0x000fe4000000008f */
[----:B------:R-:W-:Y:S02]  /*a2c0*/  PRMT R66, R66, 0x5410, R142 ;  /* 0x0000541042427816 */ /* 0x000fe4000000008e */
[----:B------:R-:W-:Y:S02]  /*a2d0*/  PRMT R63, R63, 0x5410, R145 ;  /* 0x000054103f3f7816 */ /* 0x000fe40000000091 */
[----:B------:R-:W-:Y:S02]  /*a2e0*/  PRMT R64, R64, 0x5410, R144 ;  /* 0x0000541040407816 */ /* 0x000fe40000000090 */
[----:B------:R-:W-:-:S02]  /*a2f0*/  PRMT R61, R61, 0x5410, R147 ;  /* 0x000054103d3d7816 */ /* 0x000fc40000000093 */
        /* <DEDUP_REMOVED lines=10> */
[----:B------:R-:W-:-:S04]  /*a3a0*/  PRMT R52, R52, 0x5410, R164 ;  /* 0x0000541034347816 */ /* 0x000fc800000000a4 */
[----:B------:R0:W-:Y:S03]  /*a3b0*/  STTM.x64 tmem[UR10+0x80], R4 ;  /* 0x00008004000079ed */ /* 0x0001e6000834000a */
.L_x_6:
[----:B-----5:R-:W2:Y:S04]  /*a3c0*/  LDL R141, [R1+0x87c] ;  /* 0x00087c00018d7983 */ /* 0x020ea80000100800 */
[----:B0-----:R-:W3:Y:S04]  /*a3d0*/  LDL R5, [R1+0x8d0] ;  /* 0x0008d00001057983 */ /* 0x001ee80000100800 */
[----:B------:R-:W4:Y:S01]  /*a3e0*/  LDL R4, [R1+0x8c8] ;  /* 0x0008c80001047983 */ /* 0x000f220000100800 */
[----:B------:R-:W-:Y:S01]  /*a3f0*/  ISETP.GE.AND P6, PT, R0, RZ, PT ;  /* 0x000000ff0000720c */ /* 0x000fe20003fc6270 */
[--C-:B------:R-:W-:Y:S01]  /*a400*/  @!P4 IMAD.IADD R76, R76, 0x1, -R72.reuse ;  /* 0x000000014c4cc824 */ /* 0x100fe200078e0a48 */
[----:B------:R-:W0:Y:S01]  /*a410*/  LDCU UR4, c[0x0][0x3b0] ;  /* 0x00007600ff0477ac */ /* 0x000e220008000800 */
[--C-:B------:R-:W-:Y:S01]  /*a420*/  @!P3 IMAD.IADD R78, R78, 0x1, -R72.reuse ;  /* 0x000000014e4eb824 */ /* 0x100fe200078e0a48 */
[----:B------:R-:W1:Y:S01]  /*a430*/  FENCE.VIEW.ASYNC.T ;  /* 0x00000000000073c6 */ /* 0x000e620000000200 */
[--C-:B------:R-:W-:Y:S01]  /*a440*/  @!P1 IMAD.IADD R77, R77, 0x1, -R72.reuse ;  /* 0x000000014d4d9824 */ /* 0x100fe200078e0a48 */
[C---:B------:R-:W-:Y:S01]  /*a450*/  ISETP.GT.U32.AND P3, PT, R72.reuse, R76, PT ;  /* 0x0000004c4800720c */ /* 0x040fe20003f64070 */
[----:B------:R-:W-:Y:S01]  /*a460*/  STL [R1+0xa5c], R13 ;  /* 0x000a5c0d01007387 */ /* 0x000fe20000100800 */
[----:B------:R-:W-:Y:S01]  /*a470*/  ISETP.NE.AND P1, PT, R75, RZ, PT ;  /* 0x000000ff4b00720c */ /* 0x000fe20003f25270 */
[----:B------:R-:W-:Y:S01]  /*a480*/  @!P5 IMAD.IADD R79, R79, 0x1, -R72 ;  /* 0x000000014f4fd824 */ /* 0x000fe200078e0a48 */
[----:B------:R-:W-:Y:S01]  /*a490*/  LOP3.LUT R75, RZ, R75, RZ, 0x33, !PT ;  /* 0x0000004bff4b7212 */ /* 0x000fe200078e33ff */
[----:B------:R-:W-:Y:S01]  /*a4a0*/  STL [R1+0xa58], R12 ;  /* 0x000a580c01007387 */ /* 0x000fe20000100800 */
[----:B------:R-:W-:Y:S01]  /*a4b0*/  PRMT R148, RZ, 0x7610, R148 ;  /* 0x00007610ff947816 */ /* 0x000fe20000000094 */
[----:B------:R-:W-:Y:S01]  /*a4c0*/  @!P6 IMAD.MOV R78, RZ, RZ, -R78 ;  /* 0x000000ffff4ee224 */ /* 0x000fe200078e0a4e */
[----:B------:R-:W-:Y:S01]  /*a4d0*/  ISETP.GT.U32.AND P5, PT, R72, R79, PT ;  /* 0x0000004f4800720c */ /* 0x000fe20003fa4070 */
[----:B------:R0:W-:Y:S01]  /*a4e0*/  STL [R1+0xa54], R11 ;  /* 0x000a540b01007387 */ /* 0x0001e20000100800 */
[----:B------:R-:W2:Y:S02]  /*a4f0*/  LDCU UR5, c[0x0][0x3b0] ;  /* 0x00007600ff0577ac */ /* 0x000ea40008000800 */
[----:B------:R-:W-:Y:S01]  /*a500*/  SEL R78, R75, R78, !P1 ;  /* 0x0000004e4b4e7207 */ /* 0x000fe20004800000 */
[----:B------:R-:W-:Y:S01]  /*a510*/  @!P3 IMAD.IADD R76, R76, 0x1, -R72 ;  /* 0x000000014c4cb824 */ /* 0x000fe200078e0a48 */
[----:B------:R-:W2:Y:S01]  /*a520*/  LDCU UR7, c[0x0][0x3b0] ;  /* 0x00007600ff0777ac */ /* 0x000ea20008000800 */
[----:B------:R-:W-:Y:S02]  /*a530*/  STL [R1+0xa50], R10 ;  /* 0x000a500a01007387 */ /* 0x000fe40000100800 */
[----:B0-----:R-:W-:Y:S01]  /*a540*/  IMAD R78, R78, UR4, RZ ;  /* 0x000000044e4e7c24 */ /* 0x001fe2000f8e02ff */
[----:B------:R-:W-:Y:S01]  /*a550*/  PRMT R147, RZ, 0x7610, R147 ;  /* 0x00007610ff937816 */ /* 0x000fe20000000093 */
[----:B------:R0:W-:Y:S01]  /*a560*/  STL [R1+0xa4c], R9 ;  /* 0x000a4c0901007387 */ /* 0x0001e20000100800 */
[----:B------:R-:W-:Y:S01]  /*a570*/  PRMT R11, RZ, 0x7610, R11 ;  /* 0x00007610ff0b7816 */ /* 0x000fe2000000000b */
[----:B------:R-:W0:Y:S01]  /*a580*/  LDCU UR11, c[0x0][0x3b0] ;  /* 0x00007600ff0b77ac */ /* 0x000e220008000800 */
[----:B------:R-:W0:Y:S01]  /*a590*/  LDCU UR12, c[0x0][0x3b0] ;  /* 0x00007600ff0c77ac */ /* 0x000e220008000800 */
[----:B-1----:R-:W-:Y:S01]  /*a5a0*/  BAR.SYNC.DEFER_BLOCKING 0x0 ;  /* 0x0000000000007b1d */ /* 0x002fe20000010000 */
[----:B--2---:R-:W-:-:S02]  /*a5b0*/  ISETP.GE.AND P4, PT, R141, RZ, PT ;  /* 0x000000ff8d00720c */ /* 0x004fc40003f86270 */
[----:B---3--:R-:W-:Y:S01]  /*a5c0*/  ISETP.GE.AND P6, PT, R5, RZ, PT ;  /* 0x000000ff0500720c */ /* 0x008fe20003fc6270 */
[----:B------:R-:W-:Y:S02]  /*a5d0*/  @!P5 IMAD.IADD R79, R79, 0x1, -R72 ;  /* 0x000000014f4fd824 */ /* 0x000fe400078e0a48 */
[----:B------:R-:W-:Y:S01]  /*a5e0*/  STL [R1+0xa28], R71 ;  /* 0x000a284701007387 */ /* 0x000fe20000100800 */
[----:B----4-:R-:W-:-:S03]  /*a5f0*/  ISETP.GE.AND P3, PT, R4, RZ, PT ;  /* 0x000000ff0400720c */ /* 0x010fc60003f66270 */
[----:B------:R-:W-:Y:S04]  /*a600*/  STL [R1+0xa24], R70 ;  /* 0x000a244601007387 */ /* 0x000fe80000100800 */
[----:B------:R-:W-:Y:S01]  /*a610*/  @!P4 IMAD.MOV R77, RZ, RZ, -R77 ;  /* 0x000000ffff4dc224 */ /* 0x000fe200078e0a4d */
[----:B------:R-:W-:Y:S01]  /*a620*/  ISETP.GT.U32.AND P4, PT, R72, R81, PT ;  /* 0x000000514800720c */ /* 0x000fe20003f84070 */
[----:B------:R-:W-:Y:S03]  /*a630*/  STL [R1+0xa20], R3 ;  /* 0x000a200301007387 */ /* 0x000fe60000100800 */
[----:B------:R-:W-:Y:S01]  /*a640*/  SEL R77, R75, R77, !P1 ;  /* 0x0000004d4b4d7207 */ /* 0x000fe20004800000 */
[----:B------:R-:W-:Y:S01]  /*a650*/  @!P6 IMAD.MOV R76, RZ, RZ, -R76 ;  /* 0x000000ffff4ce224 */ /* 0x000fe200078e0a4c */
[C---:B------:R-:W-:Y:S01]  /*a660*/  LEA R142, P6, R78.reuse, R69, 0x1 ;  /* 0x000000454e8e7211 */ /* 0x040fe200078c08ff */
[----:B------:R-:W-:Y:S01]  /*a670*/  @!P3 IMAD.MOV R79, RZ, RZ, -R79 ;  /* 0x000000ffff4fb224 */ /* 0x000fe200078e0a4f */
[----:B------:R-:W-:Y:S01]  /*a680*/  STL [R1+0xa1c], R2 ;  /* 0x000a1c0201007387 */ /* 0x000fe20000100800 */
[----:B------:R-:W-:Y:S01]  /*a690*/  IMAD R77, R77, UR4, RZ ;  /* 0x000000044d4d7c24 */ /* 0x000fe2000f8e02ff */
[----:B------:R-:W-:-:S03]  /*a6a0*/  LEA.HI.X.SX32 R141, R78, R68, 0x1, P6 ;  /* 0x000000444e8d7211 */ /* 0x000fc600030f0eff */
[----:B------:R-:W-:Y:S01]  /*a6b0*/  @!P4 IMAD.IADD R81, R81, 0x1, -R72 ;  /* 0x000000015151c824 */ /* 0x000fe200078e0a48 */
[----:B------:R-:W-:Y:S01]  /*a6c0*/  LEA R158, P4, R77, R69, 0x1 ;  /* 0x000000454d9e7211 */ /* 0x000fe200078808ff */
[----:B------:R-:W-:Y:S01]  /*a6d0*/  @P0 IMAD.MOV.U32 R4, RZ, RZ, R142 ;  /* 0x000000ffff040224 */ /* 0x000fe200078e008e */
[----:B------:R-:W-:Y:S01]  /*a6e0*/  SEL R76, R75, R76, !P1 ;  /* 0x0000004c4b4c7207 */ /* 0x000fe20004800000 */
[----:B------:R-:W-:Y:S01]  /*a6f0*/  @P0 IMAD.MOV.U32 R5, RZ, RZ, R141 ;  /* 0x000000ffff050224 */ /* 0x000fe200078e008d */
[----:B------:R-:W-:Y:S01]  /*a700*/  LEA.HI.X.SX32 R157, R77, R68, 0x1, P4 ;  /* 0x000000444d9d7211 */ /* 0x000fe200020f0eff */
[----:B------:R-:W2:Y:S01]  /*a710*/  LDL R12, [R1+0x918] ;  /* 0x00091800010c7983 */ /* 0x000ea20000100800 */
[C---:B------:R-:W-:Y:S02]  /*a720*/  ISETP.GT.U32.AND P6, PT, R72.reuse, R82, PT ;  /* 0x000000524800720c */ /* 0x040fe40003fc4070 */
[----:B------:R-:W-:Y:S01]  /*a730*/  ISETP.GT.U32.AND P3, PT, R72, R81, PT ;  /* 0x000000514800720c */ /* 0x000fe20003f64070 */
[----:B------:R1:W3:Y:S01]  /*a740*/  @P0 LDG.E.U16 R148, desc[UR20][R4.64] ;  /* 0x0000001404940981 */ /* 0x0002e2000c1e1500 */
[----:B------:R-:W-:Y:S01]  /*a750*/  SEL R79, R75, R79, !P1 ;  /* 0x0000004f4b4f7207 */ /* 0x000fe20004800000 */
[----:B------:R-:W-:Y:S01]  /*a760*/  IMAD R76, R76, UR5, RZ ;  /* 0x000000054c4c7c24 */ /* 0x000fe2000f8e02ff */
[----:B------:R-:W-:Y:S01]  /*a770*/  PRMT R13, RZ, 0x7610, R13 ;  /* 0x00007610ff0d7816 */ /* 0x000fe2000000000d */
[----:B------:R-:W-:Y:S01]  /*a780*/  STL [R1+0xa30], R142 ;  /* 0x000a308e01007387 */ /* 0x000fe20000100800 */
[----:B------:R-:W-:Y:S01]  /*a790*/  ISETP.GT.U32.AND P5, PT, R72, R80, PT ;  /* 0x000000504800720c */ /* 0x000fe20003fa4070 */
[----:B-1----:R-:W-:-:S02]  /*a7a0*/  @P0 IMAD.MOV.U32 R4, RZ, RZ, R158 ;  /* 0x000000ffff040224 */ /* 0x002fc400078e009e */
[----:B------:R-:W-:Y:S01]  /*a7b0*/  STL [R1+0xa2c], R141 ;  /* 0x000a2c8d01007387 */ /* 0x000fe20000100800 */
[----:B------:R-:W-:Y:S01]  /*a7c0*/  @P0 IMAD.MOV.U32 R5, RZ, RZ, R157 ;  /* 0x000000ffff050224 */ /* 0x000fe200078e009d */
[----:B------:R-:W-:Y:S01]  /*a7d0*/  ISETP.GT.U32.AND P4, PT, R72, R84, PT ;  /* 0x000000544800720c */ /* 0x000fe20003f84070 */
[--C-:B------:R-:W-:Y:S01]  /*a7e0*/  @!P6 IMAD.IADD R82, R82, 0x1, -R72.reuse ;  /* 0x000000015252e824 */ /* 0x100fe200078e0a48 */
[----:B------:R-:W1:Y:S02]  /*a7f0*/  LDCU UR5, c[0x0][0x3b0] ;  /* 0x00007600ff0577ac */ /* 0x000e640008000800 */
[----:B------:R4:W2:Y:S01]  /*a800*/  @P0 LDG.E.U16 R11, desc[UR20][R4.64] ;  /* 0x00000014040b0981 */ /* 0x0008a2000c1e1500 */
[----:B------:R-:W-:Y:S01]  /*a810*/  IMAD R79, R79, UR7, RZ ;  /* 0x000000074f4f7c24 */ /* 0x000fe2000f8e02ff */
[----:B------:R-:W-:Y:S01]  /*a820*/  PRMT R165, RZ, 0x7610, R165 ;  /* 0x00007610ffa57816 */ /* 0x000fe200000000a5 */
[--C-:B------:R-:W-:Y:S01]  /*a830*/  @!P3 IMAD.IADD R81, R81, 0x1, -R72.reuse ;  /* 0x000000015151b824 */ /* 0x100fe200078e0a48 */
[----:B------:R-:W-:Y:S01]  /*a840*/  STL [R1+0xa38], R158 ;  /* 0x000a389e01007387 */ /* 0x000fe20000100800 */
[----:B------:R-:W-:Y:S01]  /*a850*/  @!P5 IMAD.IADD R80, R80, 0x1, -R72 ;  /* 0x000000015050d824 */ /* 0x000fe200078e0a48 */
[----:B0-----:R-:W-:Y:S01]  /*a860*/  PRMT R9, RZ, 0x7610, R9 ;  /* 0x00007610ff097816 */ /* 0x001fe20000000009 */
[----:B------:R-:W0:Y:S01]  /*a870*/  LDCU UR7, c[0x0][0x3b0] ;  /* 0x00007600ff0777ac */ /* 0x000e220008000800 */
[----:B------:R-:W-:Y:S01]  /*a880*/  STL [R1+0xa34], R157 ;  /* 0x000a349d01007387 */ /* 0x000fe20000100800 */
[----:B----4-:R-:W-:-:S03]  /*a890*/  LEA R5, P6, R76, R69, 0x1 ;  /* 0x000000454c057211 */ /* 0x010fc600078c08ff */
[----:B------:R-:W4:Y:S01]  /*a8a0*/  LDL R162, [R1+0x978] ;  /* 0x0009780001a27983 */ /* 0x000f220000100800 */
[----:B------:R-:W-:-:S03]  /*a8b0*/  LEA.HI.X.SX32 R4, R76, R68, 0x1, P6 ;  /* 0x000000444c047211 */ /* 0x000fc600030f0eff */
[----:B---3--:R3:W-:Y:S04]  /*a8c0*/  STL [R1+0x848], R148 ;  /* 0x0008489401007387 */ /* 0x0087e80000100800 */
[----:B---3--:R-:W3:Y:S04]  /*a8d0*/  LDL R148, [R1+0x9a8] ;  /* 0x0009a80001947983 */ /* 0x008ee80000100800 */
[----:B--2---:R2:W-:Y:S04]  /*a8e0*/  STL [R1+0x844], R11 ;  /* 0x0008440b01007387 */ /* 0x0045e80000100800 */
[----:B------:R0:W-:Y:S01]  /*a8f0*/  STL [R1+0x20], R5 ;  /* 0x0000200501007387 */ /* 0x0001e20000100800 */
[----:B--2---:R-:W-:-:S02]  /*a900*/  LEA R11, P3, R79, R69, 0x1 ;  /* 0x000000454f0b7211 */ /* 0x004fc400078608ff */
[----:B0-----:R-:W-:-:S03]  /*a910*/  @P0 LOP3.LUT R5, R5, R4, RZ, 0x3c, !PT ;  /* 0x0000000405050212 */ /* 0x001fc600078e3cff */
[----:B------:R-:W-:Y:S04]  /*a920*/  STL [R1+0x60], R11 ;  /* 0x0000600b01007387 */ /* 0x000fe80000100800 */
[----:B------:R0:W-:Y:S02]  /*a930*/  STL [R1+0x1c], R4 ;  /* 0x00001c0401007387 */ /* 0x0001e40000100800 */
[----:B0-----:R-:W-:-:S04]  /*a940*/  @P0 LOP3.LUT R4, R5, R4, RZ, 0x3c, !PT ;  /* 0x0000000405040212 */ /* 0x001fc800078e3cff */
[----:B------:R-:W-:-:S05]  /*a950*/  @P0 LOP3.LUT R5, R5, R4, RZ, 0x3c, !PT ;  /* 0x0000000405050212 */ /* 0x000fca00078e3cff */
[----:B------:R-:W2:Y:S01]  /*a960*/  @P0 LDG.E.U16 R13, desc[UR20][R4.64] ;  /* 0x00000014040d0981 */ /* 0x000ea2000c1e1500 */
[----:B------:R-:W-:-:S03]  /*a970*/  ISETP.GE.AND P6, PT, R12, RZ, PT ;  /* 0x000000ff0c00720c */ /* 0x000fc60003fc6270 */
[----:B--2---:R0:W-:Y:S04]  /*a980*/  STL [R1+0x840], R13 ;  /* 0x0008400d01007387 */ /* 0x0041e80000100800 */
[----:B0-----:R-:W2:Y:S04]  /*a990*/  LDL.LU R13, [R1+0xa5c] ;  /* 0x000a5c00010d7983 */ /* 0x001ea80000300800 */
[----:B------:R-:W2:Y:S01]  /*a9a0*/  LDL R5, [R1+0x948] ;  /* 0x0009480001057983 */ /* 0x000ea20000100800 */
[----:B------:R-:W-:Y:S01]  /*a9b0*/  LEA.HI.X.SX32 R12, R79, R68, 0x1, P3 ;  /* 0x000000444f0c7211 */ /* 0x000fe200018f0eff */
[----:B------:R-:W-:Y:S01]  /*a9c0*/  @P0 IMAD.MOV.U32 R4, RZ, RZ, R11 ;  /* 0x000000ffff040224 */ /* 0x000fe200078e000b */
[----:B------:R-:W-:Y:S01]  /*a9d0*/  ISETP.GT.U32.AND P5, PT, R72, R80, PT ;  /* 0x000000504800720c */ /* 0x000fe20003fa4070 */
[----:B------:R-:W-:Y:S01]  /*a9e0*/  @!P4 IMAD.IADD R84, R84, 0x1, -R72 ;  /* 0x000000015454c824 */ /* 0x000fe200078e0a48 */
[----:B--2---:R-:W-:Y:S01]  /*a9f0*/  ISETP.GE.AND P3, PT, R5, RZ, PT ;  /* 0x000000ff0500720c */ /* 0x004fe20003f66270 */
[----:B------:R-:W-:-:S05]  /*aa00*/  @P0 IMAD.MOV.U32 R5, RZ, RZ, R12 ;  /* 0x000000ffff050224 */ /* 0x000fca00078e000c */
[----:B------:R0:W2:Y:S05]  /*aa10*/  @P0 LDG.E.U16 R147, desc[UR20][R4.64] ;  /* 0x0000001404930981 */ /* 0x0000aa000c1e1500 */
[----:B------:R-:W-:Y:S01]  /*aa20*/  @!P5 IMAD.IADD R80, R80, 0x1, -R72 ;  /* 0x000000015050d824 */ /* 0x000fe200078e0a48 */
[C---:B------:R-:W-:Y:S01]  /*aa30*/  ISETP.GT.U32.AND P5, PT, R72.reuse, R84, PT ;  /* 0x000000544800720c */ /* 0x040fe20003fa4070 */
[----:B------:R-:W-:Y:S01]  /*aa40*/  @!P6 IMAD.MOV R81, RZ, RZ, -R81 ;  /* 0x000000ffff51e224 */ /* 0x000fe200078e0a51 */
[C---:B------:R-:W-:Y:S02]  /*aa50*/  ISETP.GT.U32.AND P4, PT, R72.reuse, R82, PT ;  /* 0x000000524800720c */ /* 0x040fe40003f84070 */
[----:B------:R-:W-:Y:S01]  /*aa60*/  ISETP.GT.U32.AND P6, PT, R72, R83, PT ;  /* 0x000000534800720c */ /* 0x000fe20003fc4070 */
[----:B------:R-:W-:Y:S01]  /*aa70*/  @!P3 IMAD.MOV R80, RZ, RZ, -R80 ;  /* 0x000000ffff50b224 */ /* 0x000fe200078e0a50 */
[C---:B------:R-:W-:Y:S01]  /*aa80*/  SEL R81, R75.reuse, R81, !P1 ;  /* 0x000000514b517207 */ /* 0x040fe20004800000 */
[----:B------:R0:W-:Y:S03]  /*aa90*/  STL [R1+0x5c], R12 ;  /* 0x00005c0c01007387 */ /* 0x0001e60000100800 */
[----:B------:R-:W-:Y:S01]  /*aaa0*/  SEL R80, R75, R80, !P1 ;  /* 0x000000504b507207 */ /* 0x000fe20004800000 */
[----:B------:R-:W-:-:S02]  /*aab0*/  IMAD R81, R81, UR11, RZ ;  /* 0x0000000b51517c24 */ /* 0x000fc4000f8e02ff */
[--C-:B------:R-:W-:Y:S02]  /*aac0*/  @!P5 IMAD.IADD R84, R84, 0x1, -R72.reuse ;  /* 0x000000015454d824 */ /* 0x100fe400078e0a48 */
[--C-:B------:R-:W-:Y:S01]  /*aad0*/  @!P4 IMAD.IADD R82, R82, 0x1, -R72.reuse ;  /* 0x000000015252c824 */ /* 0x100fe200078e0a48 */
[----:B0-----:R-:W2:Y:S01]  /*aae0*/  LDL.LU R12, [R1+0xa58] ;  /* 0x000a5800010c7983 */ /* 0x001ea20000300800 */
[----:B-1----:R-:W-:Y:S01]  /*aaf0*/  IMAD R80, R80, UR5, RZ ;  /* 0x0000000550507c24 */ /* 0x002fe2000f8e02ff */
[-C--:B------:R-:W-:Y:S01]  /*ab00*/  LEA R4, P5, R81, R69.reuse, 0x1 ;  /* 0x0000004551047211 */ /* 0x080fe200078a08ff */
[----:B------:R-:W-:Y:S01]  /*ab10*/  @!P6 IMAD.IADD R83, R83, 0x1, -R72 ;  /* 0x000000015353e824 */ /* 0x000fe200078e0a48 */
[----:B------:R-:W2:Y:S01]  /*ab20*/  LDL.LU R11, [R1+0xa54] ;  /* 0x000a5400010b7983 */ /* 0x000ea20000300800 */
[----:B---3--:R-:W-:Y:S01]  /*ab30*/  ISETP.GE.AND P4, PT, R148, RZ, PT ;  /* 0x000000ff9400720c */ /* 0x008fe20003f86270 */
[----:B------:R-:W0:Y:S01]  /*ab40*/  LDCU UR5, c[0x0][0x3b0] ;  /* 0x00007600ff0577ac */ /* 0x000e220008000800 */
[----:B------:R-:W-:-:S02]  /*ab50*/  LEA R148, P6, R80, R69, 0x1 ;  /* 0x0000004550947211 */ /* 0x000fc400078c08ff */
[-C--:B------:R-:W-:Y:S01]  /*ab60*/  LEA.HI.X.SX32 R5, R81, R68.reuse, 0x1, P5 ;  /* 0x0000004451057211 */ /* 0x080fe200028f0eff */
[----:B------:R-:W1:Y:S01]  /*ab70*/  LDCU UR11, c[0x0][0x3b0] ;  /* 0x00007600ff0b77ac */ /* 0x000e620008000800 */
[----:B----4-:R-:W-:Y:S02]  /*ab80*/  ISETP.GE.AND P3, PT, R162, RZ, PT ;  /* 0x000000ffa200720c */ /* 0x010fe40003f66270 */
[----:B------:R-:W-:Y:S01]  /*ab90*/  LEA.HI.X.SX32 R162, R80, R68, 0x1, P6 ;  /* 0x0000004450a27211 */ /* 0x000fe200030f0eff */
[----:B------:R3:W4:Y:S04]  /*aba0*/  @P0 LDG.E.U16 R165, desc[UR20][R4.64] ;  /* 0x0000001404a50981 */ /* 0x000728000c1e1500 */
[----:B--2---:R2:W-:Y:S04]  /*abb0*/  STL [R1+0x83c], R147 ;  /* 0x00083c9301007387 */ /* 0x0045e80000100800 */
[----:B--2---:R-:W2:Y:S04]  /*abc0*/  LDL R147, [R1+0x9d8] ;  /* 0x0009d80001937983 */ /* 0x004ea80000100800 */
[----:B------:R3:W-:Y:S04]  /*abd0*/  STL [R1+0xa0], R4 ;  /* 0x0000a00401007387 */ /* 0x0007e80000100800 */
[----:B------:R-:W-:Y:S04]  /*abe0*/  STL [R1+0xe0], R148 ;  /* 0x0000e09401007387 */ /* 0x000fe80000100800 */
[----:B------:R0:W-:Y:S01]  /*abf0*/  STL [R1+0x9c], R5 ;  /* 0x00009c0501007387 */ /* 0x0001e20000100800 */
[----:B---3--:R-:W-:-:S02]  /*ac00*/  @P0 IMAD.MOV.U32 R4, RZ, RZ, R148 ;  /* 0x000000ffff040224 */ /* 0x008fc400078e0094 */
[----:B0-----:R-:W-:-:S05]  /*ac10*/  @P0 IMAD.MOV.U32 R5, RZ, RZ, R162 ;  /* 0x000000ffff050224 */ /* 0x001fca00078e00a2 */
[----:B------:R0:W3:Y:S01]  /*ac20*/  @P0 LDG.E.U16 R9, desc[UR20][R4.64] ;  /* 0x0000001404090981 */ /* 0x0000e2000c1e1500 */
[----:B------:R-:W-:Y:S01]  /*ac30*/  @!P3 IMAD.MOV R82, RZ, RZ, -R82 ;  /* 0x000000ffff52b224 */ /* 0x000fe200078e0a52 */
[C---:B------:R-:W-:Y:S01]  /*ac40*/  ISETP.GT.U32.AND P3, PT, R72.reuse, R83, PT ;  /* 0x000000534800720c */ /* 0x040fe20003f64070 */
[----:B------:R-:W-:Y:S01]  /*ac50*/  @!P4 IMAD.MOV R84, RZ, RZ, -R84 ;  /* 0x000000ffff54c224 */ /* 0x000fe200078e0a54 */
[C---:B------:R-:W-:Y:S02]  /*ac60*/  ISETP.GT.U32.AND P6, PT, R72.reuse, R86, PT ;  /* 0x000000564800720c */ /* 0x040fe40003fc4070 */
[C---:B------:R-:W-:Y:S02]  /*ac70*/  SEL R82, R75.reuse, R82, !P1 ;  /* 0x000000524b527207 */ /* 0x040fe40004800000 */
[----:B------:R-:W-:Y:S02]  /*ac80*/  ISETP.GT.U32.AND P5, PT, R72, R87, PT ;  /* 0x000000574800720c */ /* 0x000fe40003fa4070 */
[----:B------:R-:W-:Y:S01]  /*ac90*/  SEL R84, R75, R84, !P1 ;  /* 0x000000544b547207 */ /* 0x000fe20004800000 */
[----:B------:R0:W-:Y:S01]  /*aca0*/  STL [R1+0xdc], R162 ;  /* 0x0000dca201007387 */ /* 0x0001e20000100800 */
[----:B------:R-:W-:Y:S01]  /*acb0*/  IMAD R82, R82, UR7, RZ ;  /* 0x0000000752527c24 */ /* 0x000fe2000f8e02ff */
[----:B------:R-:W-:Y:S01]  /*acc0*/  PRMT R10, RZ, 0x7610, R10 ;  /* 0x00007610ff0a7816 */ /* 0x000fe2000000000a */
[----:B------:R-:W1:Y:S01]  /*acd0*/  LDCU UR7, c[0x0][0x3b0] ;  /* 0x00007600ff0777ac */ /* 0x000e620008000800 */
[----:B------:R-:W-:Y:S01]  /*ace0*/  @!P3 IMAD.IADD R83, R83, 0x1, -R72 ;  /* 0x000000015353b824 */ /* 0x000fe200078e0a48 */
[----:B------:R-:W3:Y:S01]  /*acf0*/  LDL R148, [R1+0x9f4] ;  /* 0x0009f40001947983 */ /* 0x000ee20000100800 */
[----:B------:R-:W-:Y:S01]  /*ad00*/  IMAD R84, R84, UR12, RZ ;  /* 0x0000000c54547c24 */ /* 0x000fe2000f8e02ff */
[----:B------:R-:W-:Y:S01]  /*ad10*/  PRMT R164, RZ, 0x7610, R164 ;  /* 0x00007610ffa47816 */ /* 0x000fe200000000a4 */
[--C-:B------:R-:W-:Y:S01]  /*ad20*/  @!P6 IMAD.IADD R86, R86, 0x1, -R72.reuse ;  /* 0x000000015656e824 */ /* 0x100fe200078e0a48 */
[----:B0-----:R-:W3:Y:S01]  /*ad30*/  LDL R162, [R1+0xa08] ;  /* 0x000a080001a27983 */ /* 0x001ee20000100800 */
[----:B------:R-:W-:Y:S01]  /*ad40*/  LEA R4, P6, R82, R69, 0x1 ;  /* 0x0000004552047211 */ /* 0x000fe200078c08ff */
[----:B------:R-:W-:-:S02]  /*ad50*/  @!P5 IMAD.IADD R87, R87, 0x1, -R72 ;  /* 0x000000015757d824 */ /* 0x000fc400078e0a48 */
[----:B------:R-:W-:Y:S01]  /*ad60*/  ISETP.GT.U32.AND P5, PT, R72, R86, PT ;  /* 0x000000564800720c */ /* 0x000fe20003fa4070 */
[----:B------:R-:W0:Y:S01]  /*ad70*/  LDCU UR12, c[0x0][0x3b0] ;  /* 0x00007600ff0c77ac */ /* 0x000e220008000800 */
[----:B------:R-:W-:-:S05]  /*ad80*/  LEA.HI.X.SX32 R5, R82, R68, 0x1, P6 ;  /* 0x0000004452057211 */ /* 0x000fca00030f0eff */
[----:B------:R0:W3:Y:S01]  /*ad90*/  @P0 LDG.E.U16 R10, desc[UR20][R4.64] ;  /* 0x00000014040a0981 */ /* 0x0000e2000c1e1500 */
[----:B------:R-:W-:-:S05]  /*ada0*/  PRMT R160, RZ, 0x7610, R160 ;  /* 0x00007610ffa07816 */ /* 0x000fca00000000a0 */
[----:B------:R-:W-:Y:S01]  /*adb0*/  @!P5 IMAD.IADD R86, R86, 0x1, -R72 ;  /* 0x000000015656d824 */ /* 0x000fe200078e0a48 */
[----:B--2---:R-:W-:Y:S02]  /*adc0*/  ISETP.GE.AND P4, PT, R147, RZ, PT ;  /* 0x000000ff9300720c */ /* 0x004fe40003f86270 */
[----:B------:R-:W2:Y:S04]  /*add0*/  LDL R147, [R1+0x9ac] ;  /* 0x0009ac0001937983 */ /* 0x000ea80000100800 */
[----:B----4-:R4:W-:Y:S07]  /*ade0*/  STL [R1+0x838], R165 ;  /* 0x000838a501007387 */ /* 0x0109ee0000100800 */
[----:B------:R-:W-:Y:S01]  /*adf0*/  @!P4 IMAD.MOV R83, RZ, RZ, -R83 ;  /* 0x000000ffff53c224 */ /* 0x000fe200078e0a53 */
[----:B----4-:R-:W-:Y:S01]  /*ae00*/  LEA R165, P4, R84, R69, 0x1 ;  /* 0x0000004554a57211 */ /* 0x010fe200078808ff */
[----:B------:R0:W-:Y:S03]  /*ae10*/  STL [R1+0x140], R4 ;  /* 0x0001400401007387 */ /* 0x0001e60000100800 */
[----:B------:R-:W-:Y:S01]  /*ae20*/  SEL R83, R75, R83, !P1 ;  /* 0x000000534b537207 */ /* 0x000fe20004800000 */
[----:B------:R-:W-:Y:S04]  /*ae30*/  STL [R1+0x180], R165 ;  /* 0x000180a501007387 */ /* 0x000fe80000100800 */
[----:B---3--:R3:W-:Y:S01]  /*ae40*/  STL [R1+0x834], R9 ;  /* 0x0008340901007387 */ /* 0x0087e20000100800 */
[----:B0-----:R-:W-:-:S03]  /*ae50*/  @P0 IMAD.MOV.U32 R4, RZ, RZ, R165 ;  /* 0x000000ffff040224 */ /* 0x001fc600078e00a5 */
[----:B------:R0:W-:Y:S01]  /*ae60*/  STL [R1+0x13c], R5 ;  /* 0x00013c0501007387 */ /* 0x0001e20000100800 */
[----:B---3--:R-:W-:Y:S01]  /*ae70*/  LEA.HI.X.SX32 R9, R84, R68, 0x1, P4 ;  /* 0x0000004454097211 */ /* 0x008fe200020f0eff */
[----:B------:R-:W-:Y:S01]  /*ae80*/  IMAD R83, R83, UR5, RZ ;  /* 0x0000000553537c24 */ /* 0x000fe2000f8e02ff */
[----:B------:R-:W-:Y:S01]  /*ae90*/  ISETP.GT.U32.AND P3, PT, R72, R87, PT ;  /* 0x000000574800720c */ /* 0x000fe20003f64070 */
[----:B------:R-:W3:Y:S02]  /*aea0*/  LDCU UR5, c[0x0][0x3b0] ;  /* 0x00007600ff0577ac */ /* 0x000ee40008000800 */
[----:B0-----:R-:W-:-:S05]  /*aeb0*/  @P0 IMAD.MOV.U32 R5, RZ, RZ, R9 ;  /* 0x000000ffff050224 */ /* 0x001fca00078e0009 */
[----:B------:R0:W4:Y:S02]  /*aec0*/  @P0 LDG.E.U16 R164, desc[UR20][R4.64] ;  /* 0x0000001404a40981 */ /* 0x000124000c1e1500 */
[----:B0-----:R-:W-:-:S04]  /*aed0*/  LEA R4, P5, R83, R69, 0x1 ;  /* 0x0000004553047211 */ /* 0x001fc800078a08ff */
[----:B------:R-:W-:-:S05]  /*aee0*/  LEA.HI.X.SX32 R5, R83, R68, 0x1, P5 ;  /* 0x0000004453057211 */ /* 0x000fca00028f0eff */
[----:B------:R0:W4:Y:S01]  /*aef0*/  @P0 LDG.E.U16 R160, desc[UR20][R4.64] ;  /* 0x0000001404a00981 */ /* 0x000122000c1e1500 */
[----:B------:R-:W-:Y:S01]  /*af00*/  ISETP.GT.U32.AND P4, PT, R72, R85, PT ;  /* 0x000000554800720c */ /* 0x000fe20003f84070 */
[----:B------:R-:W-:Y:S01]  /*af10*/  @!P3 IMAD.IADD R87, R87, 0x1, -R72 ;  /* 0x000000015757b824 */ /* 0x000fe200078e0a48 */
[----:B------:R-:W-:Y:S02]  /*af20*/  ISETP.GE.AND P6, PT, R162, RZ, PT ;  /* 0x000000ffa200720c */ /* 0x000fe40003fc6270 */
[----:B------:R-:W-:-:S09]  /*af30*/  ISETP.GT.U32.AND P3, PT, R72, R88, PT ;  /* 0x000000584800720c */ /* 0x000fd20003f64070 */
[----:B------:R-:W-:Y:S01]  /*af40*/  @!P4 IMAD.IADD R85, R85, 0x1, -R72 ;  /* 0x000000015555c824 */ /* 0x000fe200078e0a48 */
[----:B------:R-:W-:Y:S01]  /*af50*/  ISETP.GE.AND P4, PT, R148, RZ, PT ;  /* 0x000000ff9400720c */ /* 0x000fe20003f86270 */
[----:B------:R-:W-:-:S03]  /*af60*/  @!P6 IMAD.MOV R87, RZ, RZ, -R87 ;  /* 0x000000ffff57e224 */ /* 0x000fc600078e0a57 */
[----:B------:R-:W-:Y:S01]  /*af70*/  ISETP.GT.U32.AND P5, PT, R72, R85, PT ;  /* 0x000000554800720c */ /* 0x000fe20003fa4070 */
[----:B------:R-:W-:Y:S01]  /*af80*/  @!P3 IMAD.IADD R88, R88, 0x1, -R72 ;  /* 0x000000015858b824 */ /* 0x000fe200078e0a48 */
[----:B------:R-:W-:-:S07]  /*af90*/  SEL R87, R75, R87, !P1 ;  /* 0x000000574b577207 */ /* 0x000fce0004800000 */
[----:B------:R-:W-:Y:S01]  /*afa0*/  @!P4 IMAD.MOV R86, RZ, RZ, -R86 ;  /* 0x000000ffff56c224 */ /* 0x000fe200078e0a56 */
[----:B------:R-:W-:Y:S04]  /*afb0*/  STL [R1+0x17c], R9 ;  /* 0x00017c0901007387 */ /* 0x000fe80000100800 */
[----:B------:R-:W-:Y:S01]  /*afc0*/  SEL R86, R75, R86, !P1 ;  /* 0x000000564b567207 */ /* 0x000fe20004800000 */
[----:B---3--:R-:W-:Y:S01]  /*afd0*/  IMAD R87, R87, UR5, RZ ;  /* 0x0000000557577c24 */ /* 0x008fe2000f8e02ff */
[----:B------:R3:W-:Y:S01]  /*afe0*/  STL [R1+0x830], R10 ;  /* 0x0008300a01007387 */ /* 0x0007e20000100800 */
[----:B------:R-:W-:Y:S01]  /*aff0*/  @!P5 IMAD.IADD R85, R85, 0x1, -R72 ;  /* 0x000000015555d824 */ /* 0x000fe200078e0a48 */
[----:B------:R-:W-:Y:S01]  /*b000*/  PRMT R163, RZ, 0x7610, R163 ;  /* 0x00007610ffa37816 */ /* 0x000fe200000000a3 */
[----:B-1----:R-:W-:Y:S01]  /*b010*/  IMAD R86, R86, UR7, RZ ;  /* 0x0000000756567c24 */ /* 0x002fe2000f8e02ff */
[----:B------:R-:W-:Y:S01]  /*b020*/  PRMT R143, RZ, 0x7610, R143 ;  /* 0x00007610ff8f7816 */ /* 0x000fe2000000008f */
[----:B------:R-:W1:Y:S01]  /*b030*/  LDCU UR5, c[0x0][0x3b0] ;  /* 0x00007600ff0577ac */ /* 0x000e620008000800 */
[----:B--2---:R-:W-:Y:S01]  /*b040*/  ISETP.GE.AND P3, PT, R147, RZ, PT ;  /* 0x000000ff9300720c */ /* 0x004fe20003f66270 */
[----:B---3--:R-:W2:Y:S01]  /*b050*/  LDL.LU R10, [R1+0xa50] ;  /* 0x000a5000010a7983 */ /* 0x008ea20000300800 */
[----:B------:R-:W-:Y:S01]  /*b060*/  ISETP.GT.U32.AND P6, PT, R72, R88, PT ;  /* 0x000000584800720c */ /* 0x000fe20003fc4070 */
[----:B------:R-:W3:Y:S02]  /*b070*/  LDCU UR7, c[0x0][0x3b0] ;  /* 0x00007600ff0777ac */ /* 0x000ee40008000800 */
[----:B------:R-:W2:Y:S04]  /*b080*/  LDL.LU R9, [R1+0xa4c] ;  /* 0x000a4c0001097983 */ /* 0x000ea80000300800 */
[----:B------:R0:W-:Y:S04]  /*b090*/  STL [R1+0x1c0], R4 ;  /* 0x0001c00401007387 */ /* 0x0001e80000100800 */
[----:B------:R-:W-:Y:S01]  /*b0a0*/  @!P3 IMAD.MOV R85, RZ, RZ, -R85 ;  /* 0x000000ffff55b224 */ /* 0x000fe200078e0a55 */
[-C--:B------:R-:W-:Y:S01]  /*b0b0*/  LEA R147, P3, R86, R69.reuse, 0x1 ;  /* 0x0000004556937211 */ /* 0x080fe200078608ff */
[----:B------:R-:W2:Y:S01]  /*b0c0*/  LDL R148, [R1+0x970] ;  /* 0x0009700001947983 */ /* 0x000ea20000100800 */
[----:B0-----:R-:W-:-:S03]  /*b0d0*/  LEA R4, P5, R87, R69, 0x1 ;  /* 0x0000004557047211 */ /* 0x001fc600078a08ff */
[----:B------:R0:W-:Y:S01]  /*b0e0*/  STL [R1+0x1bc], R5 ;  /* 0x0001bc0501007387 */ /* 0x0001e20000100800 */
[-C--:B------:R-:W-:Y:S02]  /*b0f0*/  LEA.HI.X.SX32 R162, R86, R68.reuse, 0x1, P3 ;  /* 0x0000004456a27211 */ /* 0x080fe400018f0eff */
[----:B0-----:R-:W-:-:S05]  /*b100*/  LEA.HI.X.SX32 R5, R87, R68, 0x1, P5 ;  /* 0x0000004457057211 */ /* 0x001fca00028f0eff */
[----:B------:R0:W3:Y:S04]  /*b110*/  @P0 LDG.E.U16 R163, desc[UR20][R4.64] ;  /* 0x0000001404a30981 */ /* 0x0000e8000c1e1500 */
[----:B----4-:R4:W-:Y:S04]  /*b120*/  STL [R1+0x828], R160 ;  /* 0x000828a001007387 */ /* 0x0109e80000100800 */
[----:B----4-:R-:W4:Y:S04]  /*b130*/  LDL R160, [R1+0x92c] ;  /* 0x00092c0001a07983 */ /* 0x010f280000100800 */
[----:B------:R-:W-:Y:S04]  /*b140*/  STL [R1+0x82c], R164 ;  /* 0x00082ca401007387 */ /* 0x000fe80000100800 */
[----:B------:R0:W-:Y:S04]  /*b150*/  STL [R1+0x200], R4 ;  /* 0x0002000401007387 */ /* 0x0001e80000100800 */
[----:B------:R-:W-:Y:S04]  /*b160*/  STL [R1+0x240], R147 ;  /* 0x0002409301007387 */ /* 0x000fe80000100800 */
[----:B------:R1:W-:Y:S01]  /*b170*/  STL [R1+0x1fc], R5 ;  /* 0x0001fc0501007387 */ /* 0x0003e20000100800 */
[----:B0-----:R-:W-:-:S02]  /*b180*/  @P0 IMAD.MOV.U32 R4, RZ, RZ, R147 ;  /* 0x000000ffff040224 */ /* 0x001fc400078e0093 */
[----:B-1----:R-:W-:-:S05]  /*b190*/  @P0 IMAD.MOV.U32 R5, RZ, RZ, R162 ;  /* 0x000000ffff050224 */ /* 0x002fca00078e00a2 */
[----:B------:R-:W3:Y:S01]  /*b1a0*/  @P0 LDG.E.U16 R143, desc[UR20][R4.64] ;  /* 0x00000014048f0981 */ /* 0x000ee2000c1e1500 */
[----:B------:R-:W-:Y:S02]  /*b1b0*/  ISETP.GT.U32.AND P4, PT, R72, R90, PT ;  /* 0x0000005a4800720c */ /* 0x000fe40003f84070 */
[----:B------:R-:W-:Y:S01]  /*b1c0*/  SEL R85, R75, R85, !P1 ;  /* 0x000000554b557207 */ /* 0x000fe20004800000 */
[----:B------:R-:W-:-:S04]  /*b1d0*/  @!P6 IMAD.IADD R88, R88, 0x1, -R72 ;  /* 0x000000015858e824 */ /* 0x000fc800078e0a48 */
[----:B------:R-:W-:-:S06]  /*b1e0*/  IMAD R85, R85, UR11, RZ ;  /* 0x0000000b55557c24 */ /* 0x000fcc000f8e02ff */
[----:B------:R-:W-:Y:S01]  /*b1f0*/  @!P4 IMAD.IADD R90, R90, 0x1, -R72 ;  /* 0x000000015a5ac824 */ /* 0x000fe200078e0a48 */
[----:B------:R-:W-:Y:S01]  /*b200*/  PRMT R161, RZ, 0x7610, R161 ;  /* 0x00007610ffa17816 */ /* 0x000fe200000000a1 */
[----:B------:R-:W0:Y:S01]  /*b210*/  LDCU UR11, c[0x0][0x3b0] ;  /* 0x00007600ff0b77ac */ /* 0x000e220008000800 */
[----:B------:R-:W-:Y:S02]  /*b220*/  PRMT R145, RZ, 0x7610, R145 ;  /* 0x00007610ff917816 */ /* 0x000fe40000000091 */
[----:B--2---:R-:W-:Y:S02]  /*b230*/  ISETP.GE.AND P5, PT, R148, RZ, PT ;  /* 0x000000ff9400720c */ /* 0x004fe40003fa6270 */
[----:B------:R-:W2:Y:S04]  /*b240*/  LDL R148, [R1+0x8bc] ;  /* 0x0008bc0001947983 */ /* 0x000ea80000100800 */
[----:B------:R-:W-:Y:S04]  /*b250*/  STL [R1+0x23c], R162 ;  /* 0x00023ca201007387 */ /* 0x000fe80000100800 */
[----:B------:R-:W2:Y:S03]  /*b260*/  LDL R147, [R1+0x898] ;  /* 0x0008980001937983 */ /* 0x000ea60000100800 */
[----:B------:R-:W-:Y:S01]  /*b270*/  @!P5 IMAD.MOV R88, RZ, RZ, -R88 ;  /* 0x000000ffff58d224 */ /* 0x000fe200078e0a58 */
[----:B------:R-:W-:-:S04]  /*b280*/  ISETP.GT.U32.AND P5, PT, R72, R90, PT ;  /* 0x0000005a4800720c */ /* 0x000fc80003fa4070 */
[----:B------:R-:W-:-:S05]  /*b290*/  SEL R88, R75, R88, !P1 ;  /* 0x000000584b587207 */ /* 0x000fca0004800000 */
[----:B------:R-:W-:Y:S01]  /*b2a0*/  IMAD R88, R88, UR5, RZ ;  /* 0x0000000558587c24 */ /* 0x000fe2000f8e02ff */
[----:B------:R-:W-:Y:S01]  /*b2b0*/  ISETP.GT.U32.AND P6, PT, R72, R89, PT ;  /* 0x000000594800720c */ /* 0x000fe20003fc4070 */
[----:B------:R-:W1:Y:S02]  /*b2c0*/  LDCU UR5, c[0x0][0x3b0] ;  /* 0x00007600ff0577ac */ /* 0x000e640008000800 */
[----:B------:R-:W-:Y:S01]  /*b2d0*/  @!P5 IMAD.IADD R90, R90, 0x1, -R72 ;  /* 0x000000015a5ad824 */ /* 0x000fe200078e0a48 */
[----:B---3--:R3:W-:Y:S02]  /*b2e0*/  STL [R1+0x820], R143 ;  /* 0x0008208f01007387 */ /* 0x0087e40000100800 */
[----:B---3--:R-:W-:-:S04]  /*b2f0*/  LEA R143, P4, R85, R69, 0x1 ;  /* 0x00000045558f7211 */ /* 0x008fc800078808ff */
[----:B------:R-:W-:Y:S01]  /*b300*/  LEA.HI.X.SX32 R162, R85, R68, 0x1, P4 ;  /* 0x0000004455a27211 */ /* 0x000fe200020f0eff */
[----:B------:R-:W-:-:S04]  /*b310*/  @P0 IMAD.MOV.U32 R4, RZ, RZ, R143 ;  /* 0x000000ffff040224 */ /* 0x000fc800078e008f */
[----:B------:R-:W-:-:S05]  /*b320*/  @P0 IMAD.MOV.U32 R5, RZ, RZ, R162 ;  /* 0x000000ffff050224 */ /* 0x000fca00078e00a2 */
[----:B------:R3:W2:Y:S04]  /*b330*/  @P0 LDG.E.U16 R161, desc[UR20][R4.64] ;  /* 0x0000001404a10981 */ /* 0x0006a8000c1e1500 */
[----:B------:R0:W-:Y:S01]  /*b340*/  STL [R1+0x280], R143 ;  /* 0x0002808f01007387 */ /* 0x0001e20000100800 */
[----:B---3--:R-:W-:-:S03]  /*b350*/  LEA R4, P5, R88, R69, 0x1 ;  /* 0x0000004558047211 */ /* 0x008fc600078a08ff */
[----:B------:R-:W-:Y:S01]  /*b360*/  STL [R1+0x27c], R162 ;  /* 0x00027ca201007387 */ /* 0x000fe20000100800 */
[----:B------:R-:W-:-:S03]  /*b370*/  LEA.HI.X.SX32 R5, R88, R68, 0x1, P5 ;  /* 0x0000004458057211 */ /* 0x000fc600028f0eff */
[----:B0-----:R-:W3:Y:S04]  /*b380*/  LDL R143, [R1+0x868] ;  /* 0x00086800018f7983 */ /* 0x001ee80000100800 */
[----:B------:R0:W3:Y:S01]  /*b390*/  @P0 LDG.E.U16 R145, desc[UR20][R4.64] ;  /* 0x0000001404910981 */ /* 0x0000e2000c1e1500 */
[C---:B------:R-:W-:Y:S01]  /*b3a0*/  ISETP.GT.U32.AND P3, PT, R72.reuse, R91, PT ;  /* 0x0000005b4800720c */ /* 0x040fe20003f64070 */
[----:B------:R-:W-:Y:S01]  /*b3b0*/  @!P6 IMAD.IADD R89, R89, 0x1, -R72 ;  /* 0x000000015959e824 */ /* 0x000fe200078e0a48 */
[----:B------:R-:W-:-:S04]  /*b3c0*/  ISETP.GT.U32.AND P6, PT, R72, R74, PT ;  /* 0x0000004a4800720c */ /* 0x000fc80003fc4070 */
[----:B------:R-:W-:-:S07]  /*b3d0*/  ISETP.GT.U32.AND P4, PT, R72, R89, PT ;  /* 0x000000594800720c */ /* 0x000fce0003f84070 */
[--C-:B------:R-:W-:Y:S01]  /*b3e0*/  @!P3 IMAD.IADD R91, R91, 0x1, -R72.reuse ;  /* 0x000000015b5bb824 */ /* 0x100fe200078e0a48 */
[----:B----4-:R-:W-:Y:S01]  /*b3f0*/  ISETP.GE.AND P3, PT, R160, RZ, PT ;  /* 0x000000ffa000720c */ /* 0x010fe20003f66270 */
[----:B------:R-:W-:-:S04]  /*b400*/  @!P6 IMAD.IADD R74, R74, 0x1, -R72 ;  /* 0x000000014a4ae824 */ /* 0x000fc800078e0a48 */
[----:B------:R-:W-:Y:S01]  /*b410*/  @!P4 IMAD.IADD R89, R89, 0x1, -R72 ;  /* 0x000000015959c824 */ /* 0x000fe200078e0a48 */
[C---:B------:R-:W-:Y:S02]  /*b420*/  ISETP.GT.U32.AND P4, PT, R72.reuse, R74, PT ;  /* 0x0000004a4800720c */ /* 0x040fe40003f84070 */
[----:B------:R-:W-:-:S05]  /*b430*/  ISETP.GT.U32.AND P5, PT, R72, R92, PT ;  /* 0x0000005c4800720c */ /* 0x000fca0003fa4070 */
[----:B------:R-:W-:Y:S01]  /*b440*/  @!P3 IMAD.MOV R90, RZ, RZ, -R90 ;  /* 0x000000ffff5ab224 */ /* 0x000fe200078e0a5a */
[----:B------:R-:W-:-:S04]  /*b450*/  ISETP.GT.U32.AND P3, PT, R72, R91, PT ;  /* 0x0000005b4800720c */ /* 0x000fc80003f64070 */
[----:B------:R-:W-:Y:S01]  /*b460*/  SEL R90, R75, R90, !P1 ;  /* 0x0000005a4b5a7207 */ /* 0x000fe20004800000 */
[--C-:B------:R-:W-:Y:S01]  /*b470*/  @!P4 IMAD.IADD R74, R74, 0x1, -R72.reuse ;  /* 0x000000014a4ac824 */ /* 0x100fe200078e0a48 */
[----:B------:R-:W-:Y:S03]  /*b480*/  STL [R1+0x824], R163 ;  /* 0x000824a301007387 */ /* 0x000fe60000100800 */
[----:B------:R-:W-:Y:S01]  /*b490*/  IMAD R90, R90, UR7, RZ ;  /* 0x000000075a5a7c24 */ /* 0x000fe2000f8e02ff */
[----:B------:R0:W-:Y:S01]  /*b4a0*/  STL [R1+0x2c0], R4 ;  /* 0x0002c00401007387 */ /* 0x0001e20000100800 */
[--C-:B------:R-:W-:Y:S01]  /*b4b0*/  @!P5 IMAD.IADD R92, R92, 0x1, -R72.reuse ;  /* 0x000000015c5cd824 */ /* 0x100fe200078e0a48 */
[----:B------:R-:W-:Y:S01]  /*b4c0*/  PRMT R159, RZ, 0x7610, R159 ;  /* 0x00007610ff9f7816 */ /* 0x000fe2000000009f */
[----:B------:R-:W-:Y:S01]  /*b4d0*/  @!P3 IMAD.IADD R91, R91, 0x1, -R72 ;  /* 0x000000015b5bb824 */ /* 0x000fe200078e0a48 */
[----:B------:R4:W-:Y:S01]  /*b4e0*/  STL [R1+0x2bc], R5 ;  /* 0x0002bc0501007387 */ /* 0x0009e20000100800 */
[----:B------:R-:W-:Y:S01]  /*b4f0*/  PRMT R146, RZ, 0x7610, R146 ;  /* 0x00007610ff927816 */ /* 0x000fe20000000092 */
[----:B------:R-:W1:Y:S01]  /*b500*/  LDCU UR7, c[0x0][0x3b0] ;  /* 0x00007600ff0777ac */ /* 0x000e620008000800 */
[----:B0-----:R-:W-:-:S04]  /*b510*/  LEA R4, P3, R90, R69, 0x1 ;  /* 0x000000455a047211 */ /* 0x001fc800078608ff */
[----:B----4-:R-:W-:-:S05]  /*b520*/  LEA.HI.X.SX32 R5, R90, R68, 0x1, P3 ;  /* 0x000000445a057211 */ /* 0x010fca00018f0eff */
[----:B------:R0:W4:Y:S01]  /*b530*/  @P0 LDG.E.U16 R159, desc[UR20][R4.64] ;  /* 0x00000014049f0981 */ /* 0x000122000c1e1500 */
[----:B------:R-:W-:Y:S02]  /*b540*/  PRMT R144, RZ, 0x7610, R144 ;  /* 0x00007610ff907816 */ /* 0x000fe40000000090 */
[----:B--2---:R-:W-:-:S13]  /*b550*/  ISETP.GE.AND P6, PT, R148, RZ, PT ;  /* 0x000000ff9400720c */ /* 0x004fda0003fc6270 */
[----:B------:R-:W-:Y:S01]  /*b560*/  @!P6 IMAD.MOV R89, RZ, RZ, -R89 ;  /* 0x000000ffff59e224 */ /* 0x000fe200078e0a59 */
[----:B------:R-:W-:-:S04]  /*b570*/  ISETP.GE.AND P6, PT, R147, RZ, PT ;  /* 0x000000ff9300720c */ /* 0x000fc80003fc6270 */
[----:B------:R-:W-:-:S05]  /*b580*/  SEL R89, R75, R89, !P1 ;  /* 0x000000594b597207 */ /* 0x000fca0004800000 */
[----:B-1----:R-:W-:Y:S01]  /*b590*/  IMAD R89, R89, UR5, RZ ;  /* 0x0000000559597c24 */ /* 0x002fe2000f8e02ff */
[----:B---3--:R-:W-:-:S03]  /*b5a0*/  ISETP.GE.AND P5, PT, R143, RZ, PT ;  /* 0x000000ff8f00720c */ /* 0x008fc60003fa6270 */
[----:B------:R-:W-:Y:S01]  /*b5b0*/  @!P6 IMAD.MOV R74, RZ, RZ, -R74 ;  /* 0x000000ffff4ae224 */ /* 0x000fe200078e0a4a */
[C---:B------:R-:W-:Y:S01]  /*b5c0*/  LEA R147, P6, R89.reuse, R69, 0x1 ;  /* 0x0000004559937211 */ /* 0x040fe200078c08ff */
[----:B------:R-:W1:Y:S01]  /*b5d0*/  LDCU UR5, c[0x0][0x3b0] ;  /* 0x00007600ff0577ac */ /* 0x000e620008000800 */
[----:B------:R2:W-:Y:S02]  /*b5e0*/  STL [R1+0x818], R145 ;  /* 0x0008189101007387 */ /* 0x0005e40000100800 */
[----:B------:R-:W-:Y:S02]  /*b5f0*/  LEA.HI.X.SX32 R148, R89, R68, 0x1, P6 ;  /* 0x0000004459947211 */ /* 0x000fe400030f0eff */
[----:B------:R-:W-:Y:S01]  /*b600*/  SEL R74, R75, R74, !P1 ;  /* 0x0000004a4b4a7207 */ /* 0x000fe20004800000 */
[----:B--2---:R-:W2:Y:S04]  /*b610*/  LDL R145, [R1+0x880] ;  /* 0x0008800001917983 */ /* 0x004ea80000100800 */
[----:B------:R-:W-:Y:S04]  /*b620*/  STL [R1+0x81c], R161 ;  /* 0x00081ca101007387 */ /* 0x000fe80000100800 */
[----:B------:R-:W3:Y:S04]  /*b630*/  LDL R143, [R1+0x8e4] ;  /* 0x0008e400018f7983 */ /* 0x000ee80000100800 */
[----:B------:R0:W-:Y:S01]  /*b640*/  STL [R1+0x2f8], R4 ;  /* 0x0002f80401007387 */ /* 0x0001e20000100800 */
[----:B------:R-:W-:Y:S01]  /*b650*/  IMAD R74, R74, UR11, RZ ;  /* 0x0000000b4a4a7c24 */ /* 0x000fe2000f8e02ff */
[C---:B------:R-:W-:Y:S01]  /*b660*/  ISETP.GT.U32.AND P4, PT, R72.reuse, R92, PT ;  /* 0x0000005c4800720c */ /* 0x040fe20003f84070 */
[----:B------:R-:W-:Y:S01]  /*b670*/  @!P5 IMAD.MOV R91, RZ, RZ, -R91 ;  /* 0x000000ffff5bd224 */ /* 0x000fe200078e0a5b */
[----:B------:R-:W-:Y:S01]  /*b680*/  STL [R1+0x330], R147 ;  /* 0x0003309301007387 */ /* 0x000fe20000100800 */
[----:B------:R-:W-:Y:S01]  /*b690*/  ISETP.GT.U32.AND P3, PT, R72, R93, PT ;  /* 0x0000005d4800720c */ /* 0x000fe20003f64070 */
[----:B------:R-:W1:Y:S02]  /*b6a0*/  LDCU UR11, c[0x0][0x3b0] ;  /* 0x00007600ff0b77ac */ /* 0x000e640008000800 */
[----:B------:R1:W-:Y:S01]  /*b6b0*/  STL [R1+0x2f4], R5 ;  /* 0x0002f40501007387 */ /* 0x0003e20000100800 */
[----:B0-----:R-:W-:-:S02]  /*b6c0*/  @P0 IMAD.MOV.U32 R4, RZ, RZ, R147 ;  /* 0x000000ffff040224 */ /* 0x001fc400078e0093 */
[----:B-1----:R-:W-:-:S05]  /*b6d0*/  @P0 IMAD.MOV.U32 R5, RZ, RZ, R148 ;  /* 0x000000ffff050224 */ /* 0x002fca00078e0094 */
[----:B------:R0:W4:Y:S02]  /*b6e0*/  @P0 LDG.E.U16 R146, desc[UR20][R4.64] ;  /* 0x0000001404920981 */ /* 0x000124000c1e1500 */
[----:B0-----:R-:W-:-:S04]  /*b6f0*/  LEA R4, P5, R74, R69, 0x1 ;  /* 0x000000454a047211 */ /* 0x001fc800078a08ff */
[----:B------:R-:W-:-:S05]  /*b700*/  LEA.HI.X.SX32 R5, R74, R68, 0x1, P5 ;  /* 0x000000444a057211 */ /* 0x000fca00028f0eff */
[----:B------:R-:W4:Y:S01]  /*b710*/  @P0 LDG.E.U16 R144, desc[UR20][R4.64] ;  /* 0x0000001404900981 */ /* 0x000f22000c1e1500 */
[--C-:B------:R-:W-:Y:S02]  /*b720*/  @!P4 IMAD.IADD R92, R92, 0x1, -R72.reuse ;  /* 0x000000015c5cc824 */ /* 0x100fe400078e0a48 */
[----:B------:R-:W-:Y:S01]  /*b730*/  @!P3 IMAD.IADD R93, R93, 0x1, -R72 ;  /* 0x000000015d5db824 */ /* 0x000fe200078e0a48 */
[C---:B------:R-:W-:Y:S02]  /*b740*/  ISETP.GT.U32.AND P4, PT, R72.reuse, R94, PT ;  /* 0x0000005e4800720c */ /* 0x040fe40003f84070 */
[----:B------:R-:W-:Y:S02]  /*b750*/  SEL R91, R75, R91, !P1 ;  /* 0x0000005b4b5b7207 */ /* 0x000fe40004800000 */
[----:B------:R-:W-:Y:S01]  /*b760*/  ISETP.GT.U32.AND P3, PT, R72, R93, PT ;  /* 0x0000005d4800720c */ /* 0x000fe20003f64070 */
[----:B------:R-:W-:Y:S02]  /*b770*/  STL [R1+0x32c], R148 ;  /* 0x00032c9401007387 */ /* 0x000fe40000100800 */
[----:B------:R-:W-:-:S06]  /*b780*/  IMAD R91, R91, UR4, RZ ;  /* 0x000000045b5b7c24 */ /* 0x000fcc000f8e02ff */
[----:B------:R-:W-:Y:S01]  /*b790*/  @!P4 IMAD.IADD R94, R94, 0x1, -R72 ;  /* 0x000000015e5ec824 */ /* 0x000fe200078e0a48 */
[----:B------:R-:W-:-:S03]  /*b7a0*/  PRMT R7, RZ, 0x7610, R7 ;  /* 0x00007610ff077816 */ /* 0x000fc60000000007 */
[----:B------:R-:W-:Y:S01]  /*b7b0*/  @!P3 IMAD.IADD R93, R93, 0x1, -R72 ;  /* 0x000000015d5db824 */ /* 0x000fe200078e0a48 */
[----:B------:R-:W-:Y:S02]  /*b7c0*/  PRMT R43, RZ, 0x7610, R43 ;  /* 0x00007610ff2b7816 */ /* 0x000fe4000000002b */
[----:B--2---:R-:W-:Y:S02]  /*b7d0*/  ISETP.GE.AND P6, PT, R145, RZ, PT ;  /* 0x000000ff9100720c */ /* 0x004fe40003fc6270 */
[----:B------:R-:W2:Y:S04]  /*b7e0*/  LDL R145, [R1+0x8ec] ;  /* 0x0008ec0001917983 */ /* 0x000ea80000100800 */
[----:B------:R-:W-:Y:S07]  /*b7f0*/  STL [R1+0x368], R4 ;  /* 0x0003680401007387 */ /* 0x000fee0000100800 */
[----:B------:R-:W-:Y:S01]  /*b800*/  @!P6 IMAD.MOV R92, RZ, RZ, -R92 ;  /* 0x000000ffff5ce224 */ /* 0x000fe200078e0a5c */
[----:B------:R-:W-:Y:S04]  /*b810*/  STL [R1+0x364], R5 ;  /* 0x0003640501007387 */ /* 0x000fe80000100800 */
[----:B------:R-:W-:-:S02]  /*b820*/  SEL R92, R75, R92, !P1 ;  /* 0x0000005c4b5c7207 */ /* 0x000fc40004800000 */
[----:B---3--:R-:W-:-:S03]  /*b830*/  ISETP.GE.AND P4, PT, R143, RZ, PT ;  /* 0x000000ff8f00720c */ /* 0x008fc60003f86270 */
[----:B------:R-:W-:-:S05]  /*b840*/  IMAD R92, R92, UR4, RZ ;  /* 0x000000045c5c7c24 */ /* 0x000fca000f8e02ff */
[-C--:B------:R-:W-:Y:S01]  /*b850*/  LEA R160, P3, R92, R69.reuse, 0x1 ;  /* 0x000000455ca07211 */ /* 0x080fe200078608ff */
[----:B----4-:R0:W-:Y:S02]  /*b860*/  STL [R1+0x7b0], R144 ;  /* 0x0007b09001007387 */ /* 0x0101e40000100800 */
[C---:B0-----:R-:W-:Y:S02]  /*b870*/  LEA R144, P6, R91.reuse, R69, 0x1 ;  /* 0x000000455b907211 */ /* 0x041fe400078c08ff */
[----:B------:R0:W-:Y:S02]  /*b880*/  STL [R1+0x810], R146 ;  /* 0x0008109201007387 */ /* 0x0001e40000100800 */
[----:B------:R-:W-:Y:S01]  /*b890*/  LEA.HI.X.SX32 R143, R91, R68, 0x1, P6 ;  /* 0x000000445b8f7211 */ /* 0x000fe200030f0eff */
[----:B------:R-:W-:-:S04]  /*b8a0*/  @P0 IMAD.MOV.U32 R4, RZ, RZ, R144 ;  /* 0x000000ffff040224 */ /* 0x000fc800078e0090 */
[----:B------:R-:W-:Y:S01]  /*b8b0*/  @P0 IMAD.MOV.U32 R5, RZ, RZ, R143 ;  /* 0x000000ffff050224 */ /* 0x000fe200078e008f */
[----:B0-----:R-:W3:Y:S04]  /*b8c0*/  LDL R146, [R1+0x924] ;  /* 0x0009240001927983 */ /* 0x001ee80000100800 */
[----:B------:R0:W-:Y:S04]  /*b8d0*/  STL [R1+0x814], R159 ;  /* 0x0008149f01007387 */ /* 0x0001e80000100800 */
[----:B------:R1:W4:Y:S01]  /*b8e0*/  @P0 LDG.E.U16 R7, desc[UR20][R4.64] ;  /* 0x0000001404070981 */ /* 0x000322000c1e1500 */
[----:B0-----:R-:W-:Y:S01]  /*b8f0*/  LEA.HI.X.SX32 R159, R92, R68, 0x1, P3 ;  /* 0x000000445c9f7211 */ /* 0x001fe200018f0eff */
[----:B-1----:R-:W-:-:S04]  /*b900*/  @P0 IMAD.MOV.U32 R4, RZ, RZ, R160 ;  /* 0x000000ffff040224 */ /* 0x002fc800078e00a0 */
[----:B------:R-:W-:-:S05]  /*b910*/  @P0 IMAD.MOV.U32 R5, RZ, RZ, R159 ;  /* 0x000000ffff050224 */ /* 0x000fca00078e009f */
[----:B------:R0:W3:Y:S01]  /*b920*/  @P0 LDG.E.U16 R43, desc[UR20][R4.64] ;  /* 0x00000014042b0981 */ /* 0x0000e2000c1e1500 */
[----:B------:R-:W-:Y:S01]  /*b930*/  ISETP.GT.U32.AND P5, PT, R72, R95, PT ;  /* 0x0000005f4800720c */ /* 0x000fe20003fa4070 */
[----:B------:R-:W-:-:S12]  /*b940*/  @!P4 IMAD.MOV R93, RZ, RZ, -R93 ;  /* 0x000000ffff5dc224 */ /* 0x000fd800078e0a5d */
[----:B------:R-:W-:Y:S01]  /*b950*/  @!P5 IMAD.IADD R95, R95, 0x1, -R72 ;  /* 0x000000015f5fd824 */ /* 0x000fe200078e0a48 */
[----:B------:R-:W-:-:S04]  /*b960*/  ISETP.GT.U32.AND P5, PT, R72, R94, PT ;  /* 0x0000005e4800720c */ /* 0x000fc80003fa4070 */
[----:B------:R-:W-:Y:S02]  /*b970*/  ISETP.GT.U32.AND P6, PT, R72, R95, PT ;  /* 0x0000005f4800720c */ /* 0x000fe40003fc4070 */
[----:B------:R-:W-:-:S05]  /*b980*/  SEL R93, R75, R93, !P1 ;  /* 0x0000005d4b5d7207 */ /* 0x000fca0004800000 */
[----:B------:R-:W-:Y:S01]  /*b990*/  IMAD R93, R93, UR5, RZ ;  /* 0x000000055d5d7c24 */ /* 0x000fe2000f8e02ff */
[----:B------:R-:W-:Y:S01]  /*b9a0*/  STL [R1+0xa40], R144 ;  /* 0x000a409001007387 */ /* 0x000fe20000100800 */
[--C-:B------:R-:W-:Y:S01]  /*b9b0*/  @!P5 IMAD.IADD R94, R94, 0x1, -R72.reuse ;  /* 0x000000015e5ed824 */ /* 0x100fe200078e0a48 */
[----:B------:R-:W-:Y:S01]  /*b9c0*/  PRMT R45, RZ, 0x7610, R45 ;  /* 0x00007610ff2d7816 */ /* 0x000fe2000000002d */
[----:B------:R-:W1:Y:S02]  /*b9d0*/  LDCU UR5, c[0x0][0x3b0] ;  /* 0x00007600ff0577ac */ /* 0x000e640008000800 */
[----:B------:R-:W-:Y:S01]  /*b9e0*/  @!P6 IMAD.IADD R95, R95, 0x1, -R72 ;  /* 0x000000015f5fe824 */ /* 0x000fe200078e0a48 */
[----:B------:R-:W-:Y:S01]  /*b9f0*/  STL [R1+0xa3c], R143 ;  /* 0x000a3c8f01007387 */ /* 0x000fe20000100800 */
[----:B------:R-:W-:Y:S02]  /*ba00*/  PRMT R8, RZ, 0x7610, R8 ;  /* 0x00007610ff087816 */ /* 0x000fe40000000008 */
[----:B--2---:R-:W-:-:S02]  /*ba10*/  ISETP.GE.AND P3, PT, R145, RZ, PT ;  /* 0x000000ff9100720c */ /* 0x004fc40003f66270 */
[----:B------:R-:W-:-:S04]  /*ba20*/  LEA R145, P6, R93, R69, 0x1 ;  /* 0x000000455d917211 */ /* 0x000fc800078c08ff */
[----:B0-----:R-:W-:Y:S02]  /*ba30*/  LEA.HI.X.SX32 R4, R93, R68, 0x1, P6 ;  /* 0x000000445d047211 */ /* 0x001fe400030f0eff */
[----:B------:R-:W-:-:S05]  /*ba40*/  ISETP.GT.U32.AND P6, PT, R72, R97, PT ;  /* 0x000000614800720c */ /* 0x000fca0003fc4070 */
[----:B------:R-:W-:Y:S02]  /*ba50*/  @!P3 IMAD.MOV R94, RZ, RZ, -R94 ;  /* 0x000000ffff5eb224 */ /* 0x000fe400078e0a5e */
[----:B------:R-:W-:-:S03]  /*ba60*/  @P0 IMAD.MOV.U32 R5, RZ, RZ, R4 ;  /* 0x000000ffff050224 */ /* 0x000fc600078e0004 */
[----:B------:R-:W-:-:S05]  /*ba70*/  SEL R94, R75, R94, !P1 ;  /* 0x0000005e4b5e7207 */ /* 0x000fca0004800000 */
[----:B------:R-:W-:Y:S01]  /*ba80*/  IMAD R94, R94, UR7, RZ ;  /* 0x000000075e5e7c24 */ /* 0x000fe2000f8e02ff */
[----:B------:R-:W-:Y:S01]  /*ba90*/  ISETP.GT.U32.AND P4, PT, R72, R96, PT ;  /* 0x000000604800720c */ /* 0x000fe20003f84070 */
[----:B------:R-:W-:Y:S01]  /*baa0*/  @!P6 IMAD.IADD R97, R97, 0x1, -R72 ;  /* 0x000000016161e824 */ /* 0x000fe200078e0a48 */
[----:B------:R-:W-:Y:S01]  /*bab0*/  PRMT R6, RZ, 0x7610, R6 ;  /* 0x00007610ff067816 */ /* 0x000fe20000000006 */
[----:B------:R-:W0:Y:S01]  /*bac0*/  LDCU UR7, c[0x0][0x3b0] ;  /* 0x00007600ff0777ac */ /* 0x000e220008000800 */
[----:B----4-:R2:W-:Y:S04]  /*bad0*/  STL [R1+0x80c], R7 ;  /* 0x00080c0701007387 */ /* 0x0105e80000100800 */
[----:B--2---:R-:W2:Y:S04]  /*bae0*/  LDL R7, [R1+0x954] ;  /* 0x0009540001077983 */ /* 0x004ea80000100800 */
[----:B------:R-:W-:Y:S04]  /*baf0*/  STL [R1+0xa48], R160 ;  /* 0x000a48a001007387 */ /* 0x000fe80000100800 */
[----:B------:R-:W-:Y:S04]  /*bb00*/  STL [R1+0xa44], R159 ;  /* 0x000a449f01007387 */ /* 0x000fe80000100800 */
[----:B---3--:R3:W-:Y:S04]  /*bb10*/  STL [R1+0x808], R43 ;  /* 0x0008082b01007387 */ /* 0x0087e80000100800 */
[----:B---3--:R-:W3:Y:S04]  /*bb20*/  LDL R43, [R1+0x97c] ;  /* 0x00097c00012b7983 */ /* 0x008ee80000100800 */
[----:B------:R-:W-:Y:S04]  /*bb30*/  STL [R1+0x28], R145 ;  /* 0x0000289101007387 */ /* 0x000fe80000100800 */
[----:B------:R4:W-:Y:S02]  /*bb40*/  STL [R1+0x24], R4 ;  /* 0x0000240401007387 */ /* 0x0009e40000100800 */
[----:B----4-:R-:W-:-:S05]  /*bb50*/  @P0 IMAD.MOV.U32 R4, RZ, RZ, R145 ;  /* 0x000000ffff040224 */ /* 0x010fca00078e0091 */
[----:B------:R4:W3:Y:S02]  /*bb60*/  @P0 LDG.E.U16 R45, desc[UR20][R4.64] ;  /* 0x00000014042d0981 */ /* 0x0008e4000c1e1500 */
[----:B----4-:R-:W-:-:S04]  /*bb70*/  LEA R4, P6, R94, R69, 0x1 ;  /* 0x000000455e047211 */ /* 0x010fc800078c08ff */
[----:B------:R-:W-:-:S05]  /*bb80*/  LEA.HI.X.SX32 R5, R94, R68, 0x1, P6 ;  /* 0x000000445e057211 */ /* 0x000fca00030f0eff */
[----:B------:R4:W3:Y:S01]  /*bb90*/  @P0 LDG.E.U16 R8, desc[UR20][R4.64] ;  /* 0x0000001404080981 */ /* 0x0008e2000c1e1500 */
[----:B------:R-:W-:Y:S01]  /*bba0*/  @!P4 IMAD.IADD R96, R96, 0x1, -R72 ;  /* 0x000000016060c824 */ /* 0x000fe200078e0a48 */
[----:B------:R-:W-:-:S04]  /*bbb0*/  ISETP.GE.AND P4, PT, R146, RZ, PT ;  /* 0x000000ff9200720c */ /* 0x000fc80003f86270 */
[----:B------:R-:W-:-:S09]  /*bbc0*/  ISETP.GT.U32.AND P3, PT, R72, R96, PT ;  /* 0x000000604800720c */ /* 0x000fd20003f64070 */
[----:B------:R-:W-:-:S05]  /*bbd0*/  @!P4 IMAD.MOV R95, RZ, RZ, -R95 ;  /* 0x000000ffff5fc224 */ /* 0x000fca00078e0a5f */
[----:B------:R-:W-:Y:S01]  /*bbe0*/  SEL R95, R75, R95, !P1 ;  /* 0x0000005f4b5f7207 */ /* 0x000fe20004800000 */
[----:B------:R-:W-:-:S04]  /*bbf0*/  @!P3 IMAD.IADD R96, R96, 0x1, -R72 ;  /* 0x000000016060b824 */ /* 0x000fc800078e0a48 */
[----:B-1----:R-:W-:Y:S01]  /*bc00*/  IMAD R95, R95, UR5, RZ ;  /* 0x000000055f5f7c24 */ /* 0x002fe2000f8e02ff */
[----:B------:R-:W-:Y:S01]  /*bc10*/  PRMT R44, RZ, 0x7610, R44 ;  /* 0x00007610ff2c7816 */ /* 0x000fe2000000002c */
[----:B------:R-:W1:Y:S01]  /*bc20*/  LDCU UR5, c[0x0][0x3b0] ;  /* 0x00007600ff0577ac */ /* 0x000e620008000800 */
[----:B--2---:R-:W-:Y:S02]  /*bc30*/  ISETP.GE.AND P4, PT, R7, RZ, PT ;  /* 0x000000ff0700720c */ /* 0x004fe40003f86270 */
[----:B------:R-:W2:Y:S04]  /*bc40*/  LDL R7, [R1+0x9b4] ;  /* 0x0009b40001077983 */ /* 0x000ea80000100800 */
[----:B------:R4:W-:Y:S04]  /*bc50*/  STL [R1+0x68], R4 ;  /* 0x0000680401007387 */ /* 0x0009e80000100800 */
[----:B------:R-:W-:Y:S01]  /*bc60*/  STL [R1+0x64], R5 ;  /* 0x0000640501007387 */ /* 0x000fe20000100800 */
[----:B---3--:R-:W-:-:S02]  /*bc70*/  ISETP.GE.AND P3, PT, R43, RZ, PT ;  /* 0x000000ff2b00720c */ /* 0x008fc40003f66270 */
[----:B------:R-:W-:-:S05]  /*bc80*/  LEA R43, P6, R95, R69, 0x1 ;  /* 0x000000455f2b7211 */ /* 0x000fca00078c08ff */
[----:B----4-:R-:W-:Y:S01]  /*bc90*/  @P0 IMAD.MOV.U32 R4, RZ, RZ, R43 ;  /* 0x000000ffff040224 */ /* 0x010fe200078e002b */
[----:B------:R3:W-:Y:S04]  /*bca0*/  STL [R1+0x800], R8 ;  /* 0x0008000801007387 */ /* 0x0007e80000100800 */
[----:B---3--:R-:W3:Y:S04]  /*bcb0*/  LDL R8, [R1+0x9e4] ;  /* 0x0009e40001087983 */ /* 0x008ee80000100800 */
[----:B------:R-:W-:Y:S04]  /*bcc0*/  STL [R1+0xa8], R43 ;  /* 0x0000a82b01007387 */ /* 0x000fe80000100800 */
[----:B------:R4:W-:Y:S02]  /*bcd0*/  STL [R1+0x804], R45 ;  /* 0x0008042d01007387 */ /* 0x0009e40000100800 */
[----:B----4-:R-:W-:-:S05]  /*bce0*/  LEA.HI.X.SX32 R45, R95, R68, 0x1, P6 ;  /* 0x000000445f2d7211 */ /* 0x010fca00030f0eff */
[----:B------:R-:W-:-:S05]  /*bcf0*/  @P0 IMAD.MOV.U32 R5, RZ, RZ, R45 ;  /* 0x000000ffff050224 */ /* 0x000fca00078e002d */
[----:B------:R4:W2:Y:S01]  /*bd00*/  @P0 LDG.E.U16 R6, desc[UR20][R4.64] ;  /* 0x0000001404060981 */ /* 0x0008a2000c1e1500 */
[----:B------:R-:W-:Y:S01]  /*bd10*/  @!P4 IMAD.MOV R96, RZ, RZ, -R96 ;  /* 0x000000ffff60c224 */ /* 0x000fe200078e0a60 */
[----:B------:R-:W-:-:S04]  /*bd20*/  ISETP.GT.U32.AND P6, PT, R72, R100, PT ;  /* 0x000000644800720c */ /* 0x000fc80003fc4070 */
[----:B------:R-:W-:-:S05]  /*bd30*/  SEL R96, R75, R96, !P1 ;  /* 0x000000604b607207 */ /* 0x000fca0004800000 */
[----:B------:R-:W-:Y:S01]  /*bd40*/  IMAD R96, R96, UR11, RZ ;  /* 0x0000000b60607c24 */ /* 0x000fe2000f8e02ff */
[----:B------:R-:W-:Y:S01]  /*bd50*/  STL [R1+0xa4], R45 ;  /* 0x0000a42d01007387 */ /* 0x000fe20000100800 */
[----:B------:R-:W-:Y:S01]  /*bd60*/  ISETP.GT.U32.AND P5, PT, R72, R98, PT ;  /* 0x000000624800720c */ /* 0x000fe20003fa4070 */
[----:B------:R-:W0:Y:S01]  /*bd70*/  LDCU UR11, c[0x0][0x3b0] ;  /* 0x00007600ff0b77ac */ /* 0x000e220008000800 */
[----:B------:R-:W-:Y:S01]  /*bd80*/  @!P6 IMAD.IADD R100, R100, 0x1, -R72 ;  /* 0x000000016464e824 */ /* 0x000fe200078e0a48 */
[----:B----4-:R-:W-:-:S04]  /*bd90*/  LEA R4, P6, R96, R69, 0x1 ;  /* 0x0000004560047211 */ /* 0x010fc800078c08ff */
[----:B------:R-:W-:-:S05]  /*bda0*/  LEA.HI.X.SX32 R5, R96, R68, 0x1, P6 ;  /* 0x0000004460057211 */ /* 0x000fca00030f0eff */
[----:B------:R4:W3:Y:S01]  /*bdb0*/  @P0 LDG.E.U16 R44, desc[UR20][R4.64] ;  /* 0x00000014042c0981 */ /* 0x0008e2000c1e1500 */
[----:B------:R-:W-:-:S05]  /*bdc0*/  @!P5 IMAD.IADD R98, R98, 0x1, -R72 ;  /* 0x000000016262d824 */ /* 0x000fca00078e0a48 */
[C---:B------:R-:W-:Y:S02]  /*bdd0*/  ISETP.GT.U32.AND P5, PT, R72.reuse, R98, PT ;  /* 0x000000624800720c */ /* 0x040fe40003fa4070 */
[----:B------:R-:W-:-:S11]  /*bde0*/  ISETP.GT.U32.AND P4, PT, R72, R97, PT ;  /* 0x000000614800720c */ /* 0x000fd60003f84070 */
[----:B------:R-:W-:Y:S01]  /*bdf0*/  @!P5 IMAD.IADD R98, R98, 0x1, -R72 ;  /* 0x000000016262d824 */ /* 0x000fe200078e0a48 */
[----:B------:R-:W-:Y:S01]  /*be00*/  ISETP.GT.U32.AND P5, PT, R72, R99, PT ;  /* 0x000000634800720c */ /* 0x000fe20003fa4070 */
[----:B--2---:R2:W-:Y:S04]  /*be10*/  STL [R1+0x7fc], R6 ;  /* 0x0007fc0601007387 */ /* 0x0045e80000100800 */
[----:B--2---:R-:W2:Y:S01]  /*be20*/  LDL R6, [R1+0xa0c] ;  /* 0x000a0c0001067983 */ /* 0x004ea20000100800 */
[----:B------:R-:W-:Y:S01]  /*be30*/  @!P3 IMAD.MOV R98, RZ, RZ, -R98 ;  /* 0x000000ffff62b224 */ /* 0x000fe200078e0a62 */
[----:B------:R-:W-:-:S06]  /*be40*/  ISETP.GE.AND P3, PT, R7, RZ, PT ;  /* 0x000000ff0700720c */ /* 0x000fcc0003f66270 */
[----:B------:R-:W-:Y:S01]  /*be50*/  @!P5 IMAD.IADD R99, R99, 0x1, -R72 ;  /* 0x000000016363d824 */ /* 0x000fe200078e0a48 */
[----:B------:R-:W-:-:S04]  /*be60*/  SEL R98, R75, R98, !P1 ;  /* 0x000000624b627207 */ /* 0x000fc80004800000 */
[----:B------:R-:W-:Y:S01]  /*be70*/  ISETP.GT.U32.AND P5, PT, R72, R99, PT ;  /* 0x000000634800720c */ /* 0x000fe20003fa4070 */
[----:B------:R-:W-:Y:S02]  /*be80*/  @!P4 IMAD.IADD R97, R97, 0x1, -R72 ;  /* 0x000000016161c824 */ /* 0x000fe400078e0a48 */
[----:B-1----:R-:W-:Y:S01]  /*be90*/  IMAD R98, R98, UR5, RZ ;  /* 0x0000000562627c24 */ /* 0x002fe2000f8e02ff */
[----:B------:R4:W-:Y:S01]  /*bea0*/  STL [R1+0xe8], R4 ;  /* 0x0000e80401007387 */ /* 0x0009e20000100800 */
[----:B------:R-:W-:Y:S01]  /*beb0*/  ISETP.GT.U32.AND P4, PT, R72, R100, PT ;  /* 0x000000644800720c */ /* 0x000fe20003f84070 */
[----:B------:R-:W1:Y:S01]  /*bec0*/  LDCU UR5, c[0x0][0x3b0] ;  /* 0x00007600ff0577ac */ /* 0x000e620008000800 */
[----:B------:R-:W-:Y:S01]  /*bed0*/  @!P3 IMAD.MOV R97, RZ, RZ, -R97 ;  /* 0x000000ffff61b224 */ /* 0x000fe200078e0a61 */
[----:B------:R-:W-:-:S05]  /*bee0*/  LEA R7, P3, R98, R69, 0x1 ;  /* 0x0000004562077211 */ /* 0x000fca00078608ff */
[----:B------:R-:W-:Y:S01]  /*bef0*/  @!P5 IMAD.IADD R99, R99, 0x1, -R72 ;  /* 0x000000016363d824 */ /* 0x000fe200078e0a48 */
[----:B---3--:R-:W-:Y:S01]  /*bf00*/  ISETP.GE.AND P5, PT, R8, RZ, PT ;  /* 0x000000ff0800720c */ /* 0x008fe20003fa6270 */
[----:B------:R-:W-:Y:S04]  /*bf10*/  STL [R1+0x148], R7 ;  /* 0x0001480701007387 */ /* 0x000fe80000100800 */
[----:B------:R-:W3:Y:S01]  /*bf20*/  LDL R8, [R1+0x9ec] ;  /* 0x0009ec0001087983 */ /* 0x000ee20000100800 */
[----:B------:R-:W-:Y:S02]  /*bf30*/  LEA.HI.X.SX32 R43, R98, R68, 0x1, P3 ;  /* 0x00000044622b7211 */ /* 0x000fe400018f0eff */
[----:B------:R-:W-:Y:S01]  /*bf40*/  SEL R97, R75, R97, !P1 ;  /* 0x000000614b617207 */ /* 0x000fe20004800000 */
[----:B------:R1:W-:Y:S01]  /*bf50*/  STL [R1+0xe4], R5 ;  /* 0x0000e40501007387 */ /* 0x0003e20000100800 */
[----:B------:R-:W-:Y:S01]  /*bf60*/  PRMT R160, RZ, 0x7610, R160 ;  /* 0x00007610ffa07816 */ /* 0x000fe200000000a0 */
[----:B----4-:R-:W-:-:S02]  /*bf70*/  @P0 IMAD.MOV.U32 R4, RZ, RZ, R7 ;  /* 0x000000ffff040224 */ /* 0x010fc400078e0007 */
[----:B0-----:R-:W-:Y:S02]  /*bf80*/  IMAD R97, R97, UR7, RZ ;  /* 0x0000000761617c24 */ /* 0x001fe4000f8e02ff */
[----:B-1----:R-:W-:Y:S02]  /*bf90*/  @P0 IMAD.MOV.U32 R5, RZ, RZ, R43 ;  /* 0x000000ffff050224 */ /* 0x002fe400078e002b */
[----:B------:R-:W-:Y:S01]  /*bfa0*/  @!P4 IMAD.IADD R100, R100, 0x1, -R72 ;  /* 0x000000016464c824 */ /* 0x000fe200078e0a48 */
[----:B------:R-:W-:Y:S01]  /*bfb0*/  STL [R1+0x144], R43 ;  /* 0x0001442b01007387 */ /* 0x000fe20000100800 */
[----:B------:R-:W-:Y:S01]  /*bfc0*/  @!P5 IMAD.MOV R99, RZ, RZ, -R99 ;  /* 0x000000ffff63d224 */ /* 0x000fe200078e0a63 */
[----:B------:R-:W-:Y:S01]  /*bfd0*/  PRMT R159, RZ, 0x7610, R159 ;  /* 0x00007610ff9f7816 */ /* 0x000fe2000000009f */
[----:B------:R-:W0:Y:S01]  /*bfe0*/  LDCU UR7, c[0x0][0x3b0] ;  /* 0x00007600ff0777ac */ /* 0x000e220008000800 */
[----:B------:R1:W4:Y:S04]  /*bff0*/  @P0 LDG.E.U16 R160, desc[UR20][R4.64] ;  /* 0x0000001404a00981 */ /* 0x000328000c1e1500 */
[----:B------:R0:W-:Y:S01]  /*c000*/  STL [R1+0x7f8], R44 ;  /* 0x0007f82c01007387 */ /* 0x0001e20000100800 */
[----:B-1----:R-:W-:-:S04]  /*c010*/  LEA R4, P4, R97, R69, 0x1 ;  /* 0x0000004561047211 */ /* 0x002fc800078808ff */
[----:B------:R-:W-:Y:S01]  /*c020*/  LEA.HI.X.SX32 R5, R97, R68, 0x1, P4 ;  /* 0x0000004461057211 */ /* 0x000fe200020f0eff */
[----:B0-----:R-:W4:Y:S04]  /*c030*/  LDL R44, [R1+0x9a4] ;  /* 0x0009a400012c7983 */ /* 0x001f280000100800 */
[----:B------:R0:W-:Y:S04]  /*c040*/  STL [R1+0x188], R4 ;  /* 0x0001880401007387 */ /* 0x0001e80000100800 */
[----:B------:R1:W-:Y:S01]  /*c050*/  STL [R1+0x184], R5 ;  /* 0x0001840501007387 */ /* 0x0003e20000100800 */
[----:B------:R-:W-:-:S03]  /*c060*/  SEL R99, R75, R99, !P1 ;  /* 0x000000634b637207 */ /* 0x000fc60004800000 */
[----:B------:R0:W4:Y:S02]  /*c070*/  @P0 LDG.E.U16 R159, desc[UR20][R4.64] ;  /* 0x00000014049f0981 */ /* 0x000124000c1e1500 */
[----:B------:R-:W-:Y:S01]  /*c080*/  IMAD R99, R99, UR12, RZ ;  /* 0x0000000c63637c24 */ /* 0x000fe2000f8e02ff */
[----:B--2---:R-:W-:Y:S01]  /*c090*/  ISETP.GE.AND P6, PT, R6, RZ, PT ;  /* 0x000000ff0600720c */ /* 0x004fe20003fc6270 */
[----:B------:R-:W2:Y:S01]  /*c0a0*/  LDCU UR12, c[0x0][0x3b0] ;  /* 0x00007600ff0c77ac */ /* 0x000ea20008000800 */
[----:B------:R-:W2:Y:S11]  /*c0b0*/  LDL R6, [R1+0x964] ;  /* 0x0009640001067983 */ /* 0x000eb60000100800 */
[----:B------:R-:W-:Y:S01]  /*c0c0*/  @!P6 IMAD.MOV R100, RZ, RZ, -R100 ;  /* 0x000000ffff64e224 */ /* 0x000fe200078e0a64 */
[----:B------:R-:W-:-:S04]  /*c0d0*/  LEA R7, P6, R99, R69, 0x1 ;  /* 0x0000004563077211 */ /* 0x000fc800078c08ff */
[----:B0-----:R-:W-:Y:S01]  /*c0e0*/  LEA.HI.X.SX32 R4, R99, R68, 0x1, P6 ;  /* 0x0000004463047211 */ /* 0x001fe200030f0eff */
[----:B------:R-:W-:Y:S04]  /*c0f0*/  STL [R1+0x1c8], R7 ;  /* 0x0001c80701007387 */ /* 0x000fe80000100800 */
[----:B------:R0:W-:Y:S01]  /*c100*/  STL [R1+0x1c4], R4 ;  /* 0x0001c40401007387 */ /* 0x0001e20000100800 */
[----:B-1----:R-:W-:Y:S02]  /*c110*/  @P0 IMAD.MOV.U32 R5, RZ, RZ, R4 ;  /* 0x000000ffff050224 */ /* 0x002fe400078e0004 */
[----:B0-----:R-:W-:Y:S02]  /*c120*/  @P0 IMAD.MOV.U32 R4, RZ, RZ, R7 ;  /* 0x000000ffff040224 */ /* 0x001fe400078e0007 */
[----:B------:R-:W2:Y:S01]  /*c130*/  LDL R7, [R1+0x91c] ;  /* 0x00091c0001077983 */ /* 0x000ea20000100800 */
[----:B------:R-:W-:-:S02]  /*c140*/  ISETP.GT.U32.AND P3, PT, R72, R101, PT ;  /* 0x000000654800720c */ /* 0x000fc40003f64070 */
[C---:B------:R-:W-:Y:S02]  /*c150*/  ISETP.GT.U32.AND P5, PT, R72.reuse, R102, PT ;  /* 0x000000664800720c */ /* 0x040fe40003fa4070 */
[----:B------:R-:W-:-:S09]  /*c160*/  ISETP.GT.U32.AND P4, PT, R72, R103, PT ;  /* 0x000000674800720c */ /* 0x000fd20003f84070 */
[--C-:B------:R-:W-:Y:S02]  /*c170*/  @!P3 IMAD.IADD R101, R101, 0x1, -R72.reuse ;  /* 0x000000016565b824 */ /* 0x100fe400078e0a48 */
[----:B------:R-:W-:-:S03]  /*c180*/  @!P5 IMAD.IADD R102, R102, 0x1, -R72 ;  /* 0x000000016666d824 */ /* 0x000fc600078e0a48 */
[----:B------:R-:W-:Y:S02]  /*c190*/  ISETP.GT.U32.AND P3, PT, R72, R101, PT ;  /* 0x000000654800720c */ /* 0x000fe40003f64070 */
[----:B---3--:R-:W-:Y:S02]  /*c1a0*/  ISETP.GE.AND P5, PT, R8, RZ, PT ;  /* 0x000000ff0800720c */ /* 0x008fe40003fa6270 */
[----:B------:R-:W-:Y:S01]  /*c1b0*/  SEL R100, R75, R100, !P1 ;  /* 0x000000644b647207 */ /* 0x000fe20004800000 */
[----:B------:R-:W-:-:S04]  /*c1c0*/  @!P4 IMAD.IADD R103, R103, 0x1, -R72 ;  /* 0x000000016767c824 */ /* 0x000fc800078e0a48 */
[----:B------:R-:W-:-:S04]  /*c1d0*/  IMAD R100, R100, UR5, RZ ;  /* 0x0000000564647c24 */ /* 0x000fc8000f8e02ff */
[----:B------:R-:W-:Y:S01]  /*c1e0*/  @!P3 IMAD.IADD R101, R101, 0x1, -R72 ;  /* 0x000000016565b824 */ /* 0x000fe200078e0a48 */
[----:B------:R-:W-:Y:S01]  /*c1f0*/  ISETP.GT.U32.AND P3, PT, R72, R102, PT ;  /* 0x000000664800720c */ /* 0x000fe20003f64070 */
[----:B------:R-:W0:Y:S01]  /*c200*/  LDCU UR5, c[0x0][0x3b0] ;  /* 0x00007600ff0577ac */ /* 0x000e220008000800 */
[----:B------:R-:W-:Y:S01]  /*c210*/  LEA R8, P6, R100, R69, 0x1 ;  /* 0x0000004564087211 */ /* 0x000fe200078c08ff */
[----:B------:R-:W-:Y:S01]  /*c220*/  @!P5 IMAD.MOV R101, RZ, RZ, -R101 ;  /* 0x000000ffff65d224 */ /* 0x000fe200078e0a65 */
[----:B------:R-:W-:Y:S02]  /*c230*/  ISETP.GT.U32.AND P4, PT, R72, R103, PT ;  /* 0x000000674800720c */ /* 0x000fe40003f84070 */
[----:B------:R-:W-:Y:S02]  /*c240*/  PRMT R144, RZ, 0x7610, R144 ;  /* 0x00007610ff907816 */ /* 0x000fe40000000090 */
[----:B------:R-:W-:Y:S02]  /*c250*/  LEA.HI.X.SX32 R43, R100, R68, 0x1, P6 ;  /* 0x00000044642b7211 */ /* 0x000fe400030f0eff */
[----:B------:R-:W-:-:S02]  /*c260*/  ISETP.GT.U32.AND P5, PT, R72, R104, PT ;  /* 0x000000684800720c */ /* 0x000fc40003fa4070 */
[----:B------:R-:W-:Y:S01]  /*c270*/  SEL R101, R75, R101, !P1 ;  /* 0x000000654b657207 */ /* 0x000fe20004800000 */
[----:B------:R1:W3:Y:S01]  /*c280*/  @P0 LDG.E.U16 R144, desc[UR20][R4.64] ;  /* 0x0000001404900981 */ /* 0x0002e2000c1e1500 */
[----:B------:R-:W-:Y:S02]  /*c290*/  PRMT R143, RZ, 0x7610, R143 ;  /* 0x00007610ff8f7816 */ /* 0x000fe4000000008f */
[----:B----4-:R-:W-:Y:S01]  /*c2a0*/  ISETP.GE.AND P6, PT, R44, RZ, PT ;  /* 0x000000ff2c00720c */ /* 0x010fe20003fc6270 */
[----:B------:R-:W-:Y:S02]  /*c2b0*/  IMAD R101, R101, UR7, RZ ;  /* 0x0000000765657c24 */ /* 0x000fe4000f8e02ff */
[--C-:B------:R-:W-:Y:S01]  /*c2c0*/  @!P3 IMAD.IADD R102, R102, 0x1, -R72.reuse ;  /* 0x000000016666b824 */ /* 0x100fe200078e0a48 */
[----:B------:R-:W-:Y:S01]  /*c2d0*/  STL [R1+0x208], R8 ;  /* 0x0002080801007387 */ /* 0x000fe20000100800 */
[----:B------:R-:W-:Y:S01]  /*c2e0*/  @!P4 IMAD.IADD R103, R103, 0x1, -R72 ;  /* 0x000000016767c824 */ /* 0x000fe200078e0a48 */
[----:B------:R-:W4:Y:S01]  /*c2f0*/  LDCU UR7, c[0x0][0x3b0] ;  /* 0x00007600ff0777ac */ /* 0x000f220008000800 */
[----:B-1----:R-:W-:-:S02]  /*c300*/  @P0 IMAD.MOV.U32 R4, RZ, RZ, R8 ;  /* 0x000000ffff040224 */ /* 0x002fc400078e0008 */
[----:B------:R-:W-:Y:S01]  /*c310*/  @P0 IMAD.MOV.U32 R5, RZ, RZ, R43 ;  /* 0x000000ffff050224 */ /* 0x000fe200078e002b */
[----:B------:R1:W-:Y:S04]  /*c320*/  STL [R1+0x204], R43 ;  /* 0x0002042b01007387 */ /* 0x0003e80000100800 */
[----:B------:R0:W3:Y:S01]  /*c330*/  @P0 LDG.E.U16 R143, desc[UR20][R4.64] ;  /* 0x00000014048f0981 */ /* 0x0000e2000c1e1500 */
[----:B------:R-:W-:Y:S02]  /*c340*/  @!P5 IMAD.IADD R104, R104, 0x1, -R72 ;  /* 0x000000016868d824 */ /* 0x000fe400078e0a48 */
[----:B------:R-:W-:Y:S01]  /*c350*/  @!P6 IMAD.MOV R102, RZ, RZ, -R102 ;  /* 0x000000ffff66e224 */ /* 0x000fe200078e0a66 */
[----:B-1----:R-:W3:Y:S01]  /*c360*/  LDL R43, [R1+0x8b8] ;  /* 0x0008b800012b7983 */ /* 0x002ee20000100800 */
[----:B0-----:R-:W-:-:S04]  /*c370*/  LEA R4, P4, R101, R69, 0x1 ;  /* 0x0000004565047211 */ /* 0x001fc800078808ff */
[----:B------:R-:W-:Y:S01]  /*c380*/  LEA.HI.X.SX32 R5, R101, R68, 0x1, P4 ;  /* 0x0000004465057211 */ /* 0x000fe200020f0eff */
[----:B------:R0:W-:Y:S01]  /*c390*/  STL [R1+0x248], R4 ;  /* 0x0002480401007387 */ /* 0x0001e20000100800 */
[----:B------:R-:W-:-:S03]  /*c3a0*/  ISETP.GT.U32.AND P6, PT, R72, R104, PT ;  /* 0x000000684800720c */ /* 0x000fc60003fc4070 */
[----:B------:R1:W-:Y:S01]  /*c3b0*/  STL [R1+0x244], R5 ;  /* 0x0002440501007387 */ /* 0x0003e20000100800 */
[----:B------:R-:W-:Y:S02]  /*c3c0*/  SEL R102, R75, R102, !P1 ;  /* 0x000000664b667207 */ /* 0x000fe40004800000 */
[----:B------:R-:W-:-:S03]  /*c3d0*/  PRMT R158, RZ, 0x7610, R158 ;  /* 0x00007610ff9e7816 */ /* 0x000fc6000000009e */
[----:B------:R-:W-:Y:S01]  /*c3e0*/  IMAD R102, R102, UR5, RZ ;  /* 0x0000000566667c24 */ /* 0x000fe2000f8e02ff */
[----:B------:R-:W-:Y:S01]  /*c3f0*/  PRMT R157, RZ, 0x7610, R157 ;  /* 0x00007610ff9d7816 */ /* 0x000fe2000000009d */
[----:B------:R-:W2:Y:S01]  /*c400*/  LDCU UR5, c[0x0][0x3b0] ;  /* 0x00007600ff0577ac */ /* 0x000ea20008000800 */
[----:B------:R0:W3:Y:S01]  /*c410*/  @P0 LDG.E.U16 R158, desc[UR20][R4.64] ;  /* 0x00000014049e0981 */ /* 0x0000e2000c1e1500 */
[----:B------:R-:W-:Y:S01]  /*c420*/  @!P6 IMAD.IADD R104, R104, 0x1, -R72 ;  /* 0x000000016868e824 */ /* 0x000fe200078e0a48 */
[----:B0-----:R-:W-:-:S04]  /*c430*/  LEA R4, P6, R102, R69, 0x1 ;  /* 0x0000004566047211 */ /* 0x001fc800078c08ff */
[----:B-1----:R-:W-:-:S05]  /*c440*/  LEA.HI.X.SX32 R5, R102, R68, 0x1, P6 ;  /* 0x0000004466057211 */ /* 0x002fca00030f0eff */
[----:B------:R0:W3:Y:S01]  /*c450*/  @P0 LDG.E.U16 R157, desc[UR20][R4.64] ;  /* 0x00000014049d0981 */ /* 0x0000e2000c1e1500 */
[----:B--2---:R-:W-:-:S03]  /*c460*/  ISETP.GE.AND P3, PT, R6, RZ, PT ;  /* 0x000000ff0600720c */ /* 0x004fc60003f66270 */
[----:B------:R-:W2:Y:S10]  /*c470*/  LDL R6, [R1+0x894] ;  /* 0x0008940001067983 */ /* 0x000eb40000100800 */
[----:B------:R-:W-:-:S05]  /*c480*/  @!P3 IMAD.MOV R103, RZ, RZ, -R103 ;  /* 0x000000ffff67b224 */ /* 0x000fca00078e0a67 */
[----:B------:R-:W-:-:S05]  /*c490*/  SEL R103, R75, R103, !P1 ;  /* 0x000000674b677207 */ /* 0x000fca0004800000 */
[----:B----4-:R-:W-:Y:S01]  /*c4a0*/  IMAD R103, R103, UR7, RZ ;  /* 0x0000000767677c24 */ /* 0x010fe2000f8e02ff */
[----:B------:R-:W-:Y:S01]  /*c4b0*/  STL [R1+0x288], R4 ;  /* 0x0002880401007387 */ /* 0x000fe20000100800 */
[C---:B------:R-:W-:Y:S01]  /*c4c0*/  ISETP.GT.U32.AND P5, PT, R72.reuse, R105, PT ;  /* 0x000000694800720c */ /* 0x040fe20003fa4070 */
[----:B------:R-:W1:Y:S01]  /*c4d0*/  LDCU UR7, c[0x0][0x3b0] ;  /* 0x00007600ff0777ac */ /* 0x000e620008000800 */
[----:B------:R-:W-:Y:S02]  /*c4e0*/  ISETP.GE.AND P3, PT, R7, RZ, PT ;  /* 0x000000ff0700720c */ /* 0x000fe40003f66270 */
[C---:B------:R-:W-:Y:S01]  /*c4f0*/  LEA R7, P6, R103.reuse, R69, 0x1 ;  /* 0x0000004567077211 */ /* 0x040fe200078c08ff */
[----:B------:R0:W-:Y:S03]  /*c500*/  STL [R1+0x284], R5 ;  /* 0x0002840501007387 */ /* 0x0001e60000100800 */
[----:B------:R-:W-:Y:S01]  /*c510*/  LEA.HI.X.SX32 R8, R103, R68, 0x1, P6 ;  /* 0x0000004467087211 */ /* 0x000fe200030f0eff */
[----:B------:R-:W-:Y:S04]  /*c520*/  STL [R1+0x2c8], R7 ;  /* 0x0002c80701007387 */ /* 0x000fe80000100800 */
[----:B------:R4:W-:Y:S01]  /*c530*/  STL [R1+0x2c4], R8 ;  /* 0x0002c40801007387 */ /* 0x0009e20000100800 */
[----:B0-----:R-:W-:Y:S01]  /*c540*/  @P0 IMAD.MOV.U32 R5, RZ, RZ, R8 ;  /* 0x000000ffff050224 */ /* 0x001fe200078e0008 */
[C---:B------:R-:W-:Y:S01]  /*c550*/  ISETP.GT.U32.AND P4, PT, R72.reuse, R106, PT ;  /* 0x0000006a4800720c */ /* 0x040fe20003f84070 */
[----:B------:R-:W-:Y:S01]  /*c560*/  @!P5 IMAD.IADD R105, R105, 0x1, -R72 ;  /* 0x000000016969d824 */ /* 0x000fe200078e0a48 */
[----:B------:R-:W2:Y:S04]  /*c570*/  LDL R44, [R1+0x884] ;  /* 0x00088400012c7983 */ /* 0x000ea80000100800 */
[----:B----4-:R-:W4:Y:S01]  /*c580*/  LDL R8, [R1+0x864] ;  /* 0x0008640001087983 */ /* 0x010f220000100800 */
[----:B------:R-:W-:Y:S01]  /*c590*/  @!P3 IMAD.MOV R104, RZ, RZ, -R104 ;  /* 0x000000ffff68b224 */ /* 0x000fe200078e0a68 */
[----:B------:R-:W-:-:S05]  /*c5a0*/  ISETP.GT.U32.AND P6, PT, R72, R105, PT ;  /* 0x000000694800720c */ /* 0x000fca0003fc4070 */
[----:B------:R-:W-:Y:S01]  /*c5b0*/  @!P4 IMAD.IADD R106, R106, 0x1, -R72 ;  /* 0x000000016a6ac824 */ /* 0x000fe200078e0a48 */
[C---:B------:R-:W-:Y:S02]  /*c5c0*/  ISETP.GT.U32.AND P4, PT, R72.reuse, R109, PT ;  /* 0x0000006d4800720c */ /* 0x040fe40003f84070 */
[----:B------:R-:W-:Y:S02]  /*c5d0*/  SEL R104, R75, R104, !P1 ;  /* 0x000000684b687207 */ /* 0x000fe40004800000 */
[----:B------:R-:W-:Y:S01]  /*c5e0*/  ISETP.GT.U32.AND P5, PT, R72, R106, PT ;  /* 0x0000006a4800720c */ /* 0x000fe20003fa4070 */
[----:B------:R-:W-:Y:S01]  /*c5f0*/  @P0 IMAD.MOV.U32 R4, RZ, RZ, R7 ;  /* 0x000000ffff040224 */ /* 0x000fe200078e0007 */
[----:B------:R-:W-:Y:S01]  /*c600*/  PRMT R142, RZ, 0x7610, R142 ;  /* 0x00007610ff8e7816 */ /* 0x000fe2000000008e */
[----:B------:R-:W-:Y:S01]  /*c610*/  IMAD R104, R104, UR11, RZ ;  /* 0x0000000b68687c24 */ /* 0x000fe2000f8e02ff */
[----:B------:R-:W4:Y:S01]  /*c620*/  LDL R7, [R1+0x8e0] ;  /* 0x0008e00001077983 */ /* 0x000f220000100800 */
[--C-:B------:R-:W-:Y:S01]  /*c630*/  @!P6 IMAD.IADD R105, R105, 0x1, -R72.reuse ;  /* 0x000000016969e824 */ /* 0x100fe200078e0a48 */
[----:B------:R-:W-:Y:S01]  /*c640*/  PRMT R141, RZ, 0x7610, R141 ;  /* 0x00007610ff8d7816 */ /* 0x000fe2000000008d */
[----:B------:R-:W0:Y:S01]  /*c650*/  LDCU UR11, c[0x0][0x3b0] ;  /* 0x00007600ff0b77ac */ /* 0x000e220008000800 */
[----:B------:R1:W4:Y:S01]  /*c660*/  @P0 LDG.E.U16 R142, desc[UR20][R4.64] ;  /* 0x00000014048e0981 */ /* 0x000322000c1e1500 */
[----:B------:R-:W-:-:S04]  /*c670*/  @!P4 IMAD.IADD R109, R109, 0x1, -R72 ;  /* 0x000000016d6dc824 */ /* 0x000fc800078e0a48 */
[----:B------:R-:W-:Y:S01]  /*c680*/  @!P5 IMAD.IADD R106, R106, 0x1, -R72 ;  /* 0x000000016a6ad824 */ /* 0x000fe200078e0a48 */
[----:B------:R-:W-:Y:S02]  /*c690*/  ISETP.GT.U32.AND P5, PT, R72, R108, PT ;  /* 0x0000006c4800720c */ /* 0x000fe40003fa4070 */
[----:B-1----:R-:W-:-:S04]  /*c6a0*/  LEA R4, P6, R104, R69, 0x1 ;  /* 0x0000004568047211 */ /* 0x002fc800078c08ff */
[----:B------:R-:W-:Y:S01]  /*c6b0*/  LEA.HI.X.SX32 R5, R104, R68, 0x1, P6 ;  /* 0x0000004468057211 */ /* 0x000fe200030f0eff */
[----:B------:R1:W-:Y:S01]  /*c6c0*/  STL [R1+0x300], R4 ;  /* 0x0003000401007387 */ /* 0x0003e20000100800 */
[----:B---3--:R-:W-:-:S03]  /*c6d0*/  ISETP.GE.AND P3, PT, R43, RZ, PT ;  /* 0x000000ff2b00720c */ /* 0x008fc60003f66270 */
[----:B------:R3:W-:Y:S02]  /*c6e0*/  STL [R1+0x2fc], R5 ;  /* 0x0002fc0501007387 */ /* 0x0007e40000100800 */
[----:B------:R-:W-:Y:S01]  /*c6f0*/  @!P5 IMAD.IADD R108, R108, 0x1, -R72 ;  /* 0x000000016c6cd824 */ /* 0x000fe200078e0a48 */
[----:B------:R-:W-:Y:S01]  /*c700*/  ISETP.GT.U32.AND P5, PT, R72, R109, PT ;  /* 0x0000006d4800720c */ /* 0x000fe20003fa4070 */
[----:B------:R1:W4:Y:S06]  /*c710*/  @P0 LDG.E.U16 R141, desc[UR20][R4.64] ;  /* 0x00000014048d0981 */ /* 0x00032c000c1e1500 */
[----:B------:R-:W-:-:S05]  /*c720*/  @!P3 IMAD.MOV R106, RZ, RZ, -R106 ;  /* 0x000000ffff6ab224 */ /* 0x000fca00078e0a6a */
[----:B------:R-:W-:-:S05]  /*c730*/  SEL R106, R75, R106, !P1 ;  /* 0x0000006a4b6a7207 */ /* 0x000fca0004800000 */
[----:B------:R-:W-:Y:S02]  /*c740*/  IMAD R106, R106, UR5, RZ ;  /* 0x000000056a6a7c24 */ /* 0x000fe4000f8e02ff */
[----:B------:R-:W-:Y:S01]  /*c750*/  @!P5 IMAD.IADD R109, R109, 0x1, -R72 ;  /* 0x000000016d6dd824 */ /* 0x000fe200078e0a48 */
[----:B------:R-:W-:Y:S01]  /*c760*/  PRMT R71, RZ, 0x7610, R71 ;  /* 0x00007610ff477816 */ /* 0x000fe20000000047 */
[----:B------:R-:W0:Y:S01]  /*c770*/  LDCU UR5, c[0x0][0x3b0] ;  /* 0x00007600ff0577ac */ /* 0x000e220008000800 */
[----:B------:R-:W-:-:S04]  /*c780*/  LEA R43, P6, R106, R69, 0x1 ;  /* 0x000000456a2b7211 */ /* 0x000fc800078c08ff */
[----:B------:R-:W-:Y:S01]  /*c790*/  LEA.HI.X.SX32 R45, R106, R68, 0x1, P6 ;  /* 0x000000446a2d7211 */ /* 0x000fe200030f0eff */
[----:B-1----:R-:W-:-:S04]  /*c7a0*/  @P0 IMAD.MOV.U32 R4, RZ, RZ, R43 ;  /* 0x000000ffff040224 */ /* 0x002fc800078e002b */
[----:B---3--:R-:W-:-:S05]  /*c7b0*/  @P0 IMAD.MOV.U32 R5, RZ, RZ, R45 ;  /* 0x000000ffff050224 */ /* 0x008fca00078e002d */
[----:B------:R1:W3:Y:S01]  /*c7c0*/  @P0 LDG.E.U16 R71, desc[UR20][R4.64] ;  /* 0x0000001404470981 */ /* 0x0002e2000c1e1500 */
[----:B--2---:R-:W-:-:S03]  /*c7d0*/  ISETP.GE.AND P4, PT, R6, RZ, PT ;  /* 0x000000ff0600720c */ /* 0x004fc60003f86270 */
[----:B------:R-:W2:Y:S10]  /*c7e0*/  LDL R6, [R1+0x8f4] ;  /* 0x0008f40001067983 */ /* 0x000eb40000100800 */
[----:B------:R-:W-:-:S05]  /*c7f0*/  @!P4 IMAD.MOV R105, RZ, RZ, -R105 ;  /* 0x000000ffff69c224 */ /* 0x000fca00078e0a69 */
[----:B------:R-:W-:-:S05]  /*c800*/  SEL R105, R75, R105, !P1 ;  /* 0x000000694b697207 */ /* 0x000fca0004800000 */
[----:B------:R-:W-:Y:S01]  /*c810*/  IMAD R105, R105, UR7, RZ ;  /* 0x0000000769697c24 */ /* 0x000fe2000f8e02ff */
[----:B------:R0:W-:Y:S01]  /*c820*/  STL [R1+0x338], R43 ;  /* 0x0003382b01007387 */ /* 0x0001e20000100800 */
[----:B----4-:R-:W-:Y:S01]  /*c830*/  ISETP.GE.AND P6, PT, R8, RZ, PT ;  /* 0x000000ff0800720c */ /* 0x010fe20003fc6270 */
[----:B------:R-:W4:Y:S02]  /*c840*/  LDCU UR7, c[0x0][0x3b0] ;  /* 0x00007600ff0777ac */ /* 0x000f240008000800 */
[C---:B------:R-:W-:Y:S01]  /*c850*/  LEA R8, P5, R105.reuse, R69, 0x1 ;  /* 0x0000004569087211 */ /* 0x040fe200078a08ff */
[----:B------:R-:W-:Y:S03]  /*c860*/  STL [R1+0x334], R45 ;  /* 0x0003342d01007387 */ /* 0x000fe60000100800 */
[----:B0-----:R-:W-:Y:S01]  /*c870*/  LEA.HI.X.SX32 R43, R105, R68, 0x1, P5 ;  /* 0x00000044692b7211 */ /* 0x001fe200028f0eff */
[----:B------:R-:W-:Y:S04]  /*c880*/  STL [R1+0x370], R8 ;  /* 0x0003700801007387 */ /* 0x000fe80000100800 */
[----:B------:R0:W-:Y:S01]  /*c890*/  STL [R1+0x36c], R43 ;  /* 0x00036c2b01007387 */ /* 0x0001e20000100800 */
[----:B-1----:R-:W-:-:S03]  /*c8a0*/  @P0 IMAD.MOV.U32 R5, RZ, RZ, R43 ;  /* 0x000000ffff050224 */ /* 0x002fc600078e002b */
[----:B0-----:R-:W3:Y:S01]  /*c8b0*/  LDL R43, [R1+0x920] ;  /* 0x00092000012b7983 */ /* 0x001ee20000100800 */
[C---:B------:R-:W-:Y:S02]  /*c8c0*/  ISETP.GT.U32.AND P3, PT, R72.reuse, R107, PT ;  /* 0x0000006b4800720c */ /* 0x040fe40003f64070 */
[----:B------:R-:W-:Y:S02]  /*c8d0*/  ISETP.GT.U32.AND P4, PT, R72, R108, PT ;  /* 0x0000006c4800720c */ /* 0x000fe40003f84070 */
[----:B------:R-:W-:Y:S01]  /*c8e0*/  ISETP.GE.AND P5, PT, R44, RZ, PT ;  /* 0x000000ff2c00720c */ /* 0x000fe20003fa6270 */
[----:B------:R-:W-:Y:S01]  /*c8f0*/  @!P6 IMAD.MOV R109, RZ, RZ, -R109 ;  /* 0x000000ffff6de224 */ /* 0x000fe200078e0a6d */
[----:B------:R-:W3:Y:S07]  /*c900*/  LDL R44, [R1+0x950] ;  /* 0x00095000012c7983 */ /* 0x000eee0000100800 */
[--C-:B------:R-:W-:Y:S01]  /*c910*/  @!P3 IMAD.IADD R107, R107, 0x1, -R72.reuse ;  /* 0x000000016b6bb824 */ /* 0x100fe200078e0a48 */
[----:B------:R-:W-:Y:S01]  /*c920*/  ISETP.GT.U32.AND P3, PT, R72, R110, PT ;  /* 0x0000006e4800720c */ /* 0x000fe20003f64070 */
[----:B------:R-:W-:-:S03]  /*c930*/  @!P4 IMAD.IADD R108, R108, 0x1, -R72 ;  /* 0x000000016c6cc824 */ /* 0x000fc600078e0a48 */
[C---:B------:R-:W-:Y:S01]  /*c940*/  ISETP.GT.U32.AND P4, PT, R72.reuse, R107, PT ;  /* 0x0000006b4800720c */ /* 0x040fe20003f84070 */
[----:B------:R-:W-:Y:S01]  /*c950*/  @!P5 IMAD.MOV R108, RZ, RZ, -R108 ;  /* 0x000000ffff6cd224 */ /* 0x000fe200078e0a6c */
[----:B------:R-:W-:-:S07]  /*c960*/  ISETP.GT.U32.AND P5, PT, R72, R112, PT ;  /* 0x000000704800720c */ /* 0x000fce0003fa4070 */
[--C-:B------:R-:W-:Y:S01]  /*c970*/  @!P3 IMAD.IADD R110, R110, 0x1, -R72.reuse ;  /* 0x000000016e6eb824 */ /* 0x100fe200078e0a48 */
[----:B------:R-:W-:Y:S02]  /*c980*/  ISETP.GE.AND P3, PT, R7, RZ, PT ;  /* 0x000000ff0700720c */ /* 0x000fe40003f66270 */
[----:B------:R-:W-:Y:S01]  /*c990*/  SEL R109, R75, R109, !P1 ;  /* 0x0000006d4b6d7207 */ /* 0x000fe20004800000 */
[----:B------:R-:W-:Y:S01]  /*c9a0*/  @!P4 IMAD.IADD R107, R107, 0x1, -R72 ;  /* 0x000000016b6bc824 */ /* 0x000fe200078e0a48 */
[----:B------:R-:W-:Y:S02]  /*c9b0*/  ISETP.GT.U32.AND P6, PT, R72, R110, PT ;  /* 0x0000006e4800720c */ /* 0x000fe40003fc4070 */
[----:B------:R-:W-:Y:S01]  /*c9c0*/  SEL R108, R75, R108, !P1 ;  /* 0x0000006c4b6c7207 */ /* 0x000fe20004800000 */
[----:B------:R-:W-:Y:S01]  /*c9d0*/  IMAD R109, R109, UR4, RZ ;  /* 0x000000046d6d7c24 */ /* 0x000fe2000f8e02ff */
[----:B------:R-:W-:Y:S01]  /*c9e0*/  PRMT R70, RZ, 0x7610, R70 ;  /* 0x00007610ff467816 */ /* 0x000fe20000000046 */
[----:B------:R-:W-:Y:S01]  /*c9f0*/  @!P5 IMAD.IADD R112, R112, 0x1, -R72 ;  /* 0x000000017070d824 */ /* 0x000fe200078e0a48 */
[----:B------:R-:W-:Y:S01]  /*ca00*/  PRMT R3, RZ, 0x7610, R3 ;  /* 0x00007610ff037816 */ /* 0x000fe20000000003 */
[----:B------:R-:W-:Y:S01]  /*ca10*/  @P0 IMAD.MOV.U32 R4, RZ, RZ, R8 ;  /* 0x000000ffff040224 */ /* 0x000fe200078e0008 */
[----:B------:R-:W3:Y:S01]  /*ca20*/  LDL R7, [R1+0x9b0] ;  /* 0x0009b00001077983 */ /* 0x000ee20000100800 */
[----:B------:R-:W-:Y:S01]  /*ca30*/  @!P3 IMAD.MOV R107, RZ, RZ, -R107 ;  /* 0x000000ffff6bb224 */ /* 0x000fe200078e0a6b */
[----:B------:R-:W-:-:S03]  /*ca40*/  ISETP.GT.U32.AND P3, PT, R72, R111, PT ;  /* 0x0000006f4800720c */ /* 0x000fc60003f64070 */
[--C-:B------:R-:W-:Y:S01]  /*ca50*/  @!P6 IMAD.IADD R110, R110, 0x1, -R72.reuse ;  /* 0x000000016e6ee824 */ /* 0x100fe200078e0a48 */
[----:B------:R-:W-:Y:S01]  /*ca60*/  LEA R146, P6, R109, R69, 0x1 ;  /* 0x000000456d927211 */ /* 0x000fe200078c08ff */
[----:B------:R-:W-:Y:S01]  /*ca70*/  IMAD R108, R108, UR4, RZ ;  /* 0x000000046c6c7c24 */ /* 0x000fe2000f8e02ff */
[----:B------:R-:W-:Y:S01]  /*ca80*/  SEL R107, R75, R107, !P1 ;  /* 0x0000006b4b6b7207 */ /* 0x000fe20004800000 */
[----:B------:R0:W3:Y:S01]  /*ca90*/  @P0 LDG.E.U16 R70, desc[UR20][R4.64] ;  /* 0x0000001404460981 */ /* 0x0000e2000c1e1500 */
[----:B------:R-:W-:Y:S02]  /*caa0*/  LEA.HI.X.SX32 R145, R109, R68, 0x1, P6 ;  /* 0x000000446d917211 */ /* 0x000fe400030f0eff */
[----:B------:R-:W-:Y:S01]  /*cab0*/  ISETP.GT.U32.AND P6, PT, R72, R112, PT ;  /* 0x000000704800720c */ /* 0x000fe20003fc4070 */
[----:B------:R-:W-:Y:S01]  /*cac0*/  IMAD R107, R107, UR5, RZ ;  /* 0x000000056b6b7c24 */ /* 0x000fe2000f8e02ff */
[C---:B------:R-:W-:Y:S01]  /*cad0*/  LEA R162, P5, R108.reuse, R69, 0x1 ;  /* 0x000000456ca27211 */ /* 0x040fe200078a08ff */
[----:B------:R-:W-:Y:S01]  /*cae0*/  @!P3 IMAD.IADD R111, R111, 0x1, -R72 ;  /* 0x000000016f6fb824 */ /* 0x000fe200078e0a48 */
[----:B------:R-:W-:Y:S01]  /*caf0*/  PRMT R2, RZ, 0x7610, R2 ;  /* 0x00007610ff027816 */ /* 0x000fe20000000002 */
[----:B------:R-:W3:Y:S01]  /*cb00*/  LDL R8, [R1+0x984] ;  /* 0x0009840001087983 */ /* 0x000ee20000100800 */
[----:B------:R-:W-:Y:S01]  /*cb10*/  LEA.HI.X.SX32 R161, R108, R68, 0x1, P5 ;  /* 0x000000446ca17211 */ /* 0x000fe200028f0eff */
[----:B0-----:R-:W-:-:S02]  /*cb20*/  @P0 IMAD.MOV.U32 R4, RZ, RZ, R146 ;  /* 0x000000ffff040224 */ /* 0x001fc400078e0092 */
[----:B------:R-:W-:Y:S01]  /*cb30*/  @P0 IMAD.MOV.U32 R5, RZ, RZ, R145 ;  /* 0x000000ffff050224 */ /* 0x000fe200078e0091 */
[C---:B------:R-:W-:Y:S01]  /*cb40*/  LEA R45, P3, R107.reuse, R69, 0x1 ;  /* 0x000000456b2d7211 */ /* 0x040fe200078608ff */
[----:B------:R-:W0:Y:S03]  /*cb50*/  LDCU UR5, c[0x0][0x3b0] ;  /* 0x00007600ff0577ac */ /* 0x000e260008000800 */
[----:B------:R1:W3:Y:S01]  /*cb60*/  @P0 LDG.E.U16 R3, desc[UR20][R4.64] ;  /* 0x0000001404030981 */ /* 0x0002e2000c1e1500 */
[----:B------:R-:W-:Y:S01]  /*cb70*/  LEA.HI.X.SX32 R147, R107, R68, 0x1, P3 ;  /* 0x000000446b937211 */ /* 0x000fe200018f0eff */
[----:B------:R-:W-:Y:S01]  /*cb80*/  @!P6 IMAD.IADD R112, R112, 0x1, -R72 ;  /* 0x000000017070e824 */ /* 0x000fe200078e0a48 */
[----:B------:R-:W-:Y:S01]  /*cb90*/  PRMT R108, RZ, 0x7610, R108 ;  /* 0x00007610ff6c7816 */ /* 0x000fe2000000006c */
[----:B-1----:R-:W-:Y:S02]  /*cba0*/  @P0 IMAD.MOV.U32 R4, RZ, RZ, R162 ;  /* 0x000000ffff040224 */ /* 0x002fe400078e00a2 */
[----:B------:R-:W-:Y:S01]  /*cbb0*/  @P0 IMAD.MOV.U32 R5, RZ, RZ, R161 ;  /* 0x000000ffff050224 */ /* 0x000fe200078e00a1 */
[----:B------:R-:W-:Y:S04]  /*cbc0*/  STL [R1+0x30], R45 ;  /* 0x0000302d01007387 */ /* 0x000fe80000100800 */
[----:B------:R1:W3:Y:S02]  /*cbd0*/  @P0 LDG.E.U16 R2, desc[UR20][R4.64] ;  /* 0x0000001404020981 */ /* 0x0002e4000c1e1500 */
[----:B-1----:R-:W-:-:S02]  /*cbe0*/  @P0 IMAD.MOV.U32 R4, RZ, RZ, R45 ;  /* 0x000000ffff040224 */ /* 0x002fc400078e002d */
[----:B------:R-:W-:-:S05]  /*cbf0*/  @P0 IMAD.MOV.U32 R5, RZ, RZ, R147 ;  /* 0x000000ffff050224 */ /* 0x000fca00078e0093 */
[----:B------:R1:W3:Y:S01]  /*cc00*/  @P0 LDG.E.U16 R108, desc[UR20][R4.64] ;  /* 0x00000014046c0981 */ /* 0x0002e2000c1e1500 */
[----:B--2---:R-:W-:-:S13]  /*cc10*/  ISETP.GE.AND P4, PT, R6, RZ, PT ;  /* 0x000000ff0600720c */ /* 0x004fda0003f86270 */
[----:B------:R-:W-:-:S05]  /*cc20*/  @!P4 IMAD.MOV R110, RZ, RZ, -R110 ;  /* 0x000000ffff6ec224 */ /* 0x000fca00078e0a6e */
[----:B------:R-:W-:-:S05]  /*cc30*/  SEL R110, R75, R110, !P1 ;  /* 0x0000006e4b6e7207 */ /* 0x000fca0004800000 */
[----:B----4-:R-:W-:Y:S01]  /*cc40*/  IMAD R110, R110, UR7, RZ ;  /* 0x000000076e6e7c24 */ /* 0x010fe2000f8e02ff */
[----:B---3--:R-:W-:Y:S01]  /*cc50*/  ISETP.GE.AND P3, PT, R43, RZ, PT ;  /* 0x000000ff2b00720c */ /* 0x008fe20003f66270 */
[----:B------:R-:W2:Y:S03]  /*cc60*/  LDCU UR7, c[0x0][0x3b0] ;  /* 0x00007600ff0777ac */ /* 0x000ea60008000800 */
[----:B------:R-:W-:-:S04]  /*cc70*/  LEA R6, P6, R110, R69, 0x1 ;  /* 0x000000456e067211 */ /* 0x000fc800078c08ff */
[----:B------:R-:W-:Y:S01]  /*cc80*/  LEA.HI.X.SX32 R43, R110, R68, 0x1, P6 ;  /* 0x000000446e2b7211 */ /* 0x000fe200030f0eff */
[----:B------:R3:W-:Y:S01]  /*cc90*/  STL [R1+0x70], R6 ;  /* 0x0000700601007387 */ /* 0x0007e20000100800 */
[----:B-1----:R-:W-:-:S03]  /*cca0*/  @P0 IMAD.MOV.U32 R4, RZ, RZ, R6 ;  /* 0x000000ffff040224 */ /* 0x002fc600078e0006 */
[----:B------:R-:W-:Y:S04]  /*ccb0*/  STL [R1+0x2c], R147 ;  /* 0x00002c9301007387 */ /* 0x000fe80000100800 */
[----:B------:R-:W-:Y:S04]  /*ccc0*/  STL [R1+0x6c], R43 ;  /* 0x00006c2b01007387 */ /* 0x000fe80000100800 */
[----:B---3--:R-:W3:Y:S01]  /*ccd0*/  LDL R6, [R1+0x9e0] ;  /* 0x0009e00001067983 */ /* 0x008ee20000100800 */
[C---:B------:R-:W-:Y:S02]  /*cce0*/  ISETP.GT.U32.AND P4, PT, R72.reuse, R113, PT ;  /* 0x000000714800720c */ /* 0x040fe40003f84070 */
[----:B------:R-:W-:-:S02]  /*ccf0*/  ISETP.GT.U32.AND P5, PT, R72, R115, PT ;  /* 0x000000734800720c */ /* 0x000fc40003fa4070 */
[----:B------:R-:W-:-:S09]  /*cd00*/  ISETP.GE.AND P6, PT, R44, RZ, PT ;  /* 0x000000ff2c00720c */ /* 0x000fd20003fc6270 */
[--C-:B------:R-:W-:Y:S01]  /*cd10*/  @!P4 IMAD.IADD R113, R113, 0x1, -R72.reuse ;  /* 0x000000017171c824 */ /* 0x100fe200078e0a48 */
[----:B------:R-:W-:Y:S01]  /*cd20*/  ISETP.GT.U32.AND P4, PT, R72, R111, PT ;  /* 0x0000006f4800720c */ /* 0x000fe20003f84070 */
[----:B------:R-:W-:-:S03]  /*cd30*/  @!P5 IMAD.IADD R115, R115, 0x1, -R72 ;  /* 0x000000017373d824 */ /* 0x000fc600078e0a48 */
[C---:B------:R-:W-:Y:S01]  /*cd40*/  ISETP.GT.U32.AND P5, PT, R72.reuse, R113, PT ;  /* 0x000000714800720c */ /* 0x040fe20003fa4070 */
[----:B------:R-:W-:Y:S01]  /*cd50*/  @!P3 IMAD.MOV R112, RZ, RZ, -R112 ;  /* 0x000000ffff70b224 */ /* 0x000fe200078e0a70 */
[----:B------:R-:W-:-:S07]  /*cd60*/  ISETP.GT.U32.AND P3, PT, R72, R114, PT ;  /* 0x000000724800720c */ /* 0x000fce0003f64070 */
[----:B------:R-:W-:Y:S01]  /*cd70*/  @!P4 IMAD.IADD R111, R111, 0x1, -R72 ;  /* 0x000000016f6fc824 */ /* 0x000fe200078e0a48 */
[----:B------:R-:W-:-:S03]  /*cd80*/  ISETP.GT.U32.AND P4, PT, R72, R115, PT ;  /* 0x000000734800720c */ /* 0x000fc60003f84070 */
[----:B------:R-:W-:Y:S01]  /*cd90*/  @!P6 IMAD.MOV R111, RZ, RZ, -R111 ;  /* 0x000000ffff6fe224 */ /* 0x000fe200078e0a6f */
[C---:B------:R-:W-:Y:S01]  /*cda0*/  SEL R112, R75.reuse, R112, !P1 ;  /* 0x000000704b707207 */ /* 0x040fe20004800000 */
[----:B------:R-:W-:Y:S01]  /*cdb0*/  @P0 IMAD.MOV.U32 R5, RZ, RZ, R43 ;  /* 0x000000ffff050224 */ /* 0x000fe200078e002b */
[----:B------:R-:W-:Y:S02]  /*cdc0*/  PRMT R107, RZ, 0x7610, R107 ;  /* 0x00007610ff6b7816 */ /* 0x000fe4000000006b */
[----:B------:R-:W-:Y:S01]  /*cdd0*/  SEL R111, R75, R111, !P1 ;  /* 0x0000006f4b6f7207 */ /* 0x000fe20004800000 */
[----:B------:R-:W-:Y:S02]  /*cde0*/  IMAD R112, R112, UR11, RZ ;  /* 0x0000000b70707c24 */ /* 0x000fe4000f8e02ff */
[--C-:B------:R-:W-:Y:S01]  /*cdf0*/  @!P5 IMAD.IADD R113, R113, 0x1, -R72.reuse ;  /* 0x000000017171d824 */ /* 0x100fe200078e0a48 */
[----:B------:R-:W-:Y:S01]  /*ce00*/  ISETP.GE.AND P5, PT, R7, RZ, PT ;  /* 0x000000ff0700720c */ /* 0x000fe20003fa6270 */
[----:B0-----:R-:W-:Y:S01]  /*ce10*/  IMAD R111, R111, UR5, RZ ;  /* 0x000000056f6f7c24 */ /* 0x001fe2000f8e02ff */
[----:B------:R0:W4:Y:S01]  /*ce20*/  @P0 LDG.E.U16 R107, desc[UR20][R4.64] ;  /* 0x00000014046b0981 */ /* 0x000122000c1e1500 */
[----:B------:R-:W-:-:S02]  /*ce30*/  @!P4 IMAD.IADD R115, R115, 0x1, -R72 ;  /* 0x000000017373c824 */ /* 0x000fc400078e0a48 */
[----:B------:R-:W-:Y:S01]  /*ce40*/  @!P3 IMAD.IADD R114, R114, 0x1, -R72 ;  /* 0x000000017272b824 */ /* 0x000fe200078e0a48 */
[CC--:B------:R-:W-:Y:S01]  /*ce50*/  LEA R7, P3, R111.reuse, R69.reuse, 0x1 ;  /* 0x000000456f077211 */ /* 0x0c0fe200078608ff */
[----:B------:R-:W1:Y:S01]  /*ce60*/  LDCU UR5, c[0x0][0x3b0] ;  /* 0x00007600ff0577ac */ /* 0x000e620008000800 */
[----:B------:R-:W-:Y:S02]  /*ce70*/  ISETP.GE.AND P6, PT, R8, RZ, PT ;  /* 0x000000ff0800720c */ /* 0x000fe40003fc6270 */
[----:B------:R-:W-:Y:S01]  /*ce80*/  PRMT R106, RZ, 0x7610, R106 ;  /* 0x00007610ff6a7816 */ /* 0x000fe2000000006a */
[----:B------:R-:W1:Y:S01]  /*ce90*/  LDCU UR11, c[0x0][0x3b0] ;  /* 0x00007600ff0b77ac */ /* 0x000e620008000800 */
[C---:B0-----:R-:W-:Y:S02]  /*cea0*/  LEA R4, P4, R112.reuse, R69, 0x1 ;  /* 0x0000004570047211 */ /* 0x041fe400078808ff */
[-C--:B------:R-:W-:Y:S02]  /*ceb0*/  LEA.HI.X.SX32 R8, R111, R68.reuse, 0x1, P3 ;  /* 0x000000446f087211 */ /* 0x080fe400018f0eff */
[----:B------:R-:W-:Y:S01]  /*cec0*/  LEA.HI.X.SX32 R5, R112, R68, 0x1, P4 ;  /* 0x0000004470057211 */ /* 0x000fe200020f0eff */
[----:B------:R-:W-:Y:S01]  /*ced0*/  STL [R1+0xb0], R4 ;  /* 0x0000b00401007387 */ /* 0x000fe20000100800 */
[----:B------:R-:W-:-:S03]  /*cee0*/  @!P5 IMAD.MOV R115, RZ, RZ, -R115 ;  /* 0x000000ffff73d224 */ /* 0x000fc600078e0a73 */
[----:B------:R-:W-:Y:S04]  /*cef0*/  STL [R1+0xf0], R7 ;  /* 0x0000f00701007387 */ /* 0x000fe80000100800 */
[----:B------:R0:W-:Y:S04]  /*cf00*/  STL [R1+0xac], R5 ;  /* 0x0000ac0501007387 */ /* 0x0001e80000100800 */
[----:B------:R0:W-:Y:S01]  /*cf10*/  STL [R1+0xec], R8 ;  /* 0x0000ec0801007387 */ /* 0x0001e20000100800 */
[C---:B------:R-:W-:Y:S01]  /*cf20*/  ISETP.GT.U32.AND P4, PT, R72.reuse, R114, PT ;  /* 0x000000724800720c */ /* 0x040fe20003f84070 */
[----:B------:R-:W-:Y:S01]  /*cf30*/  @!P6 IMAD.MOV R113, RZ, RZ, -R113 ;  /* 0x000000ffff71e224 */ /* 0x000fe200078e0a71 */
[----:B------:R-:W-:Y:S01]  /*cf40*/  ISETP.GT.U32.AND P3, PT, R72, R117, PT ;  /* 0x000000754800720c */ /* 0x000fe20003f64070 */
[----:B------:R0:W4:Y:S01]  /*cf50*/  @P0 LDG.E.U16 R106, desc[UR20][R4.64] ;  /* 0x00000014046a0981 */ /* 0x000122000c1e1500 */
[----:B---3--:R-:W-:-:S03]  /*cf60*/  ISETP.GE.AND P5, PT, R6, RZ, PT ;  /* 0x000000ff0600720c */ /* 0x008fc60003fa6270 */
[----:B------:R-:W3:Y:S01]  /*cf70*/  LDL R6, [R1+0x9dc] ;  /* 0x0009dc0001067983 */ /* 0x000ee20000100800 */
[----:B0-----:R-:W-:-:S03]  /*cf80*/  @P0 IMAD.MOV.U32 R5, RZ, RZ, R8 ;  /* 0x000000ffff050224 */ /* 0x001fc600078e0008 */
[----:B------:R-:W4:Y:S01]  /*cf90*/  LDL R8, [R1+0xa14] ;  /* 0x000a140001087983 */ /* 0x000f220000100800 */
[----:B------:R-:W-:Y:S02]  /*cfa0*/  ISETP.GT.U32.AND P6, PT, R72, R118, PT ;  /* 0x000000764800720c */ /* 0x000fe40003fc4070 */
[C---:B------:R-:W-:Y:S02]  /*cfb0*/  SEL R113, R75.reuse, R113, !P1 ;  /* 0x000000714b717207 */ /* 0x040fe40004800000 */
[----:B------:R-:W-:Y:S01]  /*cfc0*/  SEL R115, R75, R115, !P1 ;  /* 0x000000734b737207 */ /* 0x000fe20004800000 */
[----:B------:R-:W-:Y:S01]  /*cfd0*/  @P0 IMAD.MOV.U32 R4, RZ, RZ, R7 ;  /* 0x000000ffff040224 */ /* 0x000fe200078e0007 */
[----:B------:R-:W-:Y:S01]  /*cfe0*/  PRMT R105, RZ, 0x7610, R105 ;  /* 0x00007610ff697816 */ /* 0x000fe20000000069 */
[----:B--2---:R-:W-:Y:S01]  /*cff0*/  IMAD R113, R113, UR7, RZ ;  /* 0x0000000771717c24 */ /* 0x004fe2000f8e02ff */
[----:B------:R-:W-:Y:S01]  /*d000*/  PRMT R104, RZ, 0x7610, R104 ;  /* 0x00007610ff687816 */ /* 0x000fe20000000068 */
[--C-:B------:R-:W-:Y:S01]  /*d010*/  @!P4 IMAD.IADD R114, R114, 0x1, -R72.reuse ;  /* 0x000000017272c824 */ /* 0x100fe200078e0a48 */
[----:B------:R-:W2:Y:S01]  /*d020*/  LDL R7, [R1+0x9a0] ;  /* 0x0009a00001077983 */ /* 0x000ea20000100800 */
[----:B------:R-:W-:Y:S01]  /*d030*/  IMAD R115, R115, UR12, RZ ;  /* 0x0000000c73737c24 */ /* 0x000fe2000f8e02ff */
[----:B------:R-:W-:Y:S01]  /*d040*/  PRMT R103, RZ, 0x7610, R103 ;  /* 0x00007610ff677816 */ /* 0x000fe20000000067 */
[----:B------:R-:W-:Y:S01]  /*d050*/  @!P3 IMAD.IADD R117, R117, 0x1, -R72 ;  /* 0x000000017575b824 */ /* 0x000fe200078e0a48 */
[----:B------:R0:W2:Y:S01]  /*d060*/  @P0 LDG.E.U16 R105, desc[UR20][R4.64] ;  /* 0x0000001404690981 */ /* 0x0000a2000c1e1500 */
[----:B------:R-:W-:Y:S01]  /*d070*/  @!P5 IMAD.MOV R114, RZ, RZ, -R114 ;  /* 0x000000ffff72d224 */ /* 0x000fe200078e0a72 */
[----:B------:R-:W-:Y:S01]  /*d080*/  LEA R43, P5, R115, R69, 0x1 ;  /* 0x00000045732b7211 */ /* 0x000fe200078a08ff */
[----:B------:R-:W-:Y:S01]  /*d090*/  @!P6 IMAD.IADD R118, R118, 0x1, -R72 ;  /* 0x000000017676e824 */ /* 0x000fe200078e0a48 */
[----:B------:R-:W-:Y:S01]  /*d0a0*/  ISETP.GT.U32.AND P6, PT, R72, R117, PT ;  /* 0x000000754800720c */ /* 0x000fe20003fc4070 */
[----:B------:R-:W2:Y:S01]  /*d0b0*/  LDCU UR7, c[0x0][0x3b0] ;  /* 0x00007600ff0777ac */ /* 0x000ea20008000800 */
[----:B------:R-:W-:-:S02]  /*d0c0*/  PRMT R102, RZ, 0x7610, R102 ;  /* 0x00007610ff667816 */ /* 0x000fc40000000066 */
[----:B------:R-:W-:Y:S01]  /*d0d0*/  PRMT R101, RZ, 0x7610, R101 ;  /* 0x00007610ff657816 */ /* 0x000fe20000000065 */
[----:B------:R-:W2:Y:S01]  /*d0e0*/  LDCU UR12, c[0x0][0x3b0] ;  /* 0x00007600ff0c77ac */ /* 0x000ea20008000800 */
[----:B0-----:R-:W-:Y:S02]  /*d0f0*/  LEA R4, P4, R113, R69, 0x1 ;  /* 0x0000004571047211 */ /* 0x001fe400078808ff */
[-C--:B------:R-:W-:Y:S02]  /*d100*/  LEA.HI.X.SX32 R44, R115, R68.reuse, 0x1, P5 ;  /* 0x00000044732c7211 */ /* 0x080fe400028f0eff */
[----:B------:R-:W-:Y:S01]  /*d110*/  LEA.HI.X.SX32 R5, R113, R68, 0x1, P4 ;  /* 0x0000004471057211 */ /* 0x000fe200020f0eff */
[----:B------:R0:W-:Y:S01]  /*d120*/  STL [R1+0x150], R4 ;  /* 0x0001500401007387 */ /* 0x0001e20000100800 */
[----:B------:R-:W-:Y:S02]  /*d130*/  SEL R114, R75, R114, !P1 ;  /* 0x000000724b727207 */ /* 0x000fe40004800000 */
[----:B------:R-:W-:Y:S01]  /*d140*/  ISETP.GT.U32.AND P4, PT, R72, R116, PT ;  /* 0x000000744800720c */ /* 0x000fe20003f84070 */
[----:B------:R-:W-:Y:S02]  /*d150*/  STL [R1+0x190], R43 ;  /* 0x0001902b01007387 */ /* 0x000fe40000100800 */
[----:B-1----:R-:W-:Y:S01]  /*d160*/  IMAD R114, R114, UR5, RZ ;  /* 0x0000000572727c24 */ /* 0x002fe2000f8e02ff */
[----:B------:R-:W-:Y:S01]  /*d170*/  ISETP.GT.U32.AND P3, PT, R72, R118, PT ;  /* 0x000000764800720c */ /* 0x000fe20003f64070 */
[----:B------:R1:W-:Y:S01]  /*d180*/  STL [R1+0x14c], R5 ;  /* 0x00014c0501007387 */ /* 0x0003e20000100800 */
[----:B------:R-:W-:Y:S01]  /*d190*/  @!P6 IMAD.IADD R117, R117, 0x1, -R72 ;  /* 0x000000017575e824 */ /* 0x000fe200078e0a48 */
[----:B------:R-:W2:Y:S02]  /*d1a0*/  LDCU UR5, c[0x0][0x3b0] ;  /* 0x00007600ff0577ac */ /* 0x000ea40008000800 */
[----:B------:R0:W2:Y:S02]  /*d1b0*/  @P0 LDG.E.U16 R104, desc[UR20][R4.64] ;  /* 0x0000001404680981 */ /* 0x0000a4000c1e1500 */
[----:B0-----:R-:W-:-:S02]  /*d1c0*/  @P0 IMAD.MOV.U32 R4, RZ, RZ, R43 ;  /* 0x000000ffff040224 */ /* 0x001fc400078e002b */
[----:B-1----:R-:W-:-:S05]  /*d1d0*/  @P0 IMAD.MOV.U32 R5, RZ, RZ, R44 ;  /* 0x000000ffff050224 */ /* 0x002fca00078e002c */
[----:B------:R0:W2:Y:S01]  /*d1e0*/  @P0 LDG.E.U16 R103, desc[UR20][R4.64] ;  /* 0x0000001404670981 */ /* 0x0000a2000c1e1500 */
[----:B------:R-:W-:-:S03]  /*d1f0*/  @!P4 IMAD.IADD R116, R116, 0x1, -R72 ;  /* 0x000000017474c824 */ /* 0x000fc600078e0a48 */
[----:B------:R-:W-:Y:S01]  /*d200*/  STL [R1+0x18c], R44 ;  /* 0x00018c2c01007387 */ /* 0x000fe20000100800 */
[----:B0-----:R-:W-:-:S05]  /*d210*/  LEA R4, P6, R114, R69, 0x1 ;  /* 0x0000004572047211 */ /* 0x001fca00078c08ff */
[----:B------:R0:W-:Y:S01]  /*d220*/  STL [R1+0x1d0], R4 ;  /* 0x0001d00401007387 */ /* 0x0001e20000100800 */
[----:B---3--:R-:W-:-:S03]  /*d230*/  ISETP.GE.AND P4, PT, R6, RZ, PT ;  /* 0x000000ff0600720c */ /* 0x008fc60003f86270 */
[----:B------:R-:W3:Y:S01]  /*d240*/  LDL R6, [R1+0x95c] ;  /* 0x00095c0001067983 */ /* 0x000ee20000100800 */
[--C-:B------:R-:W-:Y:S01]  /*d250*/  @!P3 IMAD.IADD R118, R118, 0x1, -R72.reuse ;  /* 0x000000017676b824 */ /* 0x100fe200078e0a48 */
[----:B------:R-:W-:Y:S02]  /*d260*/  ISETP.GT.U32.AND P3, PT, R72, R120, PT ;  /* 0x000000784800720c */ /* 0x000fe40003f64070 */
[----:B----4-:R-:W-:Y:S02]  /*d270*/  ISETP.GE.AND P5, PT, R8, RZ, PT ;  /* 0x000000ff0800720c */ /* 0x010fe40003fa6270 */
[----:B------:R-:W-:Y:S02]  /*d280*/  LEA.HI.X.SX32 R5, R114, R68, 0x1, P6 ;  /* 0x0000004472057211 */ /* 0x000fe400030f0eff */
[----:B------:R-:W-:Y:S02]  /*d290*/  ISETP.GT.U32.AND P6, PT, R72, R116, PT ;  /* 0x000000744800720c */ /* 0x000fe40003fc4070 */
[----:B------:R-:W-:Y:S01]  /*d2a0*/  @!P4 IMAD.MOV R117, RZ, RZ, -R117 ;  /* 0x000000ffff75c224 */ /* 0x000fe200078e0a75 */
[----:B------:R0:W4:Y:S04]  /*d2b0*/  @P0 LDG.E.U16 R102, desc[UR20][R4.64] ;  /* 0x0000001404660981 */ /* 0x000128000c1e1500 */
[----:B------:R-:W-:-:S02]  /*d2c0*/  @!P3 IMAD.IADD R120, R120, 0x1, -R72 ;  /* 0x000000017878b824 */ /* 0x000fc400078e0a48 */
[----:B------:R-:W-:-:S03]  /*d2d0*/  @!P5 IMAD.MOV R118, RZ, RZ, -R118 ;  /* 0x000000ffff76d224 */ /* 0x000fc600078e0a76 */
[----:B------:R-:W-:Y:S02]  /*d2e0*/  ISETP.GT.U32.AND P3, PT, R72, R120, PT ;  /* 0x000000784800720c */ /* 0x000fe40003f64070 */
[C---:B------:R-:W-:Y:S02]  /*d2f0*/  SEL R118, R75.reuse, R118, !P1 ;  /* 0x000000764b767207 */ /* 0x040fe40004800000 */
[----:B------:R-:W-:Y:S02]  /*d300*/  SEL R117, R75, R117, !P1 ;  /* 0x000000754b757207 */ /* 0x000fe40004800000 */
[----:B--2---:R-:W-:Y:S01]  /*d310*/  ISETP.GE.AND P5, PT, R7, RZ, PT ;  /* 0x000000ff0700720c */ /* 0x004fe20003fa6270 */
[----:B------:R-:W-:Y:S02]  /*d320*/  IMAD R118, R118, UR5, RZ ;  /* 0x0000000576767c24 */ /* 0x000fe4000f8e02ff */
[--C-:B------:R-:W-:Y:S01]  /*d330*/  @!P6 IMAD.IADD R116, R116, 0x1, -R72.reuse ;  /* 0x000000017474e824 */ /* 0x100fe200078e0a48 */
[----:B------:R1:W-:Y:S01]  /*d340*/  STL [R1+0x1cc], R5 ;  /* 0x0001cc0501007387 */ /* 0x0003e20000100800 */
[----:B------:R-:W-:Y:S01]  /*d350*/  IMAD R117, R117, UR7, RZ ;  /* 0x0000000775757c24 */ /* 0x000fe2000f8e02ff */
[----:B0-----:R-:W-:Y:S01]  /*d360*/  LEA R4, P6, R118, R69, 0x1 ;  /* 0x0000004576047211 */ /* 0x001fe200078c08ff */
[----:B------:R-:W-:Y:S01]  /*d370*/  @!P3 IMAD.IADD R120, R120, 0x1, -R72 ;  /* 0x000000017878b824 */ /* 0x000fe200078e0a48 */
[----:B------:R-:W2:Y:S01]  /*d380*/  LDL R43, [R1+0x914] ;  /* 0x00091400012b7983 */ /* 0x000ea20000100800 */
[----:B------:R-:W-:Y:S01]  /*d390*/  ISETP.GT.U32.AND P4, PT, R72, R123, PT ;  /* 0x0000007b4800720c */ /* 0x000fe20003f84070 */
[----:B------:R-:W0:Y:S01]  /*d3a0*/  LDCU UR5, c[0x0][0x3b0] ;  /* 0x00007600ff0577ac */ /* 0x000e220008000800 */
[----:B------:R-:W-:-:S02]  /*d3b0*/  LEA R7, P3, R117, R69, 0x1 ;  /* 0x0000004575077211 */ /* 0x000fc400078608ff */
[----:B-1----:R-:W-:Y:S01]  /*d3c0*/  LEA.HI.X.SX32 R5, R118, R68, 0x1, P6 ;  /* 0x0000004476057211 */ /* 0x002fe200030f0eff */
[----:B------:R1:W-:Y:S01]  /*d3d0*/  STL [R1+0x210], R4 ;  /* 0x0002100401007387 */ /* 0x0003e20000100800 */
[----:B------:R-:W-:Y:S01]  /*d3e0*/  @!P5 IMAD.MOV R116, RZ, RZ, -R116 ;  /* 0x000000ffff74d224 */ /* 0x000fe200078e0a74 */
[----:B------:R-:W-:Y:S01]  /*d3f0*/  PRMT R100, RZ, 0x7610, R100 ;  /* 0x00007610ff647816 */ /* 0x000fe20000000064 */
[----:B------:R-:W0:Y:S01]  /*d400*/  LDCU UR7, c[0x0][0x3b0] ;  /* 0x00007600ff0777ac */ /* 0x000e220008000800 */
[----:B------:R-:W-:Y:S04]  /*d410*/  STL [R1+0x250], R7 ;  /* 0x0002500701007387 */ /* 0x000fe80000100800 */
[----:B------:R0:W-:Y:S01]  /*d420*/  STL [R1+0x20c], R5 ;  /* 0x00020c0501007387 */ /* 0x0001e20000100800 */
[----:B------:R-:W-:Y:S01]  /*d430*/  SEL R116, R75, R116, !P1 ;  /* 0x000000744b747207 */ /* 0x000fe20004800000 */
[----:B------:R-:W-:Y:S01]  /*d440*/  @!P4 IMAD.IADD R123, R123, 0x1, -R72 ;  /* 0x000000017b7bc824 */ /* 0x000fe200078e0a48 */
[----:B------:R-:W-:Y:S01]  /*d450*/  LEA.HI.X.SX32 R8, R117, R68, 0x1, P3 ;  /* 0x0000004475087211 */ /* 0x000fe200018f0eff */
[----:B------:R1:W2:Y:S01]  /*d460*/  @P0 LDG.E.U16 R101, desc[UR20][R4.64] ;  /* 0x0000001404650981 */ /* 0x0002a2000c1e1500 */
[----:B---3--:R-:W-:-:S03]  /*d470*/  ISETP.GE.AND P5, PT, R6, RZ, PT ;  /* 0x000000ff0600720c */ /* 0x008fc60003fa6270 */
[----:B------:R-:W3:Y:S01]  /*d480*/  LDL R6, [R1+0x8b4] ;  /* 0x0008b40001067983 */ /* 0x000ee20000100800 */
[----:B------:R-:W-:Y:S01]  /*d490*/  IMAD R116, R116, UR11, RZ ;  /* 0x0000000b74747c24 */ /* 0x000fe2000f8e02ff */
[----:B------:R-:W-:Y:S01]  /*d4a0*/  ISETP.GT.U32.AND P6, PT, R72, R122, PT ;  /* 0x0000007a4800720c */ /* 0x000fe20003fc4070 */
[----:B-1----:R-:W-:Y:S02]  /*d4b0*/  @P0 IMAD.MOV.U32 R4, RZ, RZ, R7 ;  /* 0x000000ffff040224 */ /* 0x002fe400078e0007 */
[----:B0-----:R-:W-:Y:S01]  /*d4c0*/  @P0 IMAD.MOV.U32 R5, RZ, RZ, R8 ;  /* 0x000000ffff050224 */ /* 0x001fe200078e0008 */
[C---:B------:R-:W-:Y:S01]  /*d4d0*/  LEA R7, P4, R116.reuse, R69, 0x1 ;  /* 0x0000004574077211 */ /* 0x040fe200078808ff */
[----:B------:R0:W-:Y:S01]  /*d4e0*/  STL [R1+0x24c], R8 ;  /* 0x00024c0801007387 */ /* 0x0001e20000100800 */
[----:B------:R-:W-:Y:S01]  /*d4f0*/  PRMT R99, RZ, 0x7610, R99 ;  /* 0x00007610ff637816 */ /* 0x000fe20000000063 */
[----:B------:R-:W1:Y:S01]  /*d500*/  LDCU UR11, c[0x0][0x3b0] ;  /* 0x00007600ff0b77ac */ /* 0x000e620008000800 */
[----:B------:R-:W-:Y:S01]  /*d510*/  LEA.HI.X.SX32 R44, R116, R68, 0x1, P4 ;  /* 0x00000044742c7211 */ /* 0x000fe200020f0eff */
[----:B------:R4:W2:Y:S04]  /*d520*/  @P0 LDG.E.U16 R100, desc[UR20][R4.64] ;  /* 0x0000001404640981 */ /* 0x0008a8000c1e1500 */
[----:B0-----:R-:W2:Y:S04]  /*d530*/  LDL R8, [R1+0x88c] ;  /* 0x00088c0001087983 */ /* 0x001ea80000100800 */
[----:B------:R0:W-:Y:S01]  /*d540*/  STL [R1+0x290], R7 ;  /* 0x0002900701007387 */ /* 0x0001e20000100800 */
[----:B----4-:R-:W-:-:S03]  /*d550*/  @P0 IMAD.MOV.U32 R4, RZ, RZ, R7 ;  /* 0x000000ffff040224 */ /* 0x010fc600078e0007 */
[----:B------:R-:W-:Y:S04]  /*d560*/  STL [R1+0x28c], R44 ;  /* 0x00028c2c01007387 */ /* 0x000fe80000100800 */
[----:B0-----:R-:W4:Y:S01]  /*d570*/  LDL R7, [R1+0x860] ;  /* 0x0008600001077983 */ /* 0x001f220000100800 */
[----:B------:R-:W-:Y:S01]  /*d580*/  @!P6 IMAD.IADD R122, R122, 0x1, -R72 ;  /* 0x000000017a7ae824 */ /* 0x000fe200078e0a48 */
[----:B------:R-:W-:Y:S01]  /*d590*/  ISETP.GT.U32.AND P6, PT, R72, R123, PT ;  /* 0x0000007b4800720c */ /* 0x000fe20003fc4070 */
[----:B------:R-:W-:-:S05]  /*d5a0*/  @!P5 IMAD.MOV R120, RZ, RZ, -R120 ;  /* 0x000000ffff78d224 */ /* 0x000fca00078e0a78 */
[----:B------:R-:W-:Y:S01]  /*d5b0*/  SEL R120, R75, R120, !P1 ;  /* 0x000000784b787207 */ /* 0x000fe20004800000 */
[----:B------:R-:W-:Y:S01]  /*d5c0*/  @P0 IMAD.MOV.U32 R5, RZ, RZ, R44 ;  /* 0x000000ffff050224 */ /* 0x000fe200078e002c */
[----:B------:R-:W-:-:S03]  /*d5d0*/  ISETP.GT.U32.AND P5, PT, R72, R121, PT ;  /* 0x000000794800720c */ /* 0x000fc60003fa4070 */
[----:B------:R-:W-:Y:S01]  /*d5e0*/  IMAD R120, R120, UR5, RZ ;  /* 0x0000000578787c24 */ /* 0x000fe2000f8e02ff */
[----:B------:R0:W4:Y:S01]  /*d5f0*/  @P0 LDG.E.U16 R99, desc[UR20][R4.64] ;  /* 0x0000001404630981 */ /* 0x000122000c1e1500 */
[----:B------:R-:W-:Y:S01]  /*d600*/  @!P6 IMAD.IADD R123, R123, 0x1, -R72 ;  /* 0x000000017b7be824 */ /* 0x000fe200078e0a48 */
[----:B------:R-:W-:Y:S01]  /*d610*/  ISETP.GT.U32.AND P4, PT, R72, R122, PT ;  /* 0x0000007a4800720c */ /* 0x000fe20003f84070 */
[----:B------:R-:W1:Y:S01]  /*d620*/  LDCU UR5, c[0x0][0x3b0] ;  /* 0x00007600ff0577ac */ /* 0x000e620008000800 */
[----:B0-----:R-:W-:-:S04]  /*d630*/  LEA R4, P6, R120, R69, 0x1 ;  /* 0x0000004578047211 */ /* 0x001fc800078c08ff */
[----:B------:R-:W-:Y:S01]  /*d640*/  LEA.HI.X.SX32 R5, R120, R68, 0x1, P6 ;  /* 0x0000004478057211 */ /* 0x000fe200030f0eff */
[----:B------:R-:W-:Y:S01]  /*d650*/  @!P5 IMAD.IADD R121, R121, 0x1, -R72 ;  /* 0x000000017979d824 */ /* 0x000fe200078e0a48 */
[----:B------:R0:W-:Y:S04]  /*d660*/  STL [R1+0x2d0], R4 ;  /* 0x0002d00401007387 */ /* 0x0001e80000100800 */
[----:B------:R0:W-:Y:S01]  /*d670*/  STL [R1+0x2cc], R5 ;  /* 0x0002cc0501007387 */ /* 0x0001e20000100800 */
[----:B---3--:R-:W-:-:S03]  /*d680*/  ISETP.GE.AND P5, PT, R6, RZ, PT ;  /* 0x000000ff0600720c */ /* 0x008fc60003fa6270 */
[----:B------:R-:W3:Y:S01]  /*d690*/  LDL R6, [R1+0x888] ;  /* 0x0008880001067983 */ /* 0x000ee20000100800 */
[----:B------:R-:W-:Y:S01]  /*d6a0*/  ISETP.GT.U32.AND P3, PT, R72, R124, PT ;  /* 0x0000007c4800720c */ /* 0x000fe20003f64070 */
[----:B------:R-:W-:Y:S01]  /*d6b0*/  @!P4 IMAD.IADD R122, R122, 0x1, -R72 ;  /* 0x000000017a7ac824 */ /* 0x000fe200078e0a48 */
[----:B------:R-:W-:-:S11]  /*d6c0*/  ISETP.GT.U32.AND P4, PT, R72, R121, PT ;  /* 0x000000794800720c */ /* 0x000fd60003f84070 */
[--C-:B------:R-:W-:Y:S01]  /*d6d0*/  @!P3 IMAD.IADD R124, R124, 0x1, -R72.reuse ;  /* 0x000000017c7cb824 */ /* 0x100fe200078e0a48 */
[----:B--2---:R-:W-:Y:S01]  /*d6e0*/  ISETP.GE.AND P3, PT, R43, RZ, PT ;  /* 0x000000ff2b00720c */ /* 0x004fe20003f66270 */
[----:B------:R-:W-:Y:S01]  /*d6f0*/  @!P4 IMAD.IADD R121, R121, 0x1, -R72 ;  /* 0x000000017979c824 */ /* 0x000fe200078e0a48 */
[----:B------:R-:W-:Y:S02]  /*d700*/  ISETP.GT.U32.AND P6, PT, R72, R125, PT ;  /* 0x0000007d4800720c */ /* 0x000fe40003fc4070 */
[----:B----4-:R-:W-:Y:S02]  /*d710*/  ISETP.GE.AND P4, PT, R7, RZ, PT ;  /* 0x000000ff0700720c */ /* 0x010fe40003f86270 */
[----:B------:R-:W2:Y:S07]  /*d720*/  LDL R7, [R1+0x8dc] ;  /* 0x0008dc0001077983 */ /* 0x000eae0000100800 */
[----:B------:R-:W-:-:S02]  /*d730*/  @!P3 IMAD.MOV R123, RZ, RZ, -R123 ;  /* 0x000000ffff7bb224 */ /* 0x000fc400078e0a7b */
[----:B------:R-:W-:Y:S01]  /*d740*/  @!P5 IMAD.MOV R122, RZ, RZ, -R122 ;  /* 0x000000ffff7ad224 */ /* 0x000fe200078e0a7a */
[----:B------:R-:W-:Y:S02]  /*d750*/  ISETP.GE.AND P5, PT, R8, RZ, PT ;  /* 0x000000ff0800720c */ /* 0x000fe40003fa6270 */
[C---:B------:R-:W-:Y:S02]  /*d760*/  SEL R123, R75.reuse, R123, !P1 ;  /* 0x0000007b4b7b7207 */ /* 0x040fe40004800000 */
[----:B------:R-:W-:Y:S02]  /*d770*/  SEL R122, R75, R122, !P1 ;  /* 0x0000007a4b7a7207 */ /* 0x000fe40004800000 */
[----:B------:R-:W-:Y:S01]  /*d780*/  PRMT R98, RZ, 0x7610, R98 ;  /* 0x00007610ff627816 */ /* 0x000fe20000000062 */
[----:B------:R-:W-:Y:S02]  /*d790*/  IMAD R123, R123, UR7, RZ ;  /* 0x000000077b7b7c24 */ /* 0x000fe4000f8e02ff */
[----:B------:R-:W-:Y:S01]  /*d7a0*/  @!P6 IMAD.IADD R125, R125, 0x1, -R72 ;  /* 0x000000017d7de824 */ /* 0x000fe200078e0a48 */
[----:B------:R-:W-:Y:S01]  /*d7b0*/  ISETP.GT.U32.AND P3, PT, R72, R124, PT ;  /* 0x0000007c4800720c */ /* 0x000fe20003f64070 */
[----:B-1----:R-:W-:Y:S01]  /*d7c0*/  IMAD R122, R122, UR5, RZ ;  /* 0x000000057a7a7c24 */ /* 0x002fe2000f8e02ff */
[----:B------:R0:W4:Y:S01]  /*d7d0*/  @P0 LDG.E.U16 R98, desc[UR20][R4.64] ;  /* 0x0000001404620981 */ /* 0x000122000c1e1500 */
[----:B------:R-:W-:Y:S01]  /*d7e0*/  @!P5 IMAD.MOV R121, RZ, RZ, -R121 ;  /* 0x000000ffff79d224 */ /* 0x000fe200078e0a79 */
[----:B------:R-:W-:Y:S01]  /*d7f0*/  PRMT R97, RZ, 0x7610, R97 ;  /* 0x00007610ff617816 */ /* 0x000fe20000000061 */
[----:B------:R-:W1:Y:S01]  /*d800*/  LDCU UR5, c[0x0][0x3b0] ;  /* 0x00007600ff0577ac */ /* 0x000e620008000800 */
[----:B------:R-:W-:-:S02]  /*d810*/  LEA R8, P5, R122, R69, 0x1 ;  /* 0x000000457a087211 */ /* 0x000fc400078a08ff */
[----:B------:R-:W-:Y:S01]  /*d820*/  PRMT R96, RZ, 0x7610, R96 ;  /* 0x00007610ff607816 */ /* 0x000fe20000000060 */
[----:B------:R-:W1:Y:S01]  /*d830*/  LDCU UR7, c[0x0][0x3b0] ;  /* 0x00007600ff0777ac */ /* 0x000e620008000800 */
[C---:B0-----:R-:W-:Y:S02]  /*d840*/  LEA R4, P6, R123.reuse, R69, 0x1 ;  /* 0x000000457b047211 */ /* 0x041fe400078c08ff */
[-C--:B------:R-:W-:Y:S02]  /*d850*/  LEA.HI.X.SX32 R43, R122, R68.reuse, 0x1, P5 ;  /* 0x000000447a2b7211 */ /* 0x080fe400028f0eff */
[----:B------:R-:W-:Y:S01]  /*d860*/  LEA.HI.X.SX32 R5, R123, R68, 0x1, P6 ;  /* 0x000000447b057211 */ /* 0x000fe200030f0eff */
[----:B------:R0:W-:Y:S04]  /*d870*/  STL [R1+0x308], R4 ;  /* 0x0003080401007387 */ /* 0x0001e80000100800 */
[----:B------:R-:W-:Y:S04]  /*d880*/  STL [R1+0x340], R8 ;  /* 0x0003400801007387 */ /* 0x000fe80000100800 */
[----:B------:R0:W-:Y:S04]  /*d890*/  STL [R1+0x304], R5 ;  /* 0x0003040501007387 */ /* 0x0001e80000100800 */
[----:B------:R0:W-:Y:S01]  /*d8a0*/  STL [R1+0x33c], R43 ;  /* 0x00033c2b01007387 */ /* 0x0001e20000100800 */
[----:B------:R-:W-:Y:S01]  /*d8b0*/  SEL R121, R75, R121, !P1 ;  /* 0x000000794b797207 */ /* 0x000fe20004800000 */
[----:B------:R-:W-:-:S02]  /*d8c0*/  @!P3 IMAD.IADD R124, R124, 0x1, -R72 ;  /* 0x000000017c7cb824 */ /* 0x000fc400078e0a48 */
[----:B------:R0:W4:Y:S01]  /*d8d0*/  @P0 LDG.E.U16 R97, desc[UR20][R4.64] ;  /* 0x0000001404610981 */ /* 0x000122000c1e1500 */
[----:B---3--:R-:W-:-:S03]  /*d8e0*/  ISETP.GE.AND P5, PT, R6, RZ, PT ;  /* 0x000000ff0600720c */ /* 0x008fc60003fa6270 */
[----:B------:R-:W3:Y:S01]  /*d8f0*/  LDL R6, [R1+0x900] ;  /* 0x0009000001067983 */ /* 0x000ee20000100800 */
[----:B0-----:R-:W-:Y:S01]  /*d900*/  @P0 IMAD.MOV.U32 R4, RZ, RZ, R8 ;  /* 0x000000ffff040224 */ /* 0x001fe200078e0008 */
[C---:B------:R-:W-:Y:S01]  /*d910*/  ISETP.GT.U32.AND P3, PT, R72.reuse, R125, PT ;  /* 0x0000007d4800720c */ /* 0x040fe20003f64070 */
[----:B------:R-:W-:Y:S02]  /*d920*/  @P0 IMAD.MOV.U32 R5, RZ, RZ, R43 ;  /* 0x000000ffff050224 */ /* 0x000fe400078e002b */
[----:B------:R-:W-:Y:S01]  /*d930*/  IMAD R121, R121, UR11, RZ ;  /* 0x0000000b79797c24 */ /* 0x000fe2000f8e02ff */
[----:B------:R-:W-:Y:S01]  /*d940*/  ISETP.GT.U32.AND P6, PT, R72, R126, PT ;  /* 0x0000007e4800720c */ /* 0x000fe20003fc4070 */
[----:B------:R-:W-:Y:S01]  /*d950*/  @!P4 IMAD.MOV R124, RZ, RZ, -R124 ;  /* 0x000000ffff7cc224 */ /* 0x000fe200078e0a7c */
[----:B------:R0:W4:Y:S01]  /*d960*/  @P0 LDG.E.U16 R96, desc[UR20][R4.64] ;  /* 0x0000001404600981 */ /* 0x000122000c1e1500 */
[----:B------:R-:W-:Y:S01]  /*d970*/  PRMT R95, RZ, 0x7610, R95 ;  /* 0x00007610ff5f7816 */ /* 0x000fe2000000005f */
[----:B------:R-:W1:Y:S01]  /*d980*/  LDCU UR11, c[0x0][0x3b0] ;  /* 0x00007600ff0b77ac */ /* 0x000e620008000800 */
[----:B0-----:R-:W-:-:S04]  /*d990*/  LEA R4, P4, R121, R69, 0x1 ;  /* 0x0000004579047211 */ /* 0x001fc800078808ff */
[----:B------:R-:W-:Y:S01]  /*d9a0*/  LEA.HI.X.SX32 R5, R121, R68, 0x1, P4 ;  /* 0x0000004479057211 */ /* 0x000fe200020f0eff */
[----:B------:R-:W-:Y:S01]  /*d9b0*/  @!P3 IMAD.IADD R125, R125, 0x1, -R72 ;  /* 0x000000017d7db824 */ /* 0x000fe200078e0a48 */
[----:B------:R0:W-:Y:S01]  /*d9c0*/  STL [R1+0x378], R4 ;  /* 0x0003780401007387 */ /* 0x0001e20000100800 */
[----:B------:R-:W-:-:S03]  /*d9d0*/  ISETP.GT.U32.AND P3, PT, R72, R127, PT ;  /* 0x0000007f4800720c */ /* 0x000fc60003f64070 */
[----:B------:R0:W-:Y:S04]  /*d9e0*/  STL [R1+0x374], R5 ;  /* 0x0003740501007387 */ /* 0x0001e80000100800 */
[----:B------:R-:W4:Y:S01]  /*d9f0*/  LDL R43, [R1+0x928] ;  /* 0x00092800012b7983 */ /* 0x000f220000100800 */
[--C-:B------:R-:W-:Y:S01]  /*da00*/  @!P6 IMAD.IADD R126, R126, 0x1, -R72.reuse ;  /* 0x000000017e7ee824 */ /* 0x100fe200078e0a48 */
[----:B------:R-:W-:Y:S02]  /*da10*/  ISETP.GT.U32.AND P4, PT, R72, R128, PT ;  /* 0x000000804800720c */ /* 0x000fe40003f84070 */
[----:B------:R-:W-:Y:S01]  /*da20*/  SEL R124, R75, R124, !P1 ;  /* 0x0000007c4b7c7207 */ /* 0x000fe20004800000 */
[----:B------:R0:W4:Y:S01]  /*da30*/  @P0 LDG.E.U16 R95, desc[UR20][R4.64] ;  /* 0x00000014045f0981 */ /* 0x000122000c1e1500 */
[----:B------:R-:W-:Y:S01]  /*da40*/  @!P3 IMAD.IADD R127, R127, 0x1, -R72 ;  /* 0x000000017f7fb824 */ /* 0x000fe200078e0a48 */
[----:B--2---:R-:W-:-:S02]  /*da50*/  ISETP.GE.AND P3, PT, R7, RZ, PT ;  /* 0x000000ff0700720c */ /* 0x004fc40003f66270 */
[----:B------:R-:W2:Y:S01]  /*da60*/  LDL R7, [R1+0x958] ;  /* 0x0009580001077983 */ /* 0x000ea20000100800 */
[----:B------:R-:W-:Y:S01]  /*da70*/  @!P5 IMAD.MOV R125, RZ, RZ, -R125 ;  /* 0x000000ffff7dd224 */ /* 0x000fe200078e0a7d */
[----:B------:R-:W-:-:S04]  /*da80*/  ISETP.GT.U32.AND P6, PT, R72, R126, PT ;  /* 0x0000007e4800720c */ /* 0x000fc80003fc4070 */
[----:B------:R-:W-:-:S05]  /*da90*/  SEL R125, R75, R125, !P1 ;  /* 0x0000007d4b7d7207 */ /* 0x000fca0004800000 */
[----:B------:R-:W-:-:S04]  /*daa0*/  IMAD R125, R125, UR4, RZ ;  /* 0x000000047d7d7c24 */ /* 0x000fc8000f8e02ff */
[----:B------:R-:W-:Y:S01]  /*dab0*/  @!P6 IMAD.IADD R126, R126, 0x1, -R72 ;  /* 0x000000017e7ee824 */ /* 0x000fe200078e0a48 */
[----:B------:R-:W-:-:S04]  /*dac0*/  LEA R164, P6, R125, R69, 0x1 ;  /* 0x000000457da47211 */ /* 0x000fc800078c08ff */
[----:B------:R-:W-:Y:S01]  /*dad0*/  LEA.HI.X.SX32 R163, R125, R68, 0x1, P6 ;  /* 0x000000447da37211 */ /* 0x000fe200030f0eff */
[----:B------:R-:W-:Y:S02]  /*dae0*/  IMAD R124, R124, UR4, RZ ;  /* 0x000000047c7c7c24 */ /* 0x000fe4000f8e02ff */
[----:B------:R-:W-:Y:S01]  /*daf0*/  @!P3 IMAD.MOV R126, RZ, RZ, -R126 ;  /* 0x000000ffff7eb224 */ /* 0x000fe200078e0a7e */
[----:B---3--:R-:W-:Y:S02]  /*db00*/  ISETP.GE.AND P6, PT, R6, RZ, PT ;  /* 0x000000ff0600720c */ /* 0x008fe40003fc6270 */
[----:B------:R-:W3:Y:S01]  /*db10*/  LDL R6, [R1+0x990] ;  /* 0x0009900001067983 */ /* 0x000ee20000100800 */
[----:B------:R-:W-:Y:S01]  /*db20*/  @!P4 IMAD.IADD R128, R128, 0x1, -R72 ;  /* 0x000000018080c824 */ /* 0x000fe200078e0a48 */
[----:B------:R-:W-:Y:S02]  /*db30*/  ISETP.GT.U32.AND P3, PT, R72, R129, PT ;  /* 0x000000814800720c */ /* 0x000fe40003f64070 */
[----:B------:R-:W-:-:S02]  /*db40*/  LEA R148, P5, R124, R69, 0x1 ;  /* 0x000000457c947211 */ /* 0x000fc400078a08ff */
[----:B------:R-:W-:Y:S02]  /*db50*/  ISETP.GT.U32.AND P4, PT, R72, R128, PT ;  /* 0x000000804800720c */ /* 0x000fe40003f84070 */
[----:B------:R-:W-:Y:S02]  /*db60*/  LEA.HI.X.SX32 R147, R124, R68, 0x1, P5 ;  /* 0x000000447c937211 */ /* 0x000fe400028f0eff */
[----:B------:R-:W-:Y:S02]  /*db70*/  ISETP.GT.U32.AND P5, PT, R72, R127, PT ;  /* 0x0000007f4800720c */ /* 0x000fe40003fa4070 */
[----:B------:R-:W-:Y:S01]  /*db80*/  SEL R126, R75, R126, !P1 ;  /* 0x0000007e4b7e7207 */ /* 0x000fe20004800000 */
[----:B0-----:R-:W-:Y:S01]  /*db90*/  @P0 IMAD.MOV.U32 R4, RZ, RZ, R148 ;  /* 0x000000ffff040224 */ /* 0x001fe200078e0094 */
[----:B------:R-:W-:Y:S01]  /*dba0*/  PRMT R94, RZ, 0x7610, R94 ;  /* 0x00007610ff5e7816 */ /* 0x000fe2000000005e */
[----:B------:R-:W-:Y:S02]  /*dbb0*/  @P0 IMAD.MOV.U32 R5, RZ, RZ, R147 ;  /* 0x000000ffff050224 */ /* 0x000fe400078e0093 */
[----:B------:R-:W-:-:S02]  /*dbc0*/  @!P3 IMAD.IADD R129, R129, 0x1, -R72 ;  /* 0x000000018181b824 */ /* 0x000fc400078e0a48 */
[----:B-1----:R-:W-:Y:S01]  /*dbd0*/  IMAD R126, R126, UR5, RZ ;  /* 0x000000057e7e7c24 */ /* 0x002fe2000f8e02ff */
[----:B------:R0:W3:Y:S01]  /*dbe0*/  @P0 LDG.E.U16 R94, desc[UR20][R4.64] ;  /* 0x00000014045e0981 */ /* 0x0000e2000c1e1500 */
[----:B------:R-:W-:Y:S01]  /*dbf0*/  PRMT R93, RZ, 0x7610, R93 ;  /* 0x00007610ff5d7816 */ /* 0x000fe2000000005d */
[----:B------:R-:W-:Y:S01]  /*dc00*/  @!P4 IMAD.IADD R128, R128, 0x1, -R72 ;  /* 0x000000018080c824 */ /* 0x000fe200078e0a48 */
[----:B------:R-:W-:Y:S01]  /*dc10*/  PRMT R92, RZ, 0x7610, R92 ;  /* 0x00007610ff5c7816 */ /* 0x000fe2000000005c */
[----:B------:R-:W-:Y:S01]  /*dc20*/  @!P5 IMAD.IADD R127, R127, 0x1, -R72 ;  /* 0x000000017f7fd824 */ /* 0x000fe200078e0a48 */
[----:B------:R-:W-:Y:S01]  /*dc30*/  LEA R8, P4, R126, R69, 0x1 ;  /* 0x000000457e087211 */ /* 0x000fe200078808ff */
[----:B------:R-:W1:Y:S01]  /*dc40*/  LDCU UR5, c[0x0][0x3b0] ;  /* 0x00007600ff0577ac */ /* 0x000e620008000800 */
[----:B----4-:R-:W-:Y:S01]  /*dc50*/  ISETP.GE.AND P3, PT, R43, RZ, PT ;  /* 0x000000ff2b00720c */ /* 0x010fe20003f66270 */
[----:B0-----:R-:W-:Y:S02]  /*dc60*/  @P0 IMAD.MOV.U32 R4, RZ, RZ, R164 ;  /* 0x000000ffff040224 */ /* 0x001fe400078e00a4 */
[----:B------:R-:W-:-:S02]  /*dc70*/  @P0 IMAD.MOV.U32 R5, RZ, RZ, R163 ;  /* 0x000000ffff050224 */ /* 0x000fc400078e00a3 */
[----:B------:R-:W-:Y:S01]  /*dc80*/  @!P6 IMAD.MOV R127, RZ, RZ, -R127 ;  /* 0x000000ffff7fe224 */ /* 0x000fe200078e0a7f */
[----:B------:R-:W-:Y:S02]  /*dc90*/  ISETP.GT.U32.AND P6, PT, R72, R130, PT ;  /* 0x000000824800720c */ /* 0x000fe40003fc4070 */
[----:B------:R0:W4:Y:S02]  /*dca0*/  @P0 LDG.E.U16 R93, desc[UR20][R4.64] ;  /* 0x00000014045d0981 */ /* 0x000124000c1e1500 */
[----:B------:R-:W-:Y:S02]  /*dcb0*/  SEL R127, R75, R127, !P1 ;  /* 0x0000007f4b7f7207 */ /* 0x000fe40004800000 */
[----:B------:R-:W-:Y:S01]  /*dcc0*/  STL [R1+0x38], R8 ;  /* 0x0000380801007387 */ /* 0x000fe20000100800 */
[----:B------:R-:W-:Y:S01]  /*dcd0*/  @!P3 IMAD.MOV R128, RZ, RZ, -R128 ;  /* 0x000000ffff80b224 */ /* 0x000fe200078e0a80 */
[----:B0-----:R-:W-:Y:S02]  /*dce0*/  LEA.HI.X.SX32 R4, R126, R68, 0x1, P4 ;  /* 0x000000447e047211 */ /* 0x001fe400020f0eff */
[----:B--2---:R-:W-:-:S03]  /*dcf0*/  ISETP.GE.AND P3, PT, R7, RZ, PT ;  /* 0x000000ff0700720c */ /* 0x004fc60003f66270 */
[----:B------:R0:W-:Y:S01]  /*dd00*/  STL [R1+0x34], R4 ;  /* 0x0000340401007387 */ /* 0x0001e20000100800 */
[----:B------:R-:W-:-:S03]  /*dd10*/  @P0 IMAD.MOV.U32 R5, RZ, RZ, R4 ;  /* 0x000000ffff050224 */ /* 0x000fc600078e0004 */
[----:B------:R-:W2:Y:S01]  /*dd20*/  LDL R7, [R1+0x9b8] ;  /* 0x0009b80001077983 */ /* 0x000ea20000100800 */
[----:B------:R-:W-:Y:S02]  /*dd30*/  IMAD R127, R127, UR7, RZ ;  /* 0x000000077f7f7c24 */ /* 0x000fe4000f8e02ff */
[----:B------:R-:W-:Y:S01]  /*dd40*/  @!P6 IMAD.IADD R130, R130, 0x1, -R72 ;  /* 0x000000018282e824 */ /* 0x000fe200078e0a48 */
[----:B------:R-:W-:Y:S01]  /*dd50*/  ISETP.GT.U32.AND P4, PT, R72, R129, PT ;  /* 0x000000814800720c */ /* 0x000fe20003f84070 */
[----:B------:R-:W1:Y:S01]  /*dd60*/  LDCU UR7, c[0x0][0x3b0] ;  /* 0x00007600ff0777ac */ /* 0x000e620008000800 */
[----:B0-----:R-:W-:-:S05]  /*dd70*/  @P0 IMAD.MOV.U32 R4, RZ, RZ, R8 ;  /* 0x000000ffff040224 */ /* 0x001fca00078e0008 */
[----:B------:R0:W4:Y:S02]  /*dd80*/  @P0 LDG.E.U16 R92, desc[UR20][R4.64] ;  /* 0x00000014045c0981 */ /* 0x000124000c1e1500 */
[----:B0-----:R-:W-:-:S04]  /*dd90*/  LEA R4, P6, R127, R69, 0x1 ;  /* 0x000000457f047211 */ /* 0x001fc800078c08ff */
[----:B------:R-:W-:Y:S01]  /*dda0*/  LEA.HI.X.SX32 R5, R127, R68, 0x1, P6 ;  /* 0x000000447f057211 */ /* 0x000fe200030f0eff */
[----:B------:R0:W-:Y:S04]  /*ddb0*/  STL [R1+0x78], R4 ;  /* 0x0000780401007387 */ /* 0x0001e80000100800 */
[----:B------:R-:W-:Y:S04]  /*ddc0*/  STL [R1+0x74], R5 ;  /* 0x0000740501007387 */ /* 0x000fe80000100800 */
[----:B------:R-:W4:Y:S01]  /*ddd0*/  LDL R8, [R1+0x9e8] ;  /* 0x0009e80001087983 */ /* 0x000f220000100800 */
[----:B------:R-:W-:Y:S01]  /*dde0*/  SEL R128, R75, R128, !P1 ;  /* 0x000000804b807207 */ /* 0x000fe20004800000 */
[----:B------:R-:W-:-:S04]  /*ddf0*/  @!P4 IMAD.IADD R129, R129, 0x1, -R72 ;  /* 0x000000018181c824 */ /* 0x000fc800078e0a48 */
[----:B-1----:R-:W-:Y:S01]  /*de00*/  IMAD R128, R128, UR5, RZ ;  /* 0x0000000580807c24 */ /* 0x002fe2000f8e02ff */
[----:B------:R-:W-:Y:S01]  /*de10*/  PRMT R91, RZ, 0x7610, R91 ;  /* 0x00007610ff5b7816 */ /* 0x000fe2000000005b */
[----:B------:R-:W-:Y:S01]  /*de20*/  @!P3 IMAD.MOV R129, RZ, RZ, -R129 ;  /* 0x000000ffff81b224 */ /* 0x000fe200078e0a81 */
[----:B------:R-:W-:Y:S01]  /*de30*/  ISETP.GT.U32.AND P5, PT, R72, R131, PT ;  /* 0x000000834800720c */ /* 0x000fe20003fa4070 */
[----:B------:R-:W1:Y:S03]  /*de40*/  LDCU UR5, c[0x0][0x3b0] ;  /* 0x00007600ff0577ac */ /* 0x000e660008000800 */
[----:B------:R0:W4:Y:S01]  /*de50*/  @P0 LDG.E.U16 R91, desc[UR20][R4.64] ;  /* 0x00000014045b0981 */ /* 0x000122000c1e1500 */
[----:B---3--:R-:W-:Y:S02]  /*de60*/  ISETP.GE.AND P4, PT, R6, RZ, PT ;  /* 0x000000ff0600720c */ /* 0x008fe40003f86270 */
[----:B------:R-:W-:-:S04]  /*de70*/  LEA R6, P3, R128, R69, 0x1 ;  /* 0x0000004580067211 */ /* 0x000fc800078608ff */
[----:B------:R-:W-:Y:S01]  /*de80*/  LEA.HI.X.SX32 R43, R128, R68, 0x1, P3 ;  /* 0x00000044802b7211 */ /* 0x000fe200018f0eff */
[----:B------:R3:W-:Y:S01]  /*de90*/  STL [R1+0xb8], R6 ;  /* 0x0000b80601007387 */ /* 0x0007e20000100800 */
[----:B0-----:R-:W-:-:S03]  /*dea0*/  @P0 IMAD.MOV.U32 R4, RZ, RZ, R6 ;  /* 0x000000ffff040224 */ /* 0x001fc600078e0006 */
[----:B------:R0:W-:Y:S04]  /*deb0*/  STL [R1+0xb4], R43 ;  /* 0x0000b42b01007387 */ /* 0x0001e80000100800 */
[----:B---3--:R-:W3:Y:S01]  /*dec0*/  LDL R6, [R1+0xa18] ;  /* 0x000a180001067983 */ /* 0x008ee20000100800 */
[----:B------:R-:W-:-:S05]  /*ded0*/  @!P5 IMAD.IADD R131, R131, 0x1, -R72 ;  /* 0x000000018383d824 */ /* 0x000fca00078e0a48 */
[C---:B------:R-:W-:Y:S02]  /*dee0*/  ISETP.GT.U32.AND P5, PT, R72.reuse, R131, PT ;  /* 0x000000834800720c */ /* 0x040fe40003fa4070 */
[----:B------:R-:W-:-:S11]  /*def0*/  ISETP.GT.U32.AND P6, PT, R72, R130, PT ;  /* 0x000000824800720c */ /* 0x000fd60003fc4070 */
[----:B------:R-:W-:Y:S01]  /*df00*/  @!P5 IMAD.IADD R131, R131, 0x1, -R72 ;  /* 0x000000018383d824 */ /* 0x000fe200078e0a48 */
[----:B------:R-:W-:-:S03]  /*df10*/  ISETP.GT.U32.AND P5, PT, R72, R133, PT ;  /* 0x000000854800720c */ /* 0x000fc60003fa4070 */
[----:B------:R-:W-:Y:S01]  /*df20*/  @!P4 IMAD.MOV R131, RZ, RZ, -R131 ;  /* 0x000000ffff83c224 */ /* 0x000fe200078e0a83 */
[C---:B------:R-:W-:Y:S01]  /*df30*/  SEL R129, R75.reuse, R129, !P1 ;  /* 0x000000814b817207 */ /* 0x040fe20004800000 */
[----:B------:R-:W-:Y:S01]  /*df40*/  @P0 IMAD.MOV.U32 R5, RZ, RZ, R43 ;  /* 0x000000ffff050224 */ /* 0x000fe200078e002b */
[----:B------:R-:W-:Y:S02]  /*df50*/  PRMT R90, RZ, 0x7610, R90 ;  /* 0x00007610ff5a7816 */ /* 0x000fe4000000005a */
[----:B------:R-:W-:-:S05]  /*df60*/  SEL R131, R75, R131, !P1 ;  /* 0x000000834b837207 */ /* 0x000fca0004800000 */
[----:B------:R-:W-:Y:S01]  /*df70*/  @!P5 IMAD.IADD R133, R133, 0x1, -R72 ;  /* 0x000000018585d824 */ /* 0x000fe200078e0a48 */
[----:B------:R0:W3:Y:S01]  /*df80*/  @P0 LDG.E.U16 R90, desc[UR20][R4.64] ;  /* 0x00000014045a0981 */ /* 0x0000e2000c1e1500 */
[----:B--2---:R-:W-:-:S03]  /*df90*/  ISETP.GE.AND P5, PT, R7, RZ, PT ;  /* 0x000000ff0700720c */ /* 0x004fc60003fa6270 */
[----:B------:R-:W-:Y:S01]  /*dfa0*/  ISETP.GT.U32.AND P4, PT, R72, R133, PT ;  /* 0x000000854800720c */ /* 0x000fe20003f84070 */
[----:B------:R-:W-:Y:S01]  /*dfb0*/  IMAD R129, R129, UR11, RZ ;  /* 0x0000000b81817c24 */ /* 0x000fe2000f8e02ff */
[----:B------:R-:W-:Y:S01]  /*dfc0*/  PRMT R89, RZ, 0x7610, R89 ;  /* 0x00007610ff597816 */ /* 0x000fe20000000059 */
[----:B------:R-:W-:Y:S01]  /*dfd0*/  @!P6 IMAD.IADD R130, R130, 0x1, -R72 ;  /* 0x000000018282e824 */ /* 0x000fe200078e0a48 */
[----:B------:R-:W-:Y:S01]  /*dfe0*/  ISETP.GT.U32.AND P3, PT, R72, R134, PT ;  /* 0x000000864800720c */ /* 0x000fe20003f64070 */
[----:B-1----:R-:W-:Y:S01]  /*dff0*/  IMAD R131, R131, UR5, RZ ;  /* 0x0000000583837c24 */ /* 0x002fe2000f8e02ff */
[-C--:B0-----:R-:W-:Y:S01]  /*e000*/  LEA R4, P6, R129, R69.reuse, 0x1 ;  /* 0x0000004581047211 */ /* 0x081fe200078c08ff */
[----:B------:R-:W0:Y:S03]  /*e010*/  LDCU UR5, c[0x0][0x3b0] ;  /* 0x00007600ff0577ac */ /* 0x000e260008000800 */
[----:B------:R-:W-:Y:S01]  /*e020*/  @!P5 IMAD.MOV R130, RZ, RZ, -R130 ;  /* 0x000000ffff82d224 */ /* 0x000fe200078e0a82 */
[----:B------:R-:W-:-:S02]  /*e030*/  LEA R7, P5, R131, R69, 0x1 ;  /* 0x0000004583077211 */ /* 0x000fc400078a08ff */
[----:B------:R-:W-:Y:S01]  /*e040*/  @!P4 IMAD.IADD R133, R133, 0x1, -R72 ;  /* 0x000000018585c824 */ /* 0x000fe200078e0a48 */
[----:B------:R1:W-:Y:S01]  /*e050*/  STL [R1+0xf8], R4 ;  /* 0x0000f80401007387 */ /* 0x0003e20000100800 */
[----:B------:R-:W-:Y:S01]  /*e060*/  PRMT R88, RZ, 0x7610, R88 ;  /* 0x00007610ff587816 */ /* 0x000fe20000000058 */
[----:B------:R-:W2:Y:S02]  /*e070*/  LDCU UR11, c[0x0][0x3b0] ;  /* 0x00007600ff0b77ac */ /* 0x000ea40008000800 */
[----:B------:R-:W-:Y:S01]  /*e080*/  STL [R1+0x158], R7 ;  /* 0x0001580701007387 */ /* 0x000fe20000100800 */
[-C--:B------:R-:W-:Y:S02]  /*e090*/  LEA.HI.X.SX32 R5, R129, R68.reuse, 0x1, P6 ;  /* 0x0000004481057211 */ /* 0x080fe400030f0eff */
[----:B------:R-:W-:Y:S02]  /*e0a0*/  LEA.HI.X.SX32 R43, R131, R68, 0x1, P5 ;  /* 0x00000044832b7211 */ /* 0x000fe400028f0eff */
[----:B------:R-:W-:Y:S01]  /*e0b0*/  SEL R130, R75, R130, !P1 ;  /* 0x000000824b827207 */ /* 0x000fe20004800000 */
[----:B------:R1:W2:Y:S01]  /*e0c0*/  @P0 LDG.E.U16 R89, desc[UR20][R4.64] ;  /* 0x0000001404590981 */ /* 0x0002a2000c1e1500 */
[----:B----4-:R-:W-:-:S03]  /*e0d0*/  ISETP.GE.AND P4, PT, R8, RZ, PT ;  /* 0x000000ff0800720c */ /* 0x010fc60003f86270 */
[----:B------:R-:W4:Y:S01]  /*e0e0*/  LDL R8, [R1+0x9d4] ;  /* 0x0009d40001087983 */ /* 0x000f220000100800 */
[----:B-1----:R-:W-:-:S03]  /*e0f0*/  @P0 IMAD.MOV.U32 R4, RZ, RZ, R7 ;  /* 0x000000ffff040224 */ /* 0x002fc600078e0007 */
[----:B------:R1:W-:Y:S01]  /*e100*/  STL [R1+0xf4], R5 ;  /* 0x0000f40501007387 */ /* 0x0003e20000100800 */
[----:B------:R-:W-:Y:S02]  /*e110*/  IMAD R130, R130, UR7, RZ ;  /* 0x0000000782827c24 */ /* 0x000fe4000f8e02ff */
[----:B------:R-:W-:Y:S02]  /*e120*/  @!P3 IMAD.IADD R134, R134, 0x1, -R72 ;  /* 0x000000018686b824 */ /* 0x000fe400078e0a48 */
[----:B-1----:R-:W-:Y:S02]  /*e130*/  @P0 IMAD.MOV.U32 R5, RZ, RZ, R43 ;  /* 0x000000ffff050224 */ /* 0x002fe400078e002b */
[----:B------:R-:W-:Y:S01]  /*e140*/  @!P4 IMAD.MOV R133, RZ, RZ, -R133 ;  /* 0x000000ffff85c224 */ /* 0x000fe200078e0a85 */
[----:B------:R-:W-:Y:S01]  /*e150*/  STL [R1+0x154], R43 ;  /* 0x0001542b01007387 */ /* 0x000fe20000100800 */
[----:B------:R-:W-:Y:S01]  /*e160*/  PRMT R87, RZ, 0x7610, R87 ;  /* 0x00007610ff577816 */ /* 0x000fe20000000057 */
[----:B------:R-:W1:Y:S02]  /*e170*/  LDCU UR7, c[0x0][0x3b0] ;  /* 0x00007600ff0777ac */ /* 0x000e640008000800 */
[----:B------:R0:W2:Y:S01]  /*e180*/  @P0 LDG.E.U16 R88, desc[UR20][R4.64] ;  /* 0x0000001404580981 */ /* 0x0000a2000c1e1500 */
[----:B------:R-:W-:-:S03]  /*e190*/  ISETP.GT.U32.AND P3, PT, R72, R134, PT ;  /* 0x000000864800720c */ /* 0x000fc60003f64070 */
[----:B------:R-:W2:Y:S01]  /*e1a0*/  LDL R44, [R1+0x994] ;  /* 0x00099400012c7983 */ /* 0x000ea20000100800 */
[----:B0-----:R-:W-:-:S04]  /*e1b0*/  LEA R4, P4, R130, R69, 0x1 ;  /* 0x0000004582047211 */ /* 0x001fc800078808ff */
[----:B------:R-:W-:Y:S01]  /*e1c0*/  LEA.HI.X.SX32 R5, R130, R68, 0x1, P4 ;  /* 0x0000004482057211 */ /* 0x000fe200020f0eff */
[----:B------:R0:W-:Y:S04]  /*e1d0*/  STL [R1+0x198], R4 ;  /* 0x0001980401007387 */ /* 0x0001e80000100800 */
[----:B------:R0:W-:Y:S01]  /*e1e0*/  STL [R1+0x194], R5 ;  /* 0x0001940501007387 */ /* 0x0001e20000100800 */
[----:B------:R-:W-:Y:S01]  /*e1f0*/  SEL R133, R75, R133, !P1 ;  /* 0x000000854b857207 */ /* 0x000fe20004800000 */
[----:B------:R-:W-:Y:S02]  /*e200*/  @!P3 IMAD.IADD R134, R134, 0x1, -R72 ;  /* 0x000000018686b824 */ /* 0x000fe400078e0a48 */
[----:B------:R0:W2:Y:S02]  /*e210*/  @P0 LDG.E.U16 R87, desc[UR20][R4.64] ;  /* 0x0000001404570981 */ /* 0x0000a4000c1e1500 */
[----:B------:R-:W-:Y:S01]  /*e220*/  IMAD R133, R133, UR12, RZ ;  /* 0x0000000c85857c24 */ /* 0x000fe2000f8e02ff */
[----:B---3--:R-:W-:Y:S01]  /*e230*/  ISETP.GE.AND P5, PT, R6, RZ, PT ;  /* 0x000000ff0600720c */ /* 0x008fe20003fa6270 */
[----:B------:R-:W3:Y:S01]  /*e240*/  LDCU UR12, c[0x0][0x3b0] ;  /* 0x00007600ff0c77ac */ /* 0x000ee20008000800 */
[----:B------:R-:W3:Y:S11]  /*e250*/  LDL R6, [R1+0x94c] ;  /* 0x00094c0001067983 */ /* 0x000ef60000100800 */
[----:B------:R-:W-:Y:S01]  /*e260*/  @!P5 IMAD.MOV R134, RZ, RZ, -R134 ;  /* 0x000000ffff86d224 */ /* 0x000fe200078e0a86 */
[----:B------:R-:W-:-:S04]  /*e270*/  LEA R7, P5, R133, R69, 0x1 ;  /* 0x0000004585077211 */ /* 0x000fc800078a08ff */
[----:B0-----:R-:W-:Y:S01]  /*e280*/  LEA.HI.X.SX32 R4, R133, R68, 0x1, P5 ;  /* 0x0000004485047211 */ /* 0x001fe200028f0eff */
[----:B------:R-:W-:Y:S04]  /*e290*/  STL [R1+0x1d8], R7 ;  /* 0x0001d80701007387 */ /* 0x000fe80000100800 */
[----:B------:R0:W-:Y:S01]  /*e2a0*/  STL [R1+0x1d4], R4 ;  /* 0x0001d40401007387 */ /* 0x0001e20000100800 */
[----:B------:R-:W-:Y:S02]  /*e2b0*/  @P0 IMAD.MOV.U32 R5, RZ, RZ, R4 ;  /* 0x000000ffff050224 */ /* 0x000fe400078e0004 */
[----:B0-----:R-:W-:Y:S02]  /*e2c0*/  @P0 IMAD.MOV.U32 R4, RZ, RZ, R7 ;  /* 0x000000ffff040224 */ /* 0x001fe400078e0007 */
[----:B------:R-:W3:Y:S01]  /*e2d0*/  LDL R7, [R1+0x904] ;  /* 0x0009040001077983 */ /* 0x000ee20000100800 */
[----:B------:R-:W-:-:S02]  /*e2e0*/  ISETP.GT.U32.AND P6, PT, R72, R135, PT ;  /* 0x000000874800720c */ /* 0x000fc40003fc4070 */
[C---:B------:R-:W-:Y:S02]  /*e2f0*/  ISETP.GT.U32.AND P3, PT, R72.reuse, R136, PT ;  /* 0x000000884800720c */ /* 0x040fe40003f64070 */
[----:B------:R-:W-:-:S09]  /*e300*/  ISETP.GT.U32.AND P4, PT, R72, R137, PT ;  /* 0x000000894800720c */ /* 0x000fd20003f84070 */
[--C-:B------:R-:W-:Y:S02]  /*e310*/  @!P6 IMAD.IADD R135, R135, 0x1, -R72.reuse ;  /* 0x000000018787e824 */ /* 0x100fe400078e0a48 */
[----:B------:R-:W-:-:S03]  /*e320*/  @!P3 IMAD.IADD R136, R136, 0x1, -R72 ;  /* 0x000000018888b824 */ /* 0x000fc600078e0a48 */
[----:B------:R-:W-:Y:S02]  /*e330*/  ISETP.GT.U32.AND P6, PT, R72, R135, PT ;  /* 0x000000874800720c */ /* 0x000fe40003fc4070 */
[----:B------:R-:W-:Y:S01]  /*e340*/  SEL R134, R75, R134, !P1 ;  /* 0x000000864b867207 */ /* 0x000fe20004800000 */
[----:B------:R-:W-:-:S04]  /*e350*/  @!P4 IMAD.IADD R137, R137, 0x1, -R72 ;  /* 0x000000018989c824 */ /* 0x000fc800078e0a48 */
[----:B------:R-:W-:Y:S01]  /*e360*/  IMAD R134, R134, UR5, RZ ;  /* 0x0000000586867c24 */ /* 0x000fe2000f8e02ff */
[----:B------:R-:W-:Y:S01]  /*e370*/  ISETP.GT.U32.AND P5, PT, R72, R136, PT ;  /* 0x000000884800720c */ /* 0x000fe20003fa4070 */
[----:B------:R-:W0:Y:S04]  /*e380*/  LDCU UR5, c[0x0][0x3b0] ;  /* 0x00007600ff0577ac */ /* 0x000e280008000800 */
[----:B------:R-:W-:Y:S01]  /*e390*/  @!P6 IMAD.IADD R135, R135, 0x1, -R72 ;  /* 0x000000018787e824 */ /* 0x000fe200078e0a48 */
[----:B----4-:R-:W-:Y:S02]  /*e3a0*/  ISETP.GE.AND P3, PT, R8, RZ, PT ;  /* 0x000000ff0800720c */ /* 0x010fe40003f66270 */
[----:B------:R-:W-:Y:S02]  /*e3b0*/  LEA R8, P6, R134, R69, 0x1 ;  /* 0x0000004586087211 */ /* 0x000fe400078c08ff */
[----:B------:R-:W-:-:S02]  /*e3c0*/  ISETP.GT.U32.AND P4, PT, R72, R137, PT ;  /* 0x000000894800720c */ /* 0x000fc40003f84070 */
[----:B------:R-:W-:Y:S02]  /*e3d0*/  PRMT R86, RZ, 0x7610, R86 ;  /* 0x00007610ff567816 */ /* 0x000fe40000000056 */
[----:B------:R-:W-:Y:S02]  /*e3e0*/  LEA.HI.X.SX32 R43, R134, R68, 0x1, P6 ;  /* 0x00000044862b7211 */ /* 0x000fe400030f0eff */
[----:B------:R-:W-:Y:S02]  /*e3f0*/  PRMT R85, RZ, 0x7610, R85 ;  /* 0x00007610ff557816 */ /* 0x000fe40000000055 */
[----:B------:R4:W3:Y:S01]  /*e400*/  @P0 LDG.E.U16 R86, desc[UR20][R4.64] ;  /* 0x0000001404560981 */ /* 0x0008e2000c1e1500 */
[----:B------:R-:W-:Y:S01]  /*e410*/  @!P3 IMAD.MOV R135, RZ, RZ, -R135 ;  /* 0x000000ffff87b224 */ /* 0x000fe200078e0a87 */
[----:B------:R-:W-:-:S04]  /*e420*/  ISETP.GT.U32.AND P3, PT, R72, R138, PT ;  /* 0x0000008a4800720c */ /* 0x000fc80003f64070 */
[----:B------:R-:W-:Y:S01]  /*e430*/  SEL R135, R75, R135, !P1 ;  /* 0x000000874b877207 */ /* 0x000fe20004800000 */
[----:B----4-:R-:W-:Y:S02]  /*e440*/  @P0 IMAD.MOV.U32 R4, RZ, RZ, R8 ;  /* 0x000000ffff040224 */ /* 0x010fe400078e0008 */
[----:B------:R-:W-:Y:S01]  /*e450*/  @P0 IMAD.MOV.U32 R5, RZ, RZ, R43 ;  /* 0x000000ffff050224 */ /* 0x000fe200078e002b */
[----:B--2---:R-:W-:Y:S01]  /*e460*/  ISETP.GE.AND P6, PT, R44, RZ, PT ;  /* 0x000000ff2c00720c */ /* 0x004fe20003fc6270 */
[----:B-1----:R-:W-:Y:S02]  /*e470*/  IMAD R135, R135, UR7, RZ ;  /* 0x0000000787877c24 */ /* 0x002fe4000f8e02ff */
[--C-:B------:R-:W-:Y:S01]  /*e480*/  @!P5 IMAD.IADD R136, R136, 0x1, -R72.reuse ;  /* 0x000000018888d824 */ /* 0x100fe200078e0a48 */
[----:B------:R1:W2:Y:S01]  /*e490*/  @P0 LDG.E.U16 R85, desc[UR20][R4.64] ;  /* 0x0000001404550981 */ /* 0x0002a2000c1e1500 */
[--C-:B------:R-:W-:Y:S01]  /*e4a0*/  @!P4 IMAD.IADD R137, R137, 0x1, -R72.reuse ;  /* 0x000000018989c824 */ /* 0x100fe200078e0a48 */
[----:B------:R-:W4:Y:S01]  /*e4b0*/  LDCU UR7, c[0x0][0x3b0] ;  /* 0x00007600ff0777ac */ /* 0x000f220008000800 */
[----:B------:R-:W-:Y:S01]  /*e4c0*/  @!P3 IMAD.IADD R138, R138, 0x1, -R72 ;  /* 0x000000018a8ab824 */ /* 0x000fe200078e0a48 */
[----:B------:R-:W-:Y:S01]  /*e4d0*/  STL [R1+0x218], R8 ;  /* 0x0002180801007387 */ /* 0x000fe20000100800 */
[----:B-1----:R-:W-:-:S03]  /*e4e0*/  LEA R4, P4, R135, R69, 0x1 ;  /* 0x0000004587047211 */ /* 0x002fc600078808ff */
[----:B------:R1:W-:Y:S01]  /*e4f0*/  STL [R1+0x214], R43 ;  /* 0x0002142b01007387 */ /* 0x0003e20000100800 */
[----:B------:R-:W-:Y:S01]  /*e500*/  LEA.HI.X.SX32 R5, R135, R68, 0x1, P4 ;  /* 0x0000004487057211 */ /* 0x000fe200020f0eff */
[----:B------:R-:W-:Y:S01]  /*e510*/  @!P6 IMAD.MOV R136, RZ, RZ, -R136 ;  /* 0x000000ffff88e224 */ /* 0x000fe200078e0a88 */
[----:B------:R-:W-:Y:S01]  /*e520*/  ISETP.GT.U32.AND P6, PT, R72, R138, PT ;  /* 0x0000008a4800720c */ /* 0x000fe20003fc4070 */
[----:B-1----:R-:W2:Y:S04]  /*e530*/  LDL R43, [R1+0x8ac] ;  /* 0x0008ac00012b7983 */ /* 0x002ea80000100800 */
[----:B------:R1:W-:Y:S01]  /*e540*/  STL [R1+0x258], R4 ;  /* 0x0002580401007387 */ /* 0x0003e20000100800 */
[----:B------:R-:W-:-:S03]  /*e550*/  SEL R136, R75, R136, !P1 ;  /* 0x000000884b887207 */ /* 0x000fc60004800000 */
[----:B------:R1:W-:Y:S01]  /*e560*/  STL [R1+0x254], R5 ;  /* 0x0002540501007387 */ /* 0x0003e20000100800 */
[----:B------:R-:W-:Y:S01]  /*e570*/  PRMT R84, RZ, 0x7610, R84 ;  /* 0x00007610ff547816 */ /* 0x000fe20000000054 */
[----:B0-----:R-:W-:Y:S01]  /*e580*/  IMAD R136, R136, UR5, RZ ;  /* 0x0000000588887c24 */ /* 0x001fe2000f8e02ff */
[----:B------:R-:W-:Y:S01]  /*e590*/  PRMT R83, RZ, 0x7610, R83 ;  /* 0x00007610ff537816 */ /* 0x000fe20000000053 */
[----:B------:R-:W-:Y:S01]  /*e5a0*/  @!P6 IMAD.IADD R138, R138, 0x1, -R72 ;  /* 0x000000018a8ae824 */ /* 0x000fe200078e0a48 */
[----:B---3--:R-:W-:Y:S02]  /*e5b0*/  ISETP.GE.AND P5, PT, R6, RZ, PT ;  /* 0x000000ff0600720c */ /* 0x008fe40003fa6270 */
[----:B------:R1:W3:Y:S01]  /*e5c0*/  @P0 LDG.E.U16 R84, desc[UR20][R4.64] ;  /* 0x0000001404540981 */ /* 0x0002e2000c1e1500 */
[----:B------:R-:W-:Y:S01]  /*e5d0*/  ISETP.GT.U32.AND P4, PT, R72, R119, PT ;  /* 0x000000774800720c */ /* 0x000fe20003f84070 */
[----:B------:R-:W0:Y:S02]  /*e5e0*/  LDCU UR5, c[0x0][0x3b0] ;  /* 0x00007600ff0577ac */ /* 0x000e240008000800 */
[----:B------:R-:W3:Y:S07]  /*e5f0*/  LDL R6, [R1+0x85c] ;  /* 0x00085c0001067983 */ /* 0x000eee0000100800 */
[----:B------:R-:W-:-:S05]  /*e600*/  @!P5 IMAD.MOV R137, RZ, RZ, -R137 ;  /* 0x000000ffff89d224 */ /* 0x000fca00078e0a89 */
[----:B------:R-:W-:Y:S02]  /*e610*/  SEL R137, R75, R137, !P1 ;  /* 0x000000894b897207 */ /* 0x000fe40004800000 */
[----:B-1----:R-:W-:-:S03]  /*e620*/  LEA R4, P6, R136, R69, 0x1 ;  /* 0x0000004588047211 */ /* 0x002fc600078c08ff */
[----:B----4-:R-:W-:Y:S01]  /*e630*/  IMAD R137, R137, UR7, RZ ;  /* 0x0000000789897c24 */ /* 0x010fe2000f8e02ff */
[-C--:B------:R-:W-:Y:S01]  /*e640*/  LEA.HI.X.SX32 R5, R136, R68.reuse, 0x1, P6 ;  /* 0x0000004488057211 */ /* 0x080fe200030f0eff */
[----:B------:R-:W-:Y:S01]  /*e650*/  STL [R1+0x298], R4 ;  /* 0x0002980401007387 */ /* 0x000fe20000100800 */
[----:B------:R-:W-:Y:S01]  /*e660*/  ISETP.GT.U32.AND P3, PT, R72, R139, PT ;  /* 0x0000008b4800720c */ /* 0x000fe20003f64070 */
[----:B------:R-:W-:Y:S01]  /*e670*/  @!P4 IMAD.IADD R119, R119, 0x1, -R72 ;  /* 0x000000017777c824 */ /* 0x000fe200078e0a48 */
[----:B------:R-:W-:Y:S02]  /*e680*/  PRMT R82, RZ, 0x7610, R82 ;  /* 0x00007610ff527816 */ /* 0x000fe40000000052 */
[----:B------:R-:W-:Y:S01]  /*e690*/  ISETP.GE.AND P5, PT, R7, RZ, PT ;  /* 0x000000ff0700720c */ /* 0x000fe20003fa6270 */
[----:B------:R1:W4:Y:S01]  /*e6a0*/  @P0 LDG.E.U16 R83, desc[UR20][R4.64] ;  /* 0x0000001404530981 */ /* 0x000322000c1e1500 */
[C---:B------:R-:W-:Y:S01]  /*e6b0*/  LEA R7, P6, R137.reuse, R69, 0x1 ;  /* 0x0000004589077211 */ /* 0x040fe200078c08ff */
[----:B------:R-:W0:Y:S03]  /*e6c0*/  LDCU UR7, c[0x0][0x3b0] ;  /* 0x00007600ff0777ac */ /* 0x000e260008000800 */
[----:B------:R-:W-:Y:S01]  /*e6d0*/  LEA.HI.X.SX32 R8, R137, R68, 0x1, P6 ;  /* 0x0000004489087211 */ /* 0x000fe200030f0eff */
[----:B------:R1:W-:Y:S04]  /*e6e0*/  STL [R1+0x294], R5 ;  /* 0x0002940501007387 */ /* 0x0003e80000100800 */
[----:B------:R-:W-:Y:S04]  /*e6f0*/  STL [R1+0x2d8], R7 ;  /* 0x0002d80701007387 */ /* 0x000fe80000100800 */
[----:B------:R0:W-:Y:S01]  /*e700*/  STL [R1+0x2d4], R8 ;  /* 0x0002d40801007387 */ /* 0x0001e20000100800 */
[----:B-1----:R-:W-:-:S03]  /*e710*/  @P0 IMAD.MOV.U32 R5, RZ, RZ, R8 ;  /* 0x000000ffff050224 */ /* 0x002fc600078e0008 */
[----:B------:R-:W4:Y:S04]  /*e720*/  LDL R44, [R1+0x890] ;  /* 0x00089000012c7983 */ /* 0x000f280000100800 */
[----:B0-----:R-:W4:Y:S01]  /*e730*/  LDL R8, [R1+0x870] ;  /* 0x0008700001087983 */ /* 0x001f220000100800 */
[----:B------:R-:W-:Y:S01]  /*e740*/  @!P3 IMAD.IADD R139, R139, 0x1, -R72 ;  /* 0x000000018b8bb824 */ /* 0x000fe200078e0a48 */
[C---:B------:R-:W-:Y:S01]  /*e750*/  ISETP.GT.U32.AND P6, PT, R72.reuse, R119, PT ;  /* 0x000000774800720c */ /* 0x040fe20003fc4070 */
[----:B------:R-:W-:Y:S01]  /*e760*/  @!P5 IMAD.MOV R138, RZ, RZ, -R138 ;  /* 0x000000ffff8ad224 */ /* 0x000fe200078e0a8a */
[C---:B------:R-:W-:Y:S02]  /*e770*/  ISETP.GT.U32.AND P3, PT, R72.reuse, R150, PT ;  /* 0x000000964800720c */ /* 0x040fe40003f64070 */
[----:B------:R-:W-:-:S02]  /*e780*/  ISETP.GT.U32.AND P4, PT, R72, R139, PT ;  /* 0x0000008b4800720c */ /* 0x000fc40003f84070 */
[----:B------:R-:W-:Y:S01]  /*e790*/  SEL R138, R75, R138, !P1 ;  /* 0x0000008a4b8a7207 */ /* 0x000fe20004800000 */
[----:B------:R-:W-:Y:S02]  /*e7a0*/  @P0 IMAD.MOV.U32 R4, RZ, RZ, R7 ;  /* 0x000000ffff040224 */ /* 0x000fe400078e0007 */
[----:B------:R-:W4:Y:S02]  /*e7b0*/  LDL R7, [R1+0x8d8] ;  /* 0x0008d80001077983 */ /* 0x000f240000100800 */
[----:B------:R-:W-:Y:S01]  /*e7c0*/  IMAD R138, R138, UR11, RZ ;  /* 0x0000000b8a8a7c24 */ /* 0x000fe2000f8e02ff */
[----:B------:R-:W-:Y:S01]  /*e7d0*/  PRMT R81, RZ, 0x7610, R81 ;  /* 0x00007610ff517816 */ /* 0x000fe20000000051 */
[----:B------:R0:W4:Y:S01]  /*e7e0*/  @P0 LDG.E.U16 R82, desc[UR20][R4.64] ;  /* 0x0000001404520981 */ /* 0x000122000c1e1500 */
[----:B------:R-:W-:Y:S01]  /*e7f0*/  @!P6 IMAD.IADD R119, R119, 0x1, -R72 ;  /* 0x000000017777e824 */ /* 0x000fe200078e0a48 */
[----:B------:R-:W-:Y:S01]  /*e800*/  PRMT R80, RZ, 0x7610, R80 ;  /* 0x00007610ff507816 */ /* 0x000fe20000000050 */
[--C-:B------:R-:W-:Y:S01]  /*e810*/  @!P3 IMAD.IADD R150, R150, 0x1, -R72.reuse ;  /* 0x000000019696b824 */ /* 0x100fe200078e0a48 */
[----:B------:R-:W-:Y:S01]  /*e820*/  PRMT R79, RZ, 0x7610, R79 ;  /* 0x00007610ff4f7816 */ /* 0x000fe2000000004f */
[----:B------:R-:W-:Y:S01]  /*e830*/  @!P4 IMAD.IADD R139, R139, 0x1, -R72 ;  /* 0x000000018b8bc824 */ /* 0x000fe200078e0a48 */
[----:B------:R-:W-:Y:S01]  /*e840*/  ISETP.GT.U32.AND P4, PT, R72, R149, PT ;  /* 0x000000954800720c */ /* 0x000fe20003f84070 */
[----:B------:R-:W1:Y:S01]  /*e850*/  LDCU UR11, c[0x0][0x3b0] ;  /* 0x00007600ff0b77ac */ /* 0x000e620008000800 */
[----:B0-----:R-:W-:-:S04]  /*e860*/  LEA R4, P6, R138, R69, 0x1 ;  /* 0x000000458a047211 */ /* 0x001fc800078c08ff */
[----:B------:R-:W-:Y:S01]  /*e870*/  LEA.HI.X.SX32 R5, R138, R68, 0x1, P6 ;  /* 0x000000448a057211 */ /* 0x000fe200030f0eff */
[----:B------:R0:W-:Y:S04]  /*e880*/  STL [R1+0x310], R4 ;  /* 0x0003100401007387 */ /* 0x0001e80000100800 */
[----:B------:R0:W-:Y:S02]  /*e890*/  STL [R1+0x30c], R5 ;  /* 0x00030c0501007387 */ /* 0x0001e40000100800 */
[----:B------:R-:W-:Y:S01]  /*e8a0*/  @!P4 IMAD.IADD R149, R149, 0x1, -R72 ;  /* 0x000000019595c824 */ /* 0x000fe200078e0a48 */
[----:B------:R-:W-:Y:S01]  /*e8b0*/  ISETP.GT.U32.AND P4, PT, R72, R150, PT ;  /* 0x000000964800720c */ /* 0x000fe20003f84070 */
[----:B------:R0:W4:Y:S01]  /*e8c0*/  @P0 LDG.E.U16 R81, desc[UR20][R4.64] ;  /* 0x0000001404510981 */ /* 0x000122000c1e1500 */
[----:B--2---:R-:W-:-:S13]  /*e8d0*/  ISETP.GE.AND P5, PT, R43, RZ, PT ;  /* 0x000000ff2b00720c */ /* 0x004fda0003fa6270 */
[----:B------:R-:W-:-:S05]  /*e8e0*/  @!P5 IMAD.MOV R139, RZ, RZ, -R139 ;  /* 0x000000ffff8bd224 */ /* 0x000fca00078e0a8b */
[----:B------:R-:W-:-:S05]  /*e8f0*/  SEL R139, R75, R139, !P1 ;  /* 0x0000008b4b8b7207 */ /* 0x000fca0004800000 */
[----:B------:R-:W-:Y:S02]  /*e900*/  IMAD R139, R139, UR5, RZ ;  /* 0x000000058b8b7c24 */ /* 0x000fe4000f8e02ff */
[----:B------:R-:W-:Y:S01]  /*e910*/  @!P4 IMAD.IADD R150, R150, 0x1, -R72 ;  /* 0x000000019696c824 */ /* 0x000fe200078e0a48 */
[----:B---3--:R-:W-:Y:S01]  /*e920*/  ISETP.GE.AND P3, PT, R6, RZ, PT ;  /* 0x000000ff0600720c */ /* 0x008fe20003f66270 */
[----:B------:R-:W2:Y:S01]  /*e930*/  LDCU UR5, c[0x0][0x3b0] ;  /* 0x00007600ff0577ac */ /* 0x000ea20008000800 */
[----:B------:R-:W3:Y:S01]  /*e940*/  LDL R6, [R1+0x8fc] ;  /* 0x0008fc0001067983 */ /* 0x000ee20000100800 */
[----:B------:R-:W-:-:S10]  /*e950*/  LEA R43, P6, R139, R69, 0x1 ;  /* 0x000000458b2b7211 */ /* 0x000fd400078c08ff */
[----:B------:R-:W-:-:S05]  /*e960*/  @!P3 IMAD.MOV R119, RZ, RZ, -R119 ;  /* 0x000000ffff77b224 */ /* 0x000fca00078e0a77 */
[----:B------:R-:W-:Y:S02]  /*e970*/  SEL R119, R75, R119, !P1 ;  /* 0x000000774b777207 */ /* 0x000fe40004800000 */
[----:B------:R-:W-:-:S03]  /*e980*/  ISETP.GT.U32.AND P3, PT, R72, R149, PT ;  /* 0x000000954800720c */ /* 0x000fc60003f64070 */
[----:B------:R-:W-:Y:S01]  /*e990*/  IMAD R119, R119, UR7, RZ ;  /* 0x0000000777777c24 */ /* 0x000fe2000f8e02ff */
[----:B------:R-:W-:Y:S01]  /*e9a0*/  LEA.HI.X.SX32 R45, R139, R68, 0x1, P6 ;  /* 0x000000448b2d7211 */ /* 0x000fe200030f0eff */
[----:B------:R1:W-:Y:S01]  /*e9b0*/  STL [R1+0x348], R43 ;  /* 0x0003482b01007387 */ /* 0x0003e20000100800 */
[----:B0-----:R-:W-:Y:S01]  /*e9c0*/  @P0 IMAD.MOV.U32 R4, RZ, RZ, R43 ;  /* 0x000000ffff040224 */ /* 0x001fe200078e002b */
[----:B------:R-:W-:Y:S01]  /*e9d0*/  ISETP.GT.U32.AND P5, PT, R72, R140, PT ;  /* 0x0000008c4800720c */ /* 0x000fe20003fa4070 */
[----:B------:R-:W0:Y:S01]  /*e9e0*/  LDCU UR7, c[0x0][0x3b0] ;  /* 0x00007600ff0777ac */ /* 0x000e220008000800 */
[----:B------:R-:W-:Y:S01]  /*e9f0*/  @P0 IMAD.MOV.U32 R5, RZ, RZ, R45 ;  /* 0x000000ffff050224 */ /* 0x000fe200078e002d */
[----:B------:R-:W-:Y:S03]  /*ea00*/  STL [R1+0x344], R45 ;  /* 0x0003442d01007387 */ /* 0x000fe60000100800 */
[----:B------:R-:W-:Y:S01]  /*ea10*/  @!P3 IMAD.IADD R149, R149, 0x1, -R72 ;  /* 0x000000019595b824 */ /* 0x000fe200078e0a48 */
[----:B------:R0:W3:Y:S01]  /*ea20*/  @P0 LDG.E.U16 R80, desc[UR20][R4.64] ;  /* 0x0000001404500981 */ /* 0x0000e2000c1e1500 */
[----:B----4-:R-:W-:-:S02]  /*ea30*/  ISETP.GE.AND P4, PT, R8, RZ, PT ;  /* 0x000000ff0800720c */ /* 0x010fc40003f86270 */
[----:B------:R-:W-:-:S04]  /*ea40*/  LEA R8, P6, R119, R69, 0x1 ;  /* 0x0000004577087211 */ /* 0x000fc800078c08ff */
[----:B-1----:R-:W-:Y:S01]  /*ea50*/  LEA.HI.X.SX32 R43, R119, R68, 0x1, P6 ;  /* 0x00000044772b7211 */ /* 0x002fe200030f0eff */
[----:B------:R1:W-:Y:S01]  /*ea60*/  STL [R1+0x380], R8 ;  /* 0x0003800801007387 */ /* 0x0003e20000100800 */
[----:B0-----:R-:W-:Y:S01]  /*ea70*/  @P0 IMAD.MOV.U32 R4, RZ, RZ, R8 ;  /* 0x000000ffff040224 */ /* 0x001fe200078e0008 */
[----:B------:R-:W-:Y:S02]  /*ea80*/  ISETP.GE.AND P3, PT, R44, RZ, PT ;  /* 0x000000ff2c00720c */ /* 0x000fe40003f66270 */
[----:B------:R-:W-:Y:S04]  /*ea90*/  STL [R1+0x37c], R43 ;  /* 0x00037c2b01007387 */ /* 0x000fe80000100800 */
[----:B-1----:R-:W4:Y:S04]  /*eaa0*/  LDL.LU R8, [R1+0x4] ;  /* 0x0000040001087983 */ /* 0x002f280000300800 */
[----:B------:R-:W4:Y:S04]  /*eab0*/  LDL R44, [R1+0x930] ;  /* 0x00093000012c7983 */ /* 0x000f280000100800 */
[----:B------:R-:W4:Y:S01]  /*eac0*/  LDL R45, [R1+0x960] ;  /* 0x00096000012d7983 */ /* 0x000f220000100800 */
[----:B------:R-:W-:Y:S01]  /*ead0*/  @!P5 IMAD.IADD R140, R140, 0x1, -R72 ;  /* 0x000000018c8cd824 */ /* 0x000fe200078e0a48 */
[----:B------:R-:W-:-:S04]  /*eae0*/  ISETP.GT.U32.AND P5, PT, R72, R151, PT ;  /* 0x000000974800720c */ /* 0x000fc80003fa4070 */
[C---:B------:R-:W-:Y:S01]  /*eaf0*/  ISETP.GT.U32.AND P6, PT, R72.reuse, R140, PT ;  /* 0x0000008c4800720c */ /* 0x040fe20003fc4070 */
[----:B------:R-:W-:Y:S02]  /*eb00*/  @!P4 IMAD.MOV R150, RZ, RZ, -R150 ;  /* 0x000000ffff96c224 */ /* 0x000fe400078e0a96 */
[----:B------:R-:W-:Y:S01]  /*eb10*/  @!P3 IMAD.MOV R149, RZ, RZ, -R149 ;  /* 0x000000ffff95b224 */ /* 0x000fe200078e0a95 */
[----:B------:R-:W-:-:S05]  /*eb20*/  ISETP.GT.U32.AND P3, PT, R72, R154, PT ;  /* 0x0000009a4800720c */ /* 0x000fca0003f64070 */
[--C-:B------:R-:W-:Y:S01]  /*eb30*/  @!P5 IMAD.IADD R151, R151, 0x1, -R72.reuse ;  /* 0x000000019797d824 */ /* 0x100fe200078e0a48 */
[----:B------:R-:W-:Y:S01]  /*eb40*/  ISETP.GE.AND P5, PT, R7, RZ, PT ;  /* 0x000000ff0700720c */ /* 0x000fe20003fa6270 */
[----:B------:R-:W-:Y:S01]  /*eb50*/  @P0 IMAD.MOV.U32 R5, RZ, RZ, R43 ;  /* 0x000000ffff050224 */ /* 0x000fe200078e002b */
[C---:B------:R-:W-:Y:S02]  /*eb60*/  SEL R150, R75.reuse, R150, !P1 ;  /* 0x000000964b967207 */ /* 0x040fe40004800000 */
[----:B------:R-:W-:Y:S01]  /*eb70*/  ISETP.GT.U32.AND P4, PT, R72, R151, PT ;  /* 0x000000974800720c */ /* 0x000fe20003f84070 */
[--C-:B------:R-:W-:Y:S01]  /*eb80*/  @!P6 IMAD.IADD R140, R140, 0x1, -R72.reuse ;  /* 0x000000018c8ce824 */ /* 0x100fe200078e0a48 */
[----:B------:R0:W4:Y:S01]  /*eb90*/  @P0 LDG.E.U16 R79, desc[UR20][R4.64] ;  /* 0x00000014044f0981 */ /* 0x000122000c1e1500 */
[----:B------:R-:W-:Y:S01]  /*eba0*/  SEL R149, R75, R149, !P1 ;  /* 0x000000954b957207 */ /* 0x000fe20004800000 */
[----:B------:R-:W-:Y:S02]  /*ebb0*/  @!P3 IMAD.IADD R154, R154, 0x1, -R72 ;  /* 0x000000019a9ab824 */ /* 0x000fe400078e0a48 */
[----:B0-----:R-:W-:-:S03]  /*ebc0*/  IMAD R4, R150, UR4, RZ ;  /* 0x0000000496047c24 */ /* 0x001fc6000f8e02ff */
[----:B------:R-:W-:-:S04]  /*ebd0*/  @!P5 IMAD.MOV R140, RZ, RZ, -R140 ;  /* 0x000000ffff8cd224 */ /* 0x000fc800078e0a8c */
[----:B------:R-:W-:Y:S01]  /*ebe0*/  @!P4 IMAD.IADD R151, R151, 0x1, -R72 ;  /* 0x000000019797c824 */ /* 0x000fe200078e0a48 */
[----:B------:R-:W-:Y:S01]  /*ebf0*/  LEA R150, P5, R4, R69, 0x1 ;  /* 0x0000004504967211 */ /* 0x000fe200078a08ff */
[----:B------:R-:W-:Y:S01]  /*ec00*/  IMAD R165, R149, UR4, RZ ;  /* 0x0000000495a57c24 */ /* 0x000fe2000f8e02ff */
[----:B------:R-:W-:Y:S02]  /*ec10*/  ISETP.GT.U32.AND P4, PT, R72, R152, PT ;  /* 0x000000984800720c */ /* 0x000fe40003f84070 */
[----:B------:R-:W-:Y:S01]  /*ec20*/  LEA.HI.X.SX32 R149, R4, R68, 0x1, P5 ;  /* 0x0000004404957211 */ /* 0x000fe200028f0eff */
[----:B------:R-:W-:Y:S01]  /*ec30*/  @P0 IMAD.MOV.U32 R4, RZ, RZ, R150 ;  /* 0x000000ffff040224 */ /* 0x000fe200078e0096 */
[----:B------:R-:W-:Y:S02]  /*ec40*/  PRMT R78, RZ, 0x7610, R78 ;  /* 0x00007610ff4e7816 */ /* 0x000fe4000000004e */
[----:B------:R-:W-:Y:S01]  /*ec50*/  SEL R140, R75, R140, !P1 ;  /* 0x0000008c4b8c7207 */ /* 0x000fe20004800000 */
[----:B------:R-:W-:-:S04]  /*ec60*/  @P0 IMAD.MOV.U32 R5, RZ, RZ, R149 ;  /* 0x000000ffff050224 */ /* 0x000fc800078e0095 */
[----:B--2---:R-:W-:Y:S01]  /*ec70*/  IMAD R140, R140, UR5, RZ ;  /* 0x000000058c8c7c24 */ /* 0x004fe2000f8e02ff */
[----:B------:R0:W2:Y:S01]  /*ec80*/  @P0 LDG.E.U16 R78, desc[UR20][R4.64] ;  /* 0x00000014044e0981 */ /* 0x0000a2000c1e1500 */
[----:B------:R-:W-:Y:S01]  /*ec90*/  @!P4 IMAD.IADD R152, R152, 0x1, -R72 ;  /* 0x000000019898c824 */ /* 0x000fe200078e0a48 */
[----:B---3--:R-:W-:Y:S01]  /*eca0*/  ISETP.GE.AND P6, PT, R6, RZ, PT ;  /* 0x000000ff0600720c */ /* 0x008fe20003fc6270 */
[----:B------:R-:W1:Y:S01]  /*ecb0*/  LDCU UR5, c[0x0][0x3b0] ;  /* 0x00007600ff0577ac */ /* 0x000e620008000800 */
[----:B------:R-:W-:-:S11]  /*ecc0*/  LEA R6, P3, R165, R69, 0x1 ;  /* 0x00000045a5067211 */ /* 0x000fd600078608ff */
[----:B------:R-:W-:Y:S01]  /*ecd0*/  @!P6 IMAD.MOV R151, RZ, RZ, -R151 ;  /* 0x000000ffff97e224 */ /* 0x000fe200078e0a97 */
[----:B------:R-:W-:-:S04]  /*ece0*/  ISETP.GT.U32.AND P6, PT, R72, R154, PT ;  /* 0x0000009a4800720c */ /* 0x000fc80003fc4070 */
[----:B------:R-:W-:Y:S01]  /*ecf0*/  SEL R151, R75, R151, !P1 ;  /* 0x000000974b977207 */ /* 0x000fe20004800000 */
[----:B------:R3:W-:Y:S01]  /*ed00*/  STL [R1], R6 ;  /* 0x0000000601007387 */ /* 0x0007e20000100800 */
[----:B0-----:R-:W-:-:S03]  /*ed10*/  @P0 IMAD.MOV.U32 R4, RZ, RZ, R6 ;  /* 0x000000ffff040224 */ /* 0x001fc600078e0006 */
[----:B------:R-:W-:Y:S01]  /*ed20*/  IMAD R151, R151, UR7, RZ ;  /* 0x0000000797977c24 */ /* 0x000fe2000f8e02ff */
[----:B------:R-:W-:Y:S01]  /*ed30*/  LEA R109, P4, R140, R69, 0x1 ;  /* 0x000000458c6d7211 */ /* 0x000fe200078808ff */
[----:B------:R-:W2:Y:S01]  /*ed40*/  LDL R7, [R1+0x98c] ;  /* 0x00098c0001077983 */ /* 0x000ea20000100800 */
[----:B------:R-:W-:Y:S01]  /*ed50*/  ISETP.GT.U32.AND P5, PT, R72, R155, PT ;  /* 0x0000009b4800720c */ /* 0x000fe20003fa4070 */
[----:B------:R-:W-:Y:S02]  /*ed60*/  @!P6 IMAD.IADD R154, R154, 0x1, -R72 ;  /* 0x000000019a9ae824 */ /* 0x000fe400078e0a48 */
[----:B---3--:R-:W3:Y:S01]  /*ed70*/  LDL R6, [R1+0x9c0] ;  /* 0x0009c00001067983 */ /* 0x008ee20000100800 */
[----:B------:R-:W-:Y:S01]  /*ed80*/  LEA R43, P6, R151, R69, 0x1 ;  /* 0x00000045972b7211 */ /* 0x000fe200078c08ff */
[----:B------:R-:W0:Y:S01]  /*ed90*/  LDCU UR7, c[0x0][0x3b0] ;  /* 0x00007600ff0777ac */ /* 0x000e220008000800 */
[----:B------:R-:W-:Y:S01]  /*eda0*/  LEA.HI.X.SX32 R110, R140, R68, 0x1, P4 ;  /* 0x000000448c6e7211 */ /* 0x000fe200020f0eff */
[----:B------:R0:W-:Y:S04]  /*edb0*/  STL [R1+0x40], R109 ;  /* 0x0000406d01007387 */ /* 0x0001e80000100800 */
[----:B------:R-:W-:Y:S04]  /*edc0*/  STL [R1+0x80], R43 ;  /* 0x0000802b01007387 */ /* 0x000fe80000100800 */
[----:B------:R-:W-:Y:S01]  /*edd0*/  STL [R1+0x3c], R110 ;  /* 0x00003c6e01007387 */ /* 0x000fe20000100800 */
[----:B----4-:R-:W-:-:S02]  /*ede0*/  ISETP.GE.AND P4, PT, R44, RZ, PT ;  /* 0x000000ff2c00720c */ /* 0x010fc40003f86270 */
[----:B------:R-:W-:Y:S02]  /*edf0*/  LEA.HI.X.SX32 R44, R151, R68, 0x1, P6 ;  /* 0x00000044972c7211 */ /* 0x000fe400030f0eff */
[----:B------:R-:W-:-:S03]  /*ee00*/  ISETP.GE.AND P6, PT, R45, RZ, PT ;  /* 0x000000ff2d00720c */ /* 0x000fc60003fc6270 */
[----:B------:R4:W-:Y:S04]  /*ee10*/  STL [R1+0x7c], R44 ;  /* 0x00007c2c01007387 */ /* 0x0009e80000100800 */
[----:B------:R-:W2:Y:S01]  /*ee20*/  LDL R45, [R1+0x9f0] ;  /* 0x0009f000012d7983 */ /* 0x000ea20000100800 */
[----:B------:R-:W-:Y:S02]  /*ee30*/  LEA.HI.X.SX32 R165, R165, R68, 0x1, P3 ;  /* 0x00000044a5a57211 */ /* 0x000fe400018f0eff */
[----:B------:R-:W-:Y:S01]  /*ee40*/  PRMT R77, RZ, 0x7610, R77 ;  /* 0x00007610ff4d7816 */ /* 0x000fe2000000004d */
[----:B------:R-:W-:Y:S01]  /*ee50*/  @!P5 IMAD.IADD R155, R155, 0x1, -R72 ;  /* 0x000000019b9bd824 */ /* 0x000fe200078e0a48 */
[C---:B------:R-:W-:Y:S01]  /*ee60*/  ISETP.GT.U32.AND P3, PT, R72.reuse, R8, PT ;  /* 0x000000084800720c */ /* 0x040fe20003f64070 */
[----:B------:R-:W-:Y:S01]  /*ee70*/  @P0 IMAD.MOV.U32 R5, RZ, RZ, R165 ;  /* 0x000000ffff050224 */ /* 0x000fe200078e00a5 */
[----:B------:R-:W-:Y:S01]  /*ee80*/  ISETP.GT.U32.AND P5, PT, R72, R152, PT ;  /* 0x000000984800720c */ /* 0x000fe20003fa4070 */
[----:B------:R-:W2:Y:S04]  /*ee90*/  LDL.LU R111, [R1+0x10] ;  /* 0x00001000016f7983 */ /* 0x000ea80000300800 */
[----:B------:R0:W2:Y:S02]  /*eea0*/  @P0 LDG.E.U16 R77, desc[UR20][R4.64] ;  /* 0x00000014044d0981 */ /* 0x0000a4000c1e1500 */
[----:B0-----:R-:W-:-:S02]  /*eeb0*/  @P0 IMAD.MOV.U32 R4, RZ, RZ, R109 ;  /* 0x000000ffff040224 */ /* 0x001fc400078e006d */
[----:B------:R-:W2:Y:S02]  /*eec0*/  LDL.LU R109, [R1+0xc] ;  /* 0x00000c00016d7983 */ /* 0x000ea40000300800 */
[--C-:B------:R-:W-:Y:S02]  /*eed0*/  @!P3 IMAD.IADD R8, R8, 0x1, -R72.reuse ;  /* 0x000000010808b824 */ /* 0x100fe400078e0a48 */
[----:B------:R-:W-:Y:S02]  /*eee0*/  @!P5 IMAD.IADD R152, R152, 0x1, -R72 ;  /* 0x000000019898d824 */ /* 0x000fe400078e0a48 */
[----:B------:R-:W-:Y:S01]  /*eef0*/  @!P4 IMAD.MOV R154, RZ, RZ, -R154 ;  /* 0x000000ffff9ac224 */ /* 0x000fe200078e0a9a */
[C---:B------:R-:W-:Y:S01]  /*ef00*/  ISETP.GT.U32.AND P3, PT, R72.reuse, R8, PT ;  /* 0x000000084800720c */ /* 0x040fe20003f64070 */
[----:B------:R-:W-:Y:S01]  /*ef10*/  @P0 IMAD.MOV.U32 R5, RZ, RZ, R110 ;  /* 0x000000ffff050224 */ /* 0x000fe200078e006e */
[----:B------:R-:W-:Y:S02]  /*ef20*/  PRMT R76, RZ, 0x7610, R76 ;  /* 0x00007610ff4c7816 */ /* 0x000fe4000000004c */
[C---:B------:R-:W-:Y:S01]  /*ef30*/  ISETP.GT.U32.AND P5, PT, R72.reuse, R155, PT ;  /* 0x0000009b4800720c */ /* 0x040fe20003fa4070 */
[----:B------:R-:W-:Y:S01]  /*ef40*/  @!P6 IMAD.MOV R152, RZ, RZ, -R152 ;  /* 0x000000ffff98e224 */ /* 0x000fe200078e0a98 */
[----:B------:R-:W-:-:S02]  /*ef50*/  ISETP.GT.U32.AND P4, PT, R72, R156, PT ;  /* 0x0000009c4800720c */ /* 0x000fc40003f84070 */
[C---:B------:R-:W-:Y:S01]  /*ef60*/  SEL R154, R75.reuse, R154, !P1 ;  /* 0x0000009a4b9a7207 */ /* 0x040fe20004800000 */
[----:B------:R0:W2:Y:S01]  /*ef70*/  @P0 LDG.E.U16 R76, desc[UR20][R4.64] ;  /* 0x00000014044c0981 */ /* 0x0000a2000c1e1500 */
[----:B------:R-:W-:Y:S02]  /*ef80*/  PRMT R74, RZ, 0x7610, R74 ;  /* 0x00007610ff4a7816 */ /* 0x000fe4000000004a */
[----:B------:R-:W-:Y:S01]  /*ef90*/  SEL R152, R75, R152, !P1 ;  /* 0x000000984b987207 */ /* 0x000fe20004800000 */
[----:B------:R-:W-:Y:S01]  /*efa0*/  IMAD R154, R154, UR11, RZ ;  /* 0x0000000b9a9a7c24 */ /* 0x000fe2000f8e02ff */
[----:B------:R-:W-:Y:S01]  /*efb0*/  PRMT R67, RZ, 0x7610, R67 ;  /* 0x00007610ff437816 */ /* 0x000fe20000000043 */
[----:B------:R-:W-:Y:S01]  /*efc0*/  @!P3 IMAD.IADD R8, R8, 0x1, -R72 ;  /* 0x000000010808b824 */ /* 0x000fe200078e0a48 */
[----:B------:R-:W-:Y:S01]  /*efd0*/  PRMT R66, RZ, 0x7610, R66 ;  /* 0x00007610ff427816 */ /* 0x000fe20000000042 */
[----:B0-----:R-:W-:Y:S01]  /*efe0*/  @P0 IMAD.MOV.U32 R4, RZ, RZ, R43 ;  /* 0x000000ffff040224 */ /* 0x001fe200078e002b */
[----:B------:R-:W-:Y:S01]  /*eff0*/  PRMT R65, RZ, 0x7610, R65 ;  /* 0x00007610ff417816 */ /* 0x000fe20000000041 */
[----:B------:R-:W-:Y:S01]  /*f000*/  @P0 IMAD.MOV.U32 R5, RZ, RZ, R44 ;  /* 0x000000ffff050224 */ /* 0x000fe200078e002c */
[----:B------:R-:W-:Y:S01]  /*f010*/  PRMT R64, RZ, 0x7610, R64 ;  /* 0x00007610ff407816 */ /* 0x000fe20000000040 */
[----:B-1----:R-:W-:Y:S01]  /*f020*/  IMAD R152, R152, UR5, RZ ;  /* 0x0000000598987c24 */ /* 0x002fe2000f8e02ff */
[----:B----4-:R-:W4:Y:S01]  /*f030*/  LDL.LU R44, [R1+0x8] ;  /* 0x00000800012c7983 */ /* 0x010f220000300800 */
[--C-:B------:R-:W-:Y:S01]  /*f040*/  @!P5 IMAD.IADD R155, R155, 0x1, -R72.reuse ;  /* 0x000000019b9bd824 */ /* 0x100fe200078e0a48 */
[----:B------:R-:W0:Y:S02]  /*f050*/  LDCU UR5, c[0x0][0x3b0] ;  /* 0x00007600ff0577ac */ /* 0x000e240008000800 */
[----:B------:R1:W4:Y:S01]  /*f060*/  @P0 LDG.E.U16 R74, desc[UR20][R4.64] ;  /* 0x00000014044a0981 */ /* 0x000322000c1e1500 */
[----:B------:R-:W-:Y:S01]  /*f070*/  @!P4 IMAD.IADD R156, R156, 0x1, -R72 ;  /* 0x000000019c9cc824 */ /* 0x000fe200078e0a48 */
[----:B------:R-:W-:Y:S01]  /*f080*/  PRMT R63, RZ, 0x7610, R63 ;  /* 0x00007610ff3f7816 */ /* 0x000fe2000000003f */
[----:B------:R-:W0:Y:S01]  /*f090*/  LDCU UR11, c[0x0][0x3b0] ;  /* 0x00007600ff0b77ac */ /* 0x000e220008000800 */
[----:B-1----:R-:W-:-:S04]  /*f0a0*/  LEA R4, P3, R154, R69, 0x1 ;  /* 0x000000459a047211 */ /* 0x002fc800078608ff */
[----:B------:R-:W-:Y:S01]  /*f0b0*/  LEA.HI.X.SX32 R5, R154, R68, 0x1, P3 ;  /* 0x000000449a057211 */ /* 0x000fe200018f0eff */
[----:B------:R-:W-:Y:S04]  /*f0c0*/  STL [R1+0x4], R8 ;  /* 0x0000040801007387 */ /* 0x000fe80000100800 */
[----:B------:R1:W-:Y:S04]  /*f0d0*/  STL [R1+0xc0], R4 ;  /* 0x0000c00401007387 */ /* 0x0003e80000100800 */
[----:B------:R1:W4:Y:S02]  /*f0e0*/  @P0 LDG.E.U16 R67, desc[UR20][R4.64] ;  /* 0x0000001404430981 */ /* 0x000324000c1e1500 */
[----:B-1----:R-:W-:Y:S01]  /*f0f0*/  IMAD.MOV.U32 R4, RZ, RZ, R8 ;  /* 0x000000ffff047224 */ /* 0x002fe200078e0008 */
[----:B---3--:R-:W-:-:S02]  /*f100*/  ISETP.GE.AND P5, PT, R6, RZ, PT ;  /* 0x000000ff0600720c */ /* 0x008fc40003fa6270 */
[C---:B------:R-:W-:Y:S02]  /*f110*/  LEA R6, P4, R152.reuse, R69, 0x1 ;  /* 0x0000004598067211 */ /* 0x040fe400078808ff */
[----:B--2---:R-:W-:Y:S02]  /*f120*/  ISETP.GE.AND P6, PT, R7, RZ, PT ;  /* 0x000000ff0700720c */ /* 0x004fe40003fc6270 */
[----:B------:R-:W-:Y:S01]  /*f130*/  LEA.HI.X.SX32 R7, R152, R68, 0x1, P4 ;  /* 0x0000004498077211 */ /* 0x000fe200020f0eff */
[----:B------:R1:W-:Y:S04]  /*f140*/  STL [R1+0x100], R6 ;  /* 0x0001000601007387 */ /* 0x0003e80000100800 */
[----:B------:R2:W-:Y:S02]  /*f150*/  STL [R1+0xbc], R5 ;  /* 0x0000bc0501007387 */ /* 0x0005e40000100800 */
[----:B------:R-:W-:-:S02]  /*f160*/  @!P5 IMAD.MOV R4, RZ, RZ, -R4 ;  /* 0x000000ffff04d224 */ /* 0x000fc400078e0a04 */
[----:B------:R3:W-:Y:S04]  /*f170*/  STL [R1+0xfc], R7 ;  /* 0x0000fc0701007387 */ /* 0x0007e80000100800 */
[----:B------:R-:W4:Y:S04]  /*f180*/  LDL R8, [R1+0xa10] ;  /* 0x000a100001087983 */ /* 0x000f280000100800 */
[----:B------:R-:W4:Y:S01]  /*f190*/  LDL.LU R43, [R1+0x14] ;  /* 0x00001400012b7983 */ /* 0x000f220000300800 */
[----:B------:R-:W-:Y:S01]  /*f1a0*/  @!P6 IMAD.MOV R155, RZ, RZ, -R155 ;  /* 0x000000ffff9be224 */ /* 0x000fe200078e0a9b */
[----:B------:R-:W-:-:S02]  /*f1b0*/  ISETP.GT.U32.AND P3, PT, R72, R156, PT ;  /* 0x0000009c4800720c */ /* 0x000fc40003f64070 */
[----:B------:R1:W4:Y:S01]  /*f1c0*/  @P0 LDG.E.U16 R66, desc[UR20][R6.64] ;  /* 0x0000001406420981 */ /* 0x000322000c1e1500 */
[----:B------:R-:W-:-:S03]  /*f1d0*/  ISETP.GE.AND P5, PT, R45, RZ, PT ;  /* 0x000000ff2d00720c */ /* 0x000fc60003fa6270 */
[----:B------:R-:W4:Y:S04]  /*f1e0*/  LDL R110, [R1+0x988] ;  /* 0x00098800016e7983 */ /* 0x000f280000100800 */
[----:B------:R-:W4:Y:S01]  /*f1f0*/  LDL R45, [R1+0x9d0] ;  /* 0x0009d000012d7983 */ /* 0x000f220000100800 */
[C---:B------:R-:W-:Y:S02]  /*f200*/  SEL R155, R75.reuse, R155, !P1 ;  /* 0x0000009b4b9b7207 */ /* 0x040fe40004800000 */
[C---:B------:R-:W-:Y:S02]  /*f210*/  ISETP.GT.U32.AND P6, PT, R72.reuse, R111, PT ;  /* 0x0000006f4800720c */ /* 0x040fe40003fc4070 */
[----:B------:R-:W-:Y:S01]  /*f220*/  SEL R4, R75, R4, !P1 ;  /* 0x000000044b047207 */ /* 0x000fe20004800000 */
[----:B------:R-:W-:Y:S01]  /*f230*/  IMAD R155, R155, UR7, RZ ;  /* 0x000000079b9b7c24 */ /* 0x000fe2000f8e02ff */
[----:B------:R-:W0:Y:S01]  /*f240*/  LDCU UR7, c[0x0][0x3b0] ;  /* 0x00007600ff0777ac */ /* 0x000e220008000800 */
[----:B------:R-:W-:Y:S01]  /*f250*/  ISETP.GT.U32.AND P4, PT, R72, R109, PT ;  /* 0x0000006d4800720c */ /* 0x000fe20003f84070 */
[----:B------:R-:W-:-:S02]  /*f260*/  @!P3 IMAD.IADD R156, R156, 0x1, -R72 ;  /* 0x000000019c9cb824 */ /* 0x000fc400078e0a48 */
[----:B------:R-:W-:Y:S01]  /*f270*/  IMAD R4, R4, UR12, RZ ;  /* 0x0000000c04047c24 */ /* 0x000fe2000f8e02ff */
[----:B------:R-:W-:Y:S01]  /*f280*/  PRMT R62, RZ, 0x7610, R62 ;  /* 0x00007610ff3e7816 */ /* 0x000fe2000000003e */
[----:B------:R-:W-:Y:S01]  /*f290*/  @!P5 IMAD.MOV R156, RZ, RZ, -R156 ;  /* 0x000000ffff9cd224 */ /* 0x000fe200078e0a9c */
[----:B------:R-:W-:Y:S02]  /*f2a0*/  PRMT R61, RZ, 0x7610, R61 ;  /* 0x00007610ff3d7816 */ /* 0x000fe4000000003d */
[--C-:B------:R-:W-:Y:S01]  /*f2b0*/  @!P6 IMAD.IADD R111, R111, 0x1, -R72.reuse ;  /* 0x000000016f6fe824 */ /* 0x100fe200078e0a48 */
[-C--:B-1----:R-:W-:Y:S01]  /*f2c0*/  LEA R6, P5, R4, R69.reuse, 0x1 ;  /* 0x0000004504067211 */ /* 0x082fe200078a08ff */
[----:B------:R-:W1:Y:S03]  /*f2d0*/  LDCU UR12, c[0x0][0x3b0] ;  /* 0x00007600ff0c77ac */ /* 0x000e660008000800 */
[----:B------:R-:W-:Y:S01]  /*f2e0*/  @!P4 IMAD.IADD R109, R109, 0x1, -R72 ;  /* 0x000000016d6dc824 */ /* 0x000fe200078e0a48 */
[----:B--2---:R-:W-:-:S04]  /*f2f0*/  LEA R5, P4, R155, R69, 0x1 ;  /* 0x000000459b057211 */ /* 0x004fc800078808ff */
[-C--:B------:R-:W-:Y:S01]  /*f300*/  LEA.HI.X.SX32 R112, R155, R68.reuse, 0x1, P4 ;  /* 0x000000449b707211 */ /* 0x080fe200020f0eff */
[----:B------:R2:W-:Y:S01]  /*f310*/  STL [R1+0x160], R5 ;  /* 0x0001600501007387 */ /* 0x0005e20000100800 */
[----:B------:R-:W-:Y:S02]  /*f320*/  ISETP.GT.U32.AND P6, PT, R72, R109, PT ;  /* 0x0000006d4800720c */ /* 0x000fe40003fc4070 */
[----:B---3--:R-:W-:Y:S01]  /*f330*/  LEA.HI.X.SX32 R7, R4, R68, 0x1, P5 ;  /* 0x0000004404077211 */ /* 0x008fe200028f0eff */
[----:B------:R-:W-:Y:S01]  /*f340*/  @P0 IMAD.MOV.U32 R4, RZ, RZ, R5 ;  /* 0x000000ffff040224 */ /* 0x000fe200078e0005 */
[----:B------:R-:W-:Y:S01]  /*f350*/  SEL R156, R75, R156, !P1 ;  /* 0x0000009c4b9c7207 */ /* 0x000fe20004800000 */
[----:B--2---:R-:W-:Y:S01]  /*f360*/  @P0 IMAD.MOV.U32 R5, RZ, RZ, R112 ;  /* 0x000000ffff050224 */ /* 0x004fe200078e0070 */
[----:B----4-:R-:W-:-:S03]  /*f370*/  ISETP.GT.U32.AND P4, PT, R72, R44, PT ;  /* 0x0000002c4800720c */ /* 0x010fc60003f84070 */
[----:B0-----:R-:W-:Y:S01]  /*f380*/  IMAD R156, R156, UR5, RZ ;  /* 0x000000059c9c7c24 */ /* 0x001fe2000f8e02ff */
[----:B------:R-:W-:Y:S03]  /*f390*/  STL [R1+0x1a0], R6 ;  /* 0x0001a00601007387 */ /* 0x000fe60000100800 */
[----:B------:R-:W-:Y:S01]  /*f3a0*/  @!P6 IMAD.IADD R109, R109, 0x1, -R72 ;  /* 0x000000016d6de824 */ /* 0x000fe200078e0a48 */
[----:B------:R-:W-:Y:S01]  /*f3b0*/  ISETP.GT.U32.AND P3, PT, R72, R111, PT ;  /* 0x0000006f4800720c */ /* 0x000fe20003f64070 */
[----:B------:R-:W0:Y:S01]  /*f3c0*/  LDCU UR5, c[0x0][0x3b0] ;  /* 0x00007600ff0577ac */ /* 0x000e220008000800 */
[----:B------:R2:W3:Y:S02]  /*f3d0*/  @P0 LDG.E.U16 R65, desc[UR20][R4.64] ;  /* 0x0000001404410981 */ /* 0x0004e4000c1e1500 */
[----:B--2---:R-:W-:Y:S02]  /*f3e0*/  @P0 IMAD.MOV.U32 R4, RZ, RZ, R6 ;  /* 0x000000ffff040224 */ /* 0x004fe400078e0006 */
[----:B------:R-:W-:Y:S01]  /*f3f0*/  @P0 IMAD.MOV.U32 R5, RZ, RZ, R7 ;  /* 0x000000ffff050224 */ /* 0x000fe200078e0007 */
[----:B------:R2:W-:Y:S04]  /*f400*/  STL [R1+0x15c], R112 ;  /* 0x00015c7001007387 */ /* 0x0005e80000100800 */
[----:B------:R4:W3:Y:S01]  /*f410*/  @P0 LDG.E.U16 R64, desc[UR20][R4.64] ;  /* 0x0000001404400981 */ /* 0x0008e2000c1e1500 */
[----:B------:R-:W-:-:S03]  /*f420*/  @!P4 IMAD.IADD R44, R44, 0x1, -R72 ;  /* 0x000000012c2cc824 */ /* 0x000fc600078e0a48 */
[----:B------:R0:W-:Y:S04]  /*f430*/  STL [R1+0x19c], R7 ;  /* 0x00019c0701007387 */ /* 0x0001e80000100800 */
[----:B--2---:R-:W2:Y:S01]  /*f440*/  LDL.LU R112, [R1+0x44] ;  /* 0x0000440001707983 */ /* 0x004ea20000300800 */
[----:B----4-:R-:W-:Y:S02]  /*f450*/  LEA R4, P6, R156, R69, 0x1 ;  /* 0x000000459c047211 */ /* 0x010fe400078c08ff */
[----:B------:R-:W-:Y:S02]  /*f460*/  ISETP.GE.AND P5, PT, R8, RZ, PT ;  /* 0x000000ff0800720c */ /* 0x000fe40003fa6270 */
[----:B------:R-:W4:Y:S04]  /*f470*/  LDL.LU R8, [R1+0x18] ;  /* 0x0000180001087983 */ /* 0x000f280000300800 */
[----:B------:R-:W-:Y:S01]  /*f480*/  STL [R1+0x1e0], R4 ;  /* 0x0001e00401007387 */ /* 0x000fe20000100800 */
[----:B------:R-:W-:-:S03]  /*f490*/  ISETP.GE.AND P4, PT, R45, RZ, PT ;  /* 0x000000ff2d00720c */ /* 0x000fc60003f86270 */
[----:B------:R-:W3:Y:S01]  /*f4a0*/  LDL R45, [R1+0x944] ;  /* 0x00094400012d7983 */ /* 0x000ee20000100800 */
[----:B------:R-:W-:Y:S01]  /*f4b0*/  @!P3 IMAD.IADD R111, R111, 0x1, -R72 ;  /* 0x000000016f6fb824 */ /* 0x000fe200078e0a48 */
[----:B------:R-:W-:Y:S02]  /*f4c0*/  ISETP.GT.U32.AND P3, PT, R72, R43, PT ;  /* 0x0000002b4800720c */ /* 0x000fe40003f64070 */
[----:B------:R-:W-:Y:S01]  /*f4d0*/  LEA.HI.X.SX32 R6, R156, R68, 0x1, P6 ;  /* 0x000000449c067211 */ /* 0x000fe200030f0eff */
[----:B------:R-:W-:Y:S01]  /*f4e0*/  IMAD.MOV.U32 R5, RZ, RZ, R111 ;  /* 0x000000ffff057224 */ /* 0x000fe200078e006f */
[----:B------:R-:W-:-:S03]  /*f4f0*/  ISETP.GT.U32.AND P6, PT, R72, R44, PT ;  /* 0x0000002c4800720c */ /* 0x000fc60003fc4070 */
[----:B------:R1:W-:Y:S01]  /*f500*/  STL [R1+0x1dc], R6 ;  /* 0x0001dc0601007387 */ /* 0x0003e20000100800 */
[----:B0-----:R-:W-:Y:S02]  /*f510*/  @P0 IMAD.MOV.U32 R7, RZ, RZ, R6 ;  /* 0x000000ffff070224 */ /* 0x001fe400078e0006 */
[----:B------:R-:W-:-:S03]  /*f520*/  @!P5 IMAD.MOV R5, RZ, RZ, -R5 ;  /* 0x000000ffff05d224 */ /* 0x000fc600078e0a05 */
[----:B------:R-:W-:Y:S02]  /*f530*/  @!P3 IMAD.IADD R43, R43, 0x1, -R72 ;  /* 0x000000012b2bb824 */ /* 0x000fe400078e0a48 */
[----:B-1----:R-:W-:Y:S02]  /*f540*/  @P0 IMAD.MOV.U32 R6, RZ, RZ, R4 ;  /* 0x000000ffff060224 */ /* 0x002fe400078e0004 */
[----:B------:R-:W-:Y:S01]  /*f550*/  IMAD.MOV.U32 R4, RZ, RZ, R109 ;  /* 0x000000ffff047224 */ /* 0x000fe200078e006d */
[----:B------:R-:W-:Y:S01]  /*f560*/  ISETP.GT.U32.AND P3, PT, R72, R43, PT ;  /* 0x0000002b4800720c */ /* 0x000fe20003f64070 */
[----:B------:R-:W-:Y:S01]  /*f570*/  @!P6 IMAD.IADD R44, R44, 0x1, -R72 ;  /* 0x000000012c2ce824 */ /* 0x000fe200078e0a48 */
[----:B------:R0:W4:Y:S01]  /*f580*/  @P0 LDG.E.U16 R63, desc[UR20][R6.64] ;  /* 0x00000014063f0981 */ /* 0x000122000c1e1500 */
[----:B------:R-:W-:Y:S01]  /*f590*/  @!P4 IMAD.MOV R4, RZ, RZ, -R4 ;  /* 0x000000ffff04c224 */ /* 0x000fe200078e0a04 */
[----:B------:R-:W-:Y:S02]  /*f5a0*/  ISETP.GE.AND P5, PT, R110, RZ, PT ;  /* 0x000000ff6e00720c */ /* 0x000fe40003fa6270 */
[----:B------:R-:W4:Y:S01]  /*f5b0*/  LDL.LU R109, [R1+0x48] ;  /* 0x00004800016d7983 */ /* 0x000f220000300800 */
[----:B0-----:R-:W-:-:S02]  /*f5c0*/  SEL R6, R75, R5, !P1 ;  /* 0x000000054b067207 */ /* 0x001fc40004800000 */
[----:B------:R-:W-:-:S03]  /*f5d0*/  SEL R5, R75, R4, !P1 ;  /* 0x000000044b057207 */ /* 0x000fc60004800000 */
[----:B------:R-:W-:Y:S01]  /*f5e0*/  IMAD R6, R6, UR5, RZ ;  /* 0x0000000506067c24 */ /* 0x000fe2000f8e02ff */
[----:B------:R0:W-:Y:S01]  /*f5f0*/  STL [R1+0x8], R44 ;  /* 0x0000082c01007387 */ /* 0x0001e20000100800 */
[----:B------:R-:W-:Y:S01]  /*f600*/  IMAD R5, R5, UR7, RZ ;  /* 0x0000000705057c24 */ /* 0x000fe2000f8e02ff */
[----:B------:R-:W1:Y:S01]  /*f610*/  LDCU UR5, c[0x0][0x3b0] ;  /* 0x00007600ff0577ac */ /* 0x000e620008000800 */
[----:B------:R-:W-:Y:S02]  /*f620*/  IMAD.MOV.U32 R4, RZ, RZ, R44 ;  /* 0x000000ffff047224 */ /* 0x000fe400078e002c */
[----:B------:R-:W-:Y:S01]  /*f630*/  @!P3 IMAD.IADD R43, R43, 0x1, -R72 ;  /* 0x000000012b2bb824 */ /* 0x000fe200078e0a48 */
[-C--:B------:R-:W-:Y:S01]  /*f640*/  LEA R7, P3, R5, R69.reuse, 0x1 ;  /* 0x0000004505077211 */ /* 0x080fe200078608ff */
[----:B------:R-:W-:Y:S01]  /*f650*/  @!P5 IMAD.MOV R4, RZ, RZ, -R4 ;  /* 0x000000ffff04d224 */ /* 0x000fe200078e0a04 */
[----:B------:R-:W-:Y:S01]  /*f660*/  PRMT R60, RZ, 0x7610, R60 ;  /* 0x00007610ff3c7816 */ /* 0x000fe2000000003c */
[----:B------:R-:W1:Y:S01]  /*f670*/  LDCU UR7, c[0x0][0x3b0] ;  /* 0x00007600ff0777ac */ /* 0x000e620008000800 */
[----:B0-----:R-:W-:-:S04]  /*f680*/  LEA R44, P6, R6, R69, 0x1 ;  /* 0x00000045062c7211 */ /* 0x001fc800078c08ff */
[----:B------:R-:W-:Y:S01]  /*f690*/  LEA.HI.X.SX32 R110, R6, R68, 0x1, P6 ;  /* 0x00000044066e7211 */ /* 0x000fe200030f0eff */
[----:B------:R0:W-:Y:S01]  /*f6a0*/  STL [R1+0x220], R44 ;  /* 0x0002202c01007387 */ /* 0x0001e20000100800 */
[----:B------:R-:W-:Y:S01]  /*f6b0*/  SEL R6, R75, R4, !P1 ;  /* 0x000000044b067207 */ /* 0x000fe20004800000 */
[----:B------:R-:W-:Y:S02]  /*f6c0*/  @P0 IMAD.MOV.U32 R4, RZ, RZ, R44 ;  /* 0x000000ffff040224 */ /* 0x000fe400078e002c */
[----:B------:R-:W-:Y:S04]  /*f6d0*/  STL [R1+0x14], R43 ;  /* 0x0000142b01007387 */ /* 0x000fe80000100800 */
[----:B------:R1:W-:Y:S04]  /*f6e0*/  STL [R1+0x260], R7 ;  /* 0x0002600701007387 */ /* 0x0003e80000100800 */
[----:B------:R-:W-:Y:S04]  /*f6f0*/  STL [R1+0x21c], R110 ;  /* 0x00021c6e01007387 */ /* 0x000fe80000100800 */
[----:B0-----:R-:W4:Y:S01]  /*f700*/  LDL R44, [R1+0x8a8] ;  /* 0x0008a800012c7983 */ /* 0x001f220000100800 */
[----:B--2---:R-:W-:Y:S01]  /*f710*/  ISETP.GT.U32.AND P4, PT, R72, R112, PT ;  /* 0x000000704800720c */ /* 0x004fe20003f84070 */
[----:B------:R-:W-:-:S02]  /*f720*/  IMAD R6, R6, UR11, RZ ;  /* 0x0000000b06067c24 */ /* 0x000fc4000f8e02ff */
[----:B------:R-:W2:Y:S01]  /*f730*/  LDL R111, [R1+0x8f8] ;  /* 0x0008f800016f7983 */ /* 0x000ea20000100800 */
[----:B------:R-:W-:Y:S01]  /*f740*/  PRMT R59, RZ, 0x7610, R59 ;  /* 0x00007610ff3b7816 */ /* 0x000fe2000000003b */
[----:B------:R-:W0:Y:S08]  /*f750*/  LDCU UR11, c[0x0][0x3b0] ;  /* 0x00007600ff0b77ac */ /* 0x000e300008000800 */
[----:B------:R-:W-:Y:S01]  /*f760*/  @!P4 IMAD.IADD R112, R112, 0x1, -R72 ;  /* 0x000000017070c824 */ /* 0x000fe200078e0a48 */
[----:B---3--:R-:W-:-:S02]  /*f770*/  ISETP.GE.AND P5, PT, R45, RZ, PT ;  /* 0x000000ff2d00720c */ /* 0x008fc40003fa6270 */
[----:B------:R-:W-:Y:S01]  /*f780*/  LEA.HI.X.SX32 R45, R5, R68, 0x1, P3 ;  /* 0x00000044052d7211 */ /* 0x000fe200018f0eff */
[----:B------:R-:W-:-:S05]  /*f790*/  @P0 IMAD.MOV.U32 R5, RZ, RZ, R110 ;  /* 0x000000ffff050224 */ /* 0x000fca00078e006e */
[----:B------:R3:W2:Y:S02]  /*f7a0*/  @P0 LDG.E.U16 R62, desc[UR20][R4.64] ;  /* 0x00000014043e0981 */ /* 0x0006a4000c1e1500 */
[----:B---3--:R-:W-:Y:S02]  /*f7b0*/  @P0 IMAD.MOV.U32 R4, RZ, RZ, R7 ;  /* 0x000000ffff040224 */ /* 0x008fe400078e0007 */
[----:B------:R-:W-:-:S05]  /*f7c0*/  @P0 IMAD.MOV.U32 R5, RZ, RZ, R45 ;  /* 0x000000ffff050224 */ /* 0x000fca00078e002d */
[----:B------:R3:W2:Y:S04]  /*f7d0*/  @P0 LDG.E.U16 R61, desc[UR20][R4.64] ;  /* 0x00000014043d0981 */ /* 0x0006a8000c1e1500 */
[----:B------:R0:W-:Y:S01]  /*f7e0*/  STL [R1+0x25c], R45 ;  /* 0x00025c2d01007387 */ /* 0x0001e20000100800 */
[----:B---3--:R-:W-:-:S04]  /*f7f0*/  LEA R5, P4, R6, R69, 0x1 ;  /* 0x0000004506057211 */ /* 0x008fc800078808ff */
[----:B-1----:R-:W-:Y:S01]  /*f800*/  LEA.HI.X.SX32 R7, R6, R68, 0x1, P4 ;  /* 0x0000004406077211 */ /* 0x002fe200020f0eff */
[----:B0-----:R-:W3:Y:S01]  /*f810*/  LDL.LU R45, [R1+0x4c] ;  /* 0x00004c00012d7983 */ /* 0x001ee20000300800 */
[----:B------:R-:W-:-:S03]  /*f820*/  IMAD.MOV.U32 R4, RZ, RZ, R43 ;  /* 0x000000ffff047224 */ /* 0x000fc600078e002b */
[----:B------:R-:W3:Y:S04]  /*f830*/  LDL R110, [R1+0x858] ;  /* 0x00085800016e7983 */ /* 0x000ee80000100800 */
[----:B------:R0:W-:Y:S04]  /*f840*/  STL [R1+0x2a0], R5 ;  /* 0x0002a00501007387 */ /* 0x0001e80000100800 */
[----:B------:R1:W-:Y:S04]  /*f850*/  STL [R1+0x29c], R7 ;  /* 0x00029c0701007387 */ /* 0x0003e80000100800 */
[----:B------:R-:W3:Y:S01]  /*f860*/  LDL R43, [R1+0x86c] ;  /* 0x00086c00012b7983 */ /* 0x000ee20000100800 */
[C---:B----4-:R-:W-:Y:S01]  /*f870*/  ISETP.GT.U32.AND P6, PT, R72.reuse, R8, PT ;  /* 0x000000084800720c */ /* 0x050fe20003fc4070 */
[----:B------:R-:W-:Y:S01]  /*f880*/  @!P5 IMAD.MOV R4, RZ, RZ, -R4 ;  /* 0x000000ffff04d224 */ /* 0x000fe200078e0a04 */
[----:B------:R-:W-:-:S04]  /*f890*/  ISETP.GT.U32.AND P5, PT, R72, R132, PT ;  /* 0x000000844800720c */ /* 0x000fc80003fa4070 */
[----:B------:R-:W-:-:S07]  /*f8a0*/  SEL R6, R75, R4, !P1 ;  /* 0x000000044b067207 */ /* 0x000fce0004800000 */
[--C-:B------:R-:W-:Y:S01]  /*f8b0*/  @!P6 IMAD.IADD R8, R8, 0x1, -R72.reuse ;  /* 0x000000010808e824 */ /* 0x100fe200078e0a48 */
[C---:B------:R-:W-:Y:S01]  /*f8c0*/  ISETP.GT.U32.AND P6, PT, R72.reuse, R112, PT ;  /* 0x000000704800720c */ /* 0x040fe20003fc4070 */
[----:B------:R-:W-:Y:S02]  /*f8d0*/  @P0 IMAD.MOV.U32 R4, RZ, RZ, R5 ;  /* 0x000000ffff040224 */ /* 0x000fe400078e0005 */
[----:B0-----:R-:W-:Y:S01]  /*f8e0*/  @P0 IMAD.MOV.U32 R5, RZ, RZ, R7 ;  /* 0x000000ffff050224 */ /* 0x001fe200078e0007 */
[----:B------:R-:W-:Y:S01]  /*f8f0*/  ISETP.GT.U32.AND P4, PT, R72, R8, PT ;  /* 0x000000084800720c */ /* 0x000fe20003f84070 */
[----:B------:R-:W-:Y:S01]  /*f900*/  IMAD R6, R6, UR5, RZ ;  /* 0x0000000506067c24 */ /* 0x000fe2000f8e02ff */
[----:B------:R-:W-:Y:S01]  /*f910*/  ISETP.GT.U32.AND P3, PT, R72, R109, PT ;  /* 0x0000006d4800720c */ /* 0x000fe20003f64070 */
[--C-:B------:R-:W-:Y:S01]  /*f920*/  @!P5 IMAD.IADD R132, R132, 0x1, -R72.reuse ;  /* 0x000000018484d824 */ /* 0x100fe200078e0a48 */
[----:B------:R0:W4:Y:S05]  /*f930*/  @P0 LDG.E.U16 R60, desc[UR20][R4.64] ;  /* 0x00000014043c0981 */ /* 0x00012a000c1e1500 */
[----:B------:R-:W-:Y:S01]  /*f940*/  @!P6 IMAD.IADD R112, R112, 0x1, -R72 ;  /* 0x000000017070e824 */ /* 0x000fe200078e0a48 */
[----:B------:R-:W2:Y:S01]  /*f950*/  LDCU UR5, c[0x0][0x3b0] ;  /* 0x00007600ff0577ac */ /* 0x000ea20008000800 */
[----:B0-----:R-:W-:-:S02]  /*f960*/  LEA R4, P6, R6, R69, 0x1 ;  /* 0x0000004506047211 */ /* 0x001fc400078c08ff */
[----:B------:R-:W-:Y:S01]  /*f970*/  @!P4 IMAD.IADD R8, R8, 0x1, -R72 ;  /* 0x000000010808c824 */ /* 0x000fe200078e0a48 */
[----:B------:R-:W-:Y:S02]  /*f980*/  ISETP.GE.AND P5, PT, R44, RZ, PT ;  /* 0x000000ff2c00720c */ /* 0x000fe40003fa6270 */
[----:B------:R-:W-:Y:S01]  /*f990*/  LEA.HI.X.SX32 R6, R6, R68, 0x1, P6 ;  /* 0x0000004406067211 */ /* 0x000fe200030f0eff */
[----:B------:R-:W4:Y:S04]  /*f9a0*/  LDL.LU R44, [R1+0x50] ;  /* 0x00005000012c7983 */ /* 0x000f280000300800 */
[----:B------:R-:W-:Y:S01]  /*f9b0*/  STL [R1+0x2e0], R4 ;  /* 0x0002e00401007387 */ /* 0x000fe20000100800 */
[----:B-1----:R-:W-:-:S03]  /*f9c0*/  @P0 IMAD.MOV.U32 R7, RZ, RZ, R6 ;  /* 0x000000ffff070224 */ /* 0x002fc600078e0006 */
[----:B------:R0:W-:Y:S04]  /*f9d0*/  STL [R1+0x2dc], R6 ;  /* 0x0002dc0601007387 */ /* 0x0001e80000100800 */
[----:B------:R1:W-:Y:S01]  /*f9e0*/  STL [R1+0x18], R8 ;  /* 0x0000180801007387 */ /* 0x0003e20000100800 */
[----:B0-----:R-:W-:Y:S02]  /*f9f0*/  @P0 IMAD.MOV.U32 R6, RZ, RZ, R4 ;  /* 0x000000ffff060224 */ /* 0x001fe400078e0004 */
[----:B------:R-:W-:Y:S02]  /*fa00*/  IMAD.MOV.U32 R4, RZ, RZ, R8 ;  /* 0x000000ffff047224 */ /* 0x000fe400078e0008 */
[----:B-1----:R-:W4:Y:S01]  /*fa10*/  LDL R8, [R1+0x8a4] ;  /* 0x0008a40001087983 */ /* 0x002f220000100800 */
[----:B------:R-:W-:Y:S01]  /*fa20*/  @!P3 IMAD.IADD R109, R109, 0x1, -R72 ;  /* 0x000000016d6db824 */ /* 0x000fe200078e0a48 */
[----:B--2---:R-:W-:-:S02]  /*fa30*/  ISETP.GE.AND P3, PT, R111, RZ, PT ;  /* 0x000000ff6f00720c */ /* 0x004fc40003f66270 */
[----:B------:R-:W-:Y:S01]  /*fa40*/  ISETP.GT.U32.AND P4, PT, R72, R132, PT ;  /* 0x000000844800720c */ /* 0x000fe20003f84070 */
[----:B------:R-:W2:Y:S01]  /*fa50*/  LDL.LU R111, [R1+0x58] ;  /* 0x00005800016f7983 */ /* 0x000ea20000300800 */
[----:B------:R-:W-:-:S03]  /*fa60*/  IMAD.MOV.U32 R5, RZ, RZ, R112 ;  /* 0x000000ffff057224 */ /* 0x000fc600078e0070 */
[----:B------:R0:W2:Y:S08]  /*fa70*/  @P0 LDG.E.U16 R59, desc[UR20][R6.64] ;  /* 0x00000014063b0981 */ /* 0x0000b0000c1e1500 */
[----:B------:R-:W-:Y:S01]  /*fa80*/  @!P4 IMAD.IADD R132, R132, 0x1, -R72 ;  /* 0x000000018484c824 */ /* 0x000fe200078e0a48 */
[----:B---3--:R-:W-:Y:S02]  /*fa90*/  ISETP.GE.AND P4, PT, R43, RZ, PT ;  /* 0x000000ff2b00720c */ /* 0x008fe40003f86270 */
[----:B------:R-:W3:Y:S01]  /*faa0*/  LDL R43, [R1+0x8d4] ;  /* 0x0008d400012b7983 */ /* 0x000ee20000100800 */
[----:B------:R-:W-:Y:S01]  /*fab0*/  @!P3 IMAD.MOV R5, RZ, RZ, -R5 ;  /* 0x000000ffff05b224 */ /* 0x000fe200078e0a05 */
[----:B------:R-:W-:Y:S01]  /*fac0*/  ISETP.GT.U32.AND P6, PT, R72, R45, PT ;  /* 0x0000002d4800720c */ /* 0x000fe20003fc4070 */
[----:B------:R-:W-:Y:S01]  /*fad0*/  @!P5 IMAD.MOV R4, RZ, RZ, -R4 ;  /* 0x000000ffff04d224 */ /* 0x000fe200078e0a04 */
[----:B------:R-:W-:-:S02]  /*fae0*/  ISETP.GE.AND P5, PT, R110, RZ, PT ;  /* 0x000000ff6e00720c */ /* 0x000fc40003fa6270 */
[C---:B------:R-:W-:Y:S01]  /*faf0*/  SEL R5, R75.reuse, R5, !P1 ;  /* 0x000000054b057207 */ /* 0x040fe20004800000 */
[----:B------:R-:W3:Y:S01]  /*fb00*/  LDL.LU R110, [R1+0x84] ;  /* 0x00008400016e7983 */ /* 0x000ee20000300800 */
[----:B------:R-:W-:-:S03]  /*fb10*/  SEL R4, R75, R4, !P1 ;  /* 0x000000044b047207 */ /* 0x000fc60004800000 */
[----:B------:R-:W-:Y:S01]  /*fb20*/  IMAD R5, R5, UR7, RZ ;  /* 0x0000000705057c24 */ /* 0x000fe2000f8e02ff */
[----:B------:R-:W-:Y:S01]  /*fb30*/  ISETP.GT.U32.AND P3, PT, R72, R109, PT ;  /* 0x0000006d4800720c */ /* 0x000fe20003f64070 */
[----:B------:R-:W-:Y:S01]  /*fb40*/  IMAD R4, R4, UR5, RZ ;  /* 0x0000000504047c24 */ /* 0x000fe2000f8e02ff */
[----:B------:R-:W-:Y:S01]  /*fb50*/  PRMT R58, RZ, 0x7610, R58 ;  /* 0x00007610ff3a7816 */ /* 0x000fe2000000003a */
[----:B------:R-:W-:Y:S01]  /*fb60*/  @!P6 IMAD.IADD R45, R45, 0x1, -R72 ;  /* 0x000000012d2de824 */ /* 0x000fe200078e0a48 */
[CC--:B------:R-:W-:Y:S01]  /*fb70*/  LEA R112, P6, R5.reuse, R69.reuse, 0x1 ;  /* 0x0000004505707211 */ /* 0x0c0fe200078c08ff */
[----:B------:R-:W-:Y:S01]  /*fb80*/  @!P5 IMAD.MOV R132, RZ, RZ, -R132 ;  /* 0x000000ffff84d224 */ /* 0x000fe200078e0a84 */
[C---:B0-----:R-:W-:Y:S01]  /*fb90*/  LEA R6, P5, R4.reuse, R69, 0x1 ;  /* 0x0000004504067211 */ /* 0x041fe200078a08ff */
[----:B------:R-:W0:Y:S01]  /*fba0*/  LDCU UR5, c[0x0][0x3b0] ;  /* 0x00007600ff0577ac */ /* 0x000e220008000800 */
[-C--:B------:R-:W-:Y:S02]  /*fbb0*/  LEA.HI.X.SX32 R113, R5, R68.reuse, 0x1, P6 ;  /* 0x0000004405717211 */ /* 0x080fe400030f0eff */
[----:B------:R-:W-:Y:S01]  /*fbc0*/  LEA.HI.X.SX32 R7, R4, R68, 0x1, P5 ;  /* 0x0000004404077211 */ /* 0x000fe200028f0eff */
[----:B------:R-:W-:Y:S01]  /*fbd0*/  @P0 IMAD.MOV.U32 R4, RZ, RZ, R112 ;  /* 0x000000ffff040224 */ /* 0x000fe200078e0070 */
[----:B------:R-:W-:Y:S01]  /*fbe0*/  PRMT R57, RZ, 0x7610, R57 ;  /* 0x00007610ff397816 */ /* 0x000fe20000000039 */
[----:B------:R-:W-:Y:S01]  /*fbf0*/  @P0 IMAD.MOV.U32 R5, RZ, RZ, R113 ;  /* 0x000000ffff050224 */ /* 0x000fe200078e0071 */
[----:B------:R-:W-:Y:S01]  /*fc00*/  PRMT R56, RZ, 0x7610, R56 ;  /* 0x00007610ff387816 */ /* 0x000fe20000000038 */
[----:B------:R-:W-:Y:S01]  /*fc10*/  @!P3 IMAD.IADD R109, R109, 0x1, -R72 ;  /* 0x000000016d6db824 */ /* 0x000fe200078e0a48 */
[C---:B------:R-:W-:Y:S01]  /*fc20*/  ISETP.GT.U32.AND P3, PT, R72.reuse, R45, PT ;  /* 0x0000002d4800720c */ /* 0x040fe20003f64070 */
[----:B------:R-:W1:Y:S01]  /*fc30*/  LDCU UR7, c[0x0][0x3b0] ;  /* 0x00007600ff0777ac */ /* 0x000e620008000800 */
[----:B------:R-:W-:Y:S01]  /*fc40*/  SEL R132, R75, R132, !P1 ;  /* 0x000000844b847207 */ /* 0x000fe20004800000 */
[----:B------:R0:W3:Y:S01]  /*fc50*/  @P0 LDG.E.U16 R58, desc[UR20][R4.64] ;  /* 0x00000014043a0981 */ /* 0x0000e2000c1e1500 */
[----:B----4-:R-:W-:-:S03]  /*fc60*/  ISETP.GT.U32.AND P6, PT, R72, R44, PT ;  /* 0x0000002c4800720c */ /* 0x010fc60003fc4070 */
[----:B------:R-:W-:Y:S01]  /*fc70*/  STL [R1+0x318], R112 ;  /* 0x0003187001007387 */ /* 0x000fe20000100800 */
[----:B0-----:R-:W-:-:S03]  /*fc80*/  IMAD.MOV.U32 R4, RZ, RZ, R109 ;  /* 0x000000ffff047224 */ /* 0x001fc600078e006d */
[----:B------:R0:W-:Y:S01]  /*fc90*/  STL [R1+0x350], R6 ;  /* 0x0003500601007387 */ /* 0x0001e20000100800 */
[----:B------:R-:W-:Y:S01]  /*fca0*/  IMAD R132, R132, UR11, RZ ;  /* 0x0000000b84847c24 */ /* 0x000fe2000f8e02ff */
[----:B------:R-:W-:Y:S01]  /*fcb0*/  PRMT R55, RZ, 0x7610, R55 ;  /* 0x00007610ff377816 */ /* 0x000fe20000000037 */
[----:B------:R-:W-:Y:S01]  /*fcc0*/  @!P4 IMAD.MOV R4, RZ, RZ, -R4 ;  /* 0x000000ffff04c224 */ /* 0x000fe200078e0a04 */
[----:B------:R-:W-:Y:S01]  /*fcd0*/  STL [R1+0x314], R113 ;  /* 0x0003147101007387 */ /* 0x000fe20000100800 */
[----:B------:R-:W-:Y:S01]  /*fce0*/  @!P3 IMAD.IADD R45, R45, 0x1, -R72 ;  /* 0x000000012d2db824 */ /* 0x000fe200078e0a48 */
[----:B------:R-:W-:Y:S02]  /*fcf0*/  PRMT R54, RZ, 0x7610, R54 ;  /* 0x00007610ff367816 */ /* 0x000fe40000000036 */
[----:B------:R0:W4:Y:S01]  /*fd00*/  @P0 LDG.E.U16 R57, desc[UR20][R6.64] ;  /* 0x0000001406390981 */ /* 0x000122000c1e1500 */
[----:B------:R-:W-:Y:S02]  /*fd10*/  SEL R5, R75, R4, !P1 ;  /* 0x000000044b057207 */ /* 0x000fe40004800000 */
[----:B------:R-:W-:Y:S01]  /*fd20*/  ISETP.GE.AND P5, PT, R8, RZ, PT ;  /* 0x000000ff0800720c */ /* 0x000fe20003fa6270 */
[----:B------:R1:W-:Y:S01]  /*fd30*/  STL [R1+0x34c], R7 ;  /* 0x00034c0701007387 */ /* 0x0003e20000100800 */
[----:B0-----:R-:W-:Y:S01]  /*fd40*/  LEA R6, P4, R132, R69, 0x1 ;  /* 0x0000004584067211 */ /* 0x001fe200078808ff */
[----:B------:R-:W-:Y:S01]  /*fd50*/  @!P6 IMAD.IADD R44, R44, 0x1, -R72 ;  /* 0x000000012c2ce824 */ /* 0x000fe200078e0a48 */
[----:B------:R-:W-:Y:S01]  /*fd60*/  PRMT R53, RZ, 0x7610, R53 ;  /* 0x00007610ff357816 */ /* 0x000fe20000000035 */
[----:B------:R-:W4:Y:S01]  /*fd70*/  LDL.LU R8, [R1+0x8c] ;  /* 0x00008c0001087983 */ /* 0x000f220000300800 */
[----:B------:R-:W-:Y:S01]  /*fd80*/  IMAD.MOV.U32 R4, RZ, RZ, R45 ;  /* 0x000000ffff047224 */ /* 0x000fe200078e002d */
[----:B------:R-:W0:Y:S01]  /*fd90*/  LDCU UR11, c[0x0][0x3b0] ;  /* 0x00007600ff0b77ac */ /* 0x000e220008000800 */
[----:B------:R-:W-:Y:S01]  /*fda0*/  IMAD R5, R5, UR4, RZ ;  /* 0x0000000405057c24 */ /* 0x000fe2000f8e02ff */
[----:B-1----:R-:W-:Y:S01]  /*fdb0*/  LEA.HI.X.SX32 R7, R132, R68, 0x1, P4 ;  /* 0x0000004484077211 */ /* 0x002fe200020f0eff */
[----:B------:R1:W-:Y:S01]  /*fdc0*/  STL [R1+0x4c], R45 ;  /* 0x00004c2d01007387 */ /* 0x0003e20000100800 */
[----:B------:R-:W-:-:S02]  /*fdd0*/  ISETP.GT.U32.AND P6, PT, R72, R44, PT ;  /* 0x0000002c4800720c */ /* 0x000fc40003fc4070 */
[----:B------:R-:W-:Y:S01]  /*fde0*/  @!P5 IMAD.MOV R4, RZ, RZ, -R4 ;  /* 0x000000ffff04d224 */ /* 0x000fe200078e0a04 */
[----:B--2---:R-:W-:Y:S01]  /*fdf0*/  ISETP.GT.U32.AND P3, PT, R72, R111, PT ;  /* 0x0000006f4800720c */ /* 0x004fe20003f64070 */
[----:B------:R2:W-:Y:S01]  /*fe00*/  STL [R1+0x388], R6 ;  /* 0x0003880601007387 */ /* 0x0005e20000100800 */
[----:B------:R-:W-:-:S03]  /*fe10*/  LEA R152, P5, R5, R69, 0x1 ;  /* 0x0000004505987211 */ /* 0x000fc600078a08ff */
[----:B------:R-:W-:Y:S01]  /*fe20*/  STL [R1+0x384], R7 ;  /* 0x0003840701007387 */ /* 0x000fe20000100800 */
[----:B------:R-:W-:-:S03]  /*fe30*/  SEL R4, R75, R4, !P1 ;  /* 0x000000044b047207 */ /* 0x000fc60004800000 */
[----:B-1----:R-:W4:Y:S01]  /*fe40*/  LDL R45, [R1+0x90c] ;  /* 0x00090c00012d7983 */ /* 0x002f220000100800 */
[----:B------:R-:W-:-:S03]  /*fe50*/  LEA.HI.X.SX32 R151, R5, R68, 0x1, P5 ;  /* 0x0000004405977211 */ /* 0x000fc600028f0eff */
[----:B------:R-:W4:Y:S04]  /*fe60*/  LDL.LU R113, [R1+0x94] ;  /* 0x0000940001717983 */ /* 0x000f280000300800 */
[----:B------:R-:W4:Y:S01]  /*fe70*/  LDL R112, [R1+0x934] ;  /* 0x0009340001707983 */ /* 0x000f220000100800 */
[----:B------:R-:W-:-:S03]  /*fe80*/  @P0 IMAD.MOV.U32 R5, RZ, RZ, R151 ;  /* 0x000000ffff050224 */ /* 0x000fc600078e0097 */
[----:B------:R2:W4:Y:S01]  /*fe90*/  @P0 LDG.E.U16 R56, desc[UR20][R6.64] ;  /* 0x0000001406380981 */ /* 0x000522000c1e1500 */
[--C-:B------:R-:W-:Y:S02]  /*fea0*/  @!P6 IMAD.IADD R44, R44, 0x1, -R72.reuse ;  /* 0x000000012c2ce824 */ /* 0x100fe400078e0a48 */
[----:B------:R-:W-:Y:S02]  /*feb0*/  @!P3 IMAD.IADD R111, R111, 0x1, -R72 ;  /* 0x000000016f6fb824 */ /* 0x000fe400078e0a48 */
[----:B--2---:R-:W-:Y:S02]  /*fec0*/  IMAD R6, R4, UR4, RZ ;  /* 0x0000000404067c24 */ /* 0x004fe4000f8e02ff */
[----:B------:R-:W-:-:S05]  /*fed0*/  @P0 IMAD.MOV.U32 R4, RZ, RZ, R152 ;  /* 0x000000ffff040224 */ /* 0x000fca00078e0098 */
[----:B------:R1:W2:Y:S02]  /*fee0*/  @P0 LDG.E.U16 R55, desc[UR20][R4.64] ;  /* 0x0000001404370981 */ /* 0x0002a4000c1e1500 */
[----:B-1----:R-:W-:Y:S01]  /*fef0*/  IMAD.MOV.U32 R4, RZ, RZ, R44 ;  /* 0x000000ffff047224 */ /* 0x002fe200078e002c */
[----:B---3--:R-:W-:Y:S02]  /*ff00*/  ISETP.GE.AND P3, PT, R43, RZ, PT ;  /* 0x000000ff2b00720c */ /* 0x008fe40003f66270 */
[----:B------:R-:W3:Y:S04]  /*ff10*/  LDL.LU R43, [R1+0x90] ;  /* 0x00009000012b7983 */ /* 0x000ee80000300800 */
[----:B------:R1:W-:Y:S04]  /*ff20*/  STL [R1+0x50], R44 ;  /* 0x0000502c01007387 */ /* 0x0003e80000100800 */
[----:B-1----:R-:W2:Y:S01]  /*ff30*/  LDL R44, [R1+0x96c] ;  /* 0x00096c00012c7983 */ /* 0x002ea20000100800 */
[----:B------:R-:W-:-:S02]  /*ff40*/  ISETP.GT.U32.AND P4, PT, R72, R110, PT ;  /* 0x0000006e4800720c */ /* 0x000fc40003f84070 */
[----:B------:R-:W-:Y:S01]  /*ff50*/  @!P3 IMAD.MOV R4, RZ, RZ, -R4 ;  /* 0x000000ffff04b224 */ /* 0x000fe200078e0a04 */
[----:B------:R-:W-:-:S10]  /*ff60*/  LEA R5, P6, R6, R69, 0x1 ;  /* 0x0000004506057211 */ /* 0x000fd400078c08ff */
[----:B------:R-:W-:Y:S01]  /*ff70*/  @!P4 IMAD.IADD R110, R110, 0x1, -R72 ;  /* 0x000000016e6ec824 */ /* 0x000fe200078e0a48 */
[----:B------:R-:W-:-:S04]  /*ff80*/  LEA.HI.X.SX32 R7, R6, R68, 0x1, P6 ;  /* 0x0000004406077211 */ /* 0x000fc800030f0eff */
[C---:B------:R-:W-:Y:S02]  /*ff90*/  ISETP.GT.U32.AND P4, PT, R72.reuse, R110, PT ;  /* 0x0000006e4800720c */ /* 0x040fe40003f84070 */
[----:B------:R-:W-:Y:S02]  /*ffa0*/  SEL R6, R75, R4, !P1 ;  /* 0x000000044b067207 */ /* 0x000fe40004800000 */
[----:B------:R-:W-:Y:S01]  /*ffb0*/  ISETP.GT.U32.AND P5, PT, R72, R111, PT ;  /* 0x0000006f4800720c */ /* 0x000fe20003fa4070 */
[----:B------:R1:W-:Y:S02]  /*ffc0*/  STL [R1+0x8], R5 ;  /* 0x0000080501007387 */ /* 0x0003e40000100800 */
[----:B------:R-:W-:Y:S01]  /*ffd0*/  IMAD R6, R6, UR5, RZ ;  /* 0x0000000506067c24 */ /* 0x000fe2000f8e02ff */
[----:B------:R-:W0:Y:S01]  /*ffe0*/  LDCU UR5, c[0x0][0x3b0] ;  /* 0x00007600ff0577ac */ /* 0x000e220008000800 */
[----:B------:R-:W-:Y:S01]  /*fff0*/  @P0 IMAD.MOV.U32 R4, RZ, RZ, R5 ;  /* 0x000000ffff040224 */ /* 0x000fe200078e0005 */
[----:B------:R0:W-:Y:S03]  /*10000*/  STL [R1+0x4], R7 ;  /* 0x0000040701007387 */ /* 0x0001e60000100800 */
[----:B------:R-:W-:Y:S01]  /*10010*/  @!P4 IMAD.IADD R110, R110, 0x1, -R72 ;  /* 0x000000016e6ec824 */ /* 0x000fe200078e0a48 */
[----:B------:R-:W2:Y:S01]  /*10020*/  LDL R109, [R1+0x99c] ;  /* 0x00099c00016d7983 */ /* 0x000ea20000100800 */
[----:B-1----:R-:W-:Y:S01]  /*10030*/  @P0 IMAD.MOV.U32 R5, RZ, RZ, R7 ;  /* 0x000000ffff050224 */ /* 0x002fe200078e0007 */
[----:B----4-:R-:W-:-:S04]  /*10040*/  ISETP.GT.U32.AND P3, PT, R72, R8, PT ;  /* 0x000000084800720c */ /* 0x010fc80003f64070 */
[----:B------:R1:W4:Y:S01]  /*10050*/  @P0 LDG.E.U16 R54, desc[UR20][R4.64] ;  /* 0x0000001404360981 */ /* 0x000322000c1e1500 */
[----:B0-----:R-:W-:Y:S01]  /*10060*/  LEA R7, P4, R6, R69, 0x1 ;  /* 0x0000004506077211 */ /* 0x001fe200078808ff */
[----:B------:R-:W-:-:S07]  /*10070*/  @!P5 IMAD.IADD R111, R111, 0x1, -R72 ;  /* 0x000000016f6fd824 */ /* 0x000fce00078e0a48 */
[----:B------:R-:W-:Y:S01]  /*10080*/  @!P3 IMAD.IADD R8, R8, 0x1, -R72 ;  /* 0x000000010808b824 */ /* 0x000fe200078e0a48 */
[----:B-1----:R-:W-:Y:S02]  /*10090*/  LEA.HI.X.SX32 R4, R6, R68, 0x1, P4 ;  /* 0x0000004406047211 */ /* 0x002fe400020f0eff */
[----:B------:R-:W-:Y:S02]  /*100a0*/  ISETP.GE.AND P6, PT, R45, RZ, PT ;  /* 0x000000ff2d00720c */ /* 0x000fe40003fc6270 */
[----:B------:R-:W4:Y:S01]  /*100b0*/  LDL.LU R45, [R1+0x98] ;  /* 0x00009800012d7983 */ /* 0x000f220000300800 */
[----:B------:R-:W-:Y:S01]  /*100c0*/  ISETP.GE.AND P3, PT, R112, RZ, PT ;  /* 0x000000ff7000720c */ /* 0x000fe20003f66270 */
[----:B------:R-:W-:Y:S02]  /*100d0*/  IMAD.MOV.U32 R5, RZ, RZ, R111 ;  /* 0x000000ffff057224 */ /* 0x000fe400078e006f */
[----:B------:R0:W-:Y:S01]  /*100e0*/  STL [R1+0x48], R7 ;  /* 0x0000480701007387 */ /* 0x0001e20000100800 */
[----:B------:R-:W-:-:S03]  /*100f0*/  @P0 IMAD.MOV.U32 R6, RZ, RZ, R7 ;  /* 0x000000ffff060224 */ /* 0x000fc600078e0007 */
[----:B------:R1:W-:Y:S03]  /*10100*/  STL [R1+0x44], R4 ;  /* 0x0000440401007387 */ /* 0x0003e60000100800 */
[----:B------:R-:W-:Y:S01]  /*10110*/  @!P6 IMAD.MOV R5, RZ, RZ, -R5 ;  /* 0x000000ffff05e224 */ /* 0x000fe200078e0a05 */
[----:B------:R-:W-:Y:S01]  /*10120*/  ISETP.GT.U32.AND P4, PT, R72, R8, PT ;  /* 0x000000084800720c */ /* 0x000fe20003f84070 */
[----:B------:R-:W4:Y:S01]  /*10130*/  LDL.LU R112, [R1+0xcc] ;  /* 0x0000cc0001707983 */ /* 0x000f220000300800 */
[----:B0-----:R-:W-:Y:S02]  /*10140*/  @P0 IMAD.MOV.U32 R7, RZ, RZ, R4 ;  /* 0x000000ffff070224 */ /* 0x001fe400078e0004 */
[----:B-1----:R-:W-:Y:S01]  /*10150*/  IMAD.MOV.U32 R4, RZ, RZ, R110 ;  /* 0x000000ffff047224 */ /* 0x002fe200078e006e */
[----:B------:R-:W-:Y:S02]  /*10160*/  SEL R5, R75, R5, !P1 ;  /* 0x000000054b057207 */ /* 0x000fe40004800000 */
[----:B------:R0:W4:Y:S01]  /*10170*/  @P0 LDG.E.U16 R53, desc[UR20][R6.64] ;  /* 0x0000001406350981 */ /* 0x000122000c1e1500 */
[----:B------:R-:W-:-:S02]  /*10180*/  @!P3 IMAD.MOV R4, RZ, RZ, -R4 ;  /* 0x000000ffff04b224 */ /* 0x000fc400078e0a04 */
[----:B0-----:R-:W-:-:S03]  /*10190*/  IMAD R6, R5, UR7, RZ ;  /* 0x0000000705067c24 */ /* 0x001fc6000f8e02ff */
[--C-:B------:R-:W-:Y:S01]  /*101a0*/  @!P4 IMAD.IADD R8, R8, 0x1, -R72.reuse ;  /* 0x000000010808c824 */ /* 0x100fe200078e0a48 */
[----:B---3--:R-:W-:Y:S02]  /*101b0*/  ISETP.GT.U32.AND P6, PT, R72, R43, PT ;  /* 0x0000002b4800720c */ /* 0x008fe40003fc4070 */
[----:B--2---:R-:W-:Y:S01]  /*101c0*/  ISETP.GE.AND P3, PT, R44, RZ, PT ;  /* 0x000000ff2c00720c */ /* 0x004fe20003f66270 */
[----:B------:R-:W0:Y:S01]  /*101d0*/  LDCU UR7, c[0x0][0x3b0] ;  /* 0x00007600ff0777ac */ /* 0x000e220008000800 */
[----:B------:R-:W2:Y:S09]  /*101e0*/  LDL R44, [R1+0x9c4] ;  /* 0x0009c400012c7983 */ /* 0x000eb20000100800 */
[----:B------:R-:W-:Y:S01]  /*101f0*/  @!P6 IMAD.IADD R43, R43, 0x1, -R72 ;  /* 0x000000012b2be824 */ /* 0x000fe200078e0a48 */
[----:B------:R-:W-:-:S04]  /*10200*/  LEA R7, P6, R6, R69, 0x1 ;  /* 0x0000004506077211 */ /* 0x000fc800078c08ff */
[----:B------:R-:W-:Y:S01]  /*10210*/  LEA.HI.X.SX32 R6, R6, R68, 0x1, P6 ;  /* 0x0000004406067211 */ /* 0x000fe200030f0eff */
[----:B------:R1:W-:Y:S01]  /*10220*/  STL [R1+0x8c], R8 ;  /* 0x00008c0801007387 */ /* 0x0003e20000100800 */
[----:B------:R-:W-:-:S03]  /*10230*/  IMAD.MOV.U32 R5, RZ, RZ, R8 ;  /* 0x000000ffff057224 */ /* 0x000fc600078e0008 */
[----:B------:R3:W-:Y:S04]  /*10240*/  STL [R1+0x88], R7 ;  /* 0x0000880701007387 */ /* 0x0007e80000100800 */
[----:B------:R0:W-:Y:S04]  /*10250*/  STL [R1+0x84], R6 ;  /* 0x0000840601007387 */ /* 0x0001e80000100800 */
[----:B-1----:R-:W2:Y:S01]  /*10260*/  LDL R8, [R1+0x9fc] ;  /* 0x0009fc0001087983 */ /* 0x002ea20000100800 */
[----:B------:R-:W-:Y:S02]  /*10270*/  ISETP.GT.U32.AND P5, PT, R72, R113, PT ;  /* 0x000000714800720c */ /* 0x000fe40003fa4070 */
[----:B------:R-:W-:Y:S01]  /*10280*/  SEL R4, R75, R4, !P1 ;  /* 0x000000044b047207 */ /* 0x000fe20004800000 */
[----:B------:R-:W-:Y:S01]  /*10290*/  @!P3 IMAD.MOV R5, RZ, RZ, -R5 ;  /* 0x000000ffff05b224 */ /* 0x000fe200078e0a05 */
[----:B---3--:R-:W-:Y:S01]  /*102a0*/  @P0 LOP3.LUT R7, R7, R6, RZ, 0x3c, !PT ;  /* 0x0000000607070212 */ /* 0x008fe200078e3cff */
[----:B------:R-:W3:Y:S08]  /*102b0*/  LDL.LU R111, [R1+0xd0] ;  /* 0x0000d000016f7983 */ /* 0x000ef00000300800 */
[----:B------:R-:W-:-:S05]  /*102c0*/  @!P5 IMAD.IADD R113, R113, 0x1, -R72 ;  /* 0x000000017171d824 */ /* 0x000fca00078e0a48 */
[----:B------:R-:W-:Y:S01]  /*102d0*/  ISETP.GT.U32.AND P5, PT, R72, R113, PT ;  /* 0x000000714800720c */ /* 0x000fe20003fa4070 */
[----:B------:R-:W-:Y:S01]  /*102e0*/  IMAD R4, R4, UR5, RZ ;  /* 0x0000000504047c24 */ /* 0x000fe2000f8e02ff */
[----:B------:R-:W-:Y:S01]  /*102f0*/  ISETP.GE.AND P4, PT, R109, RZ, PT ;  /* 0x000000ff6d00720c */ /* 0x000fe20003f86270 */
[----:B------:R-:W1:Y:S01]  /*10300*/  LDCU UR5, c[0x0][0x3b0] ;  /* 0x00007600ff0577ac */ /* 0x000e620008000800 */
[----:B0-----:R-:W-:Y:S02]  /*10310*/  @P0 LOP3.LUT R6, R7, R6, RZ, 0x3c, !PT ;  /* 0x0000000607060212 */ /* 0x001fe400078e3cff */
[----:B------:R-:W-:-:S07]  /*10320*/  LEA R109, P3, R4, R69, 0x1 ;  /* 0x00000045046d7211 */ /* 0x000fce00078608ff */
[----:B------:R-:W-:Y:S01]  /*10330*/  @!P5 IMAD.IADD R113, R113, 0x1, -R72 ;  /* 0x000000017171d824 */ /* 0x000fe200078e0a48 */
[----:B------:R-:W-:Y:S02]  /*10340*/  PRMT R52, RZ, 0x7610, R52 ;  /* 0x00007610ff347816 */ /* 0x000fe40000000034 */
[----:B------:R-:W-:Y:S02]  /*10350*/  @P0 LOP3.LUT R7, R7, R6, RZ, 0x3c, !PT ;  /* 0x0000000607070212 */ /* 0x000fe400078e3cff */
[----:B------:R-:W-:Y:S02]  /*10360*/  ISETP.GT.U32.AND P6, PT, R72, R43, PT ;  /* 0x0000002b4800720c */ /* 0x000fe40003fc4070 */
[----:B------:R-:W-:Y:S02]  /*10370*/  LEA.HI.X.SX32 R110, R4, R68, 0x1, P3 ;  /* 0x00000044046e7211 */ /* 0x000fe400018f0eff */
[----:B----4-:R-:W-:Y:S01]  /*10380*/  ISETP.GT.U32.AND P5, PT, R72, R45, PT ;  /* 0x0000002d4800720c */ /* 0x010fe20003fa4070 */
[----:B------:R-:W-:Y:S01]  /*10390*/  IMAD.MOV.U32 R4, RZ, RZ, R113 ;  /* 0x000000ffff047224 */ /* 0x000fe200078e0071 */
[----:B------:R0:W4:Y:S01]  /*103a0*/  @P0 LDG.E.U16 R52, desc[UR20][R6.64] ;  /* 0x0000001406340981 */ /* 0x000122000c1e1500 */
[----:B------:R-:W-:-:S03]  /*103b0*/  PRMT R51, RZ, 0x7610, R51 ;  /* 0x00007610ff337816 */ /* 0x000fc60000000033 */
[----:B------:R1:W-:Y:S01]  /*103c0*/  STL [R1+0xc8], R109 ;  /* 0x0000c86d01007387 */ /* 0x0003e20000100800 */
[----:B------:R-:W-:-:S03]  /*103d0*/  @!P4 IMAD.MOV R4, RZ, RZ, -R4 ;  /* 0x000000ffff04c224 */ /* 0x000fc600078e0a04 */
[----:B------:R-:W-:Y:S01]  /*103e0*/  STL [R1+0xc4], R110 ;  /* 0x0000c46e01007387 */ /* 0x000fe20000100800 */
[----:B0-----:R-:W-:Y:S02]  /*103f0*/  @P0 IMAD.MOV.U32 R6, RZ, RZ, R109 ;  /* 0x000000ffff060224 */ /* 0x001fe400078e006d */
[----:B------:R-:W-:Y:S02]  /*10400*/  @P0 IMAD.MOV.U32 R7, RZ, RZ, R110 ;  /* 0x000000ffff070224 */ /* 0x000fe400078e006e */
[----:B------:R-:W-:-:S03]  /*10410*/  @!P5 IMAD.IADD R45, R45, 0x1, -R72 ;  /* 0x000000012d2dd824 */ /* 0x000fc600078e0a48 */
[----:B------:R0:W4:Y:S01]  /*10420*/  @P0 LDG.E.U16 R51, desc[UR20][R6.64] ;  /* 0x0000001406330981 */ /* 0x000122000c1e1500 */
[----:B------:R-:W-:Y:S01]  /*10430*/  @!P6 IMAD.IADD R43, R43, 0x1, -R72 ;  /* 0x000000012b2be824 */ /* 0x000fe200078e0a48 */
[----:B------:R-:W-:Y:S02]  /*10440*/  ISETP.GT.U32.AND P4, PT, R72, R45, PT ;  /* 0x0000002d4800720c */ /* 0x000fe40003f84070 */
[C---:B0-----:R-:W-:Y:S02]  /*10450*/  SEL R6, R75.reuse, R5, !P1 ;  /* 0x000000054b067207 */ /* 0x041fe40004800000 */
[----:B------:R-:W-:Y:S01]  /*10460*/  SEL R5, R75, R4, !P1 ;  /* 0x000000044b057207 */ /* 0x000fe20004800000 */
[----:B------:R-:W-:Y:S02]  /*10470*/  IMAD.MOV.U32 R4, RZ, RZ, R43 ;  /* 0x000000ffff047224 */ /* 0x000fe400078e002b */
[----:B------:R-:W-:Y:S01]  /*10480*/  IMAD R6, R6, UR11, RZ ;  /* 0x0000000b06067c24 */ /* 0x000fe2000f8e02ff */
[----:B------:R-:W-:Y:S01]  /*10490*/  PRMT R50, RZ, 0x7610, R50 ;  /* 0x00007610ff327816 */ /* 0x000fe20000000032 */
[----:B-1----:R-:W-:Y:S01]  /*104a0*/  IMAD R5, R5, UR5, RZ ;  /* 0x0000000505057c24 */ /* 0x002fe2000f8e02ff */
[----:B------:R-:W-:-:S03]  /*104b0*/  ISETP.GT.U32.AND P3, PT, R72, R112, PT ;  /* 0x000000704800720c */ /* 0x000fc60003f64070 */
[----:B------:R-:W-:Y:S01]  /*104c0*/  @!P4 IMAD.IADD R45, R45, 0x1, -R72 ;  /* 0x000000012d2dc824 */ /* 0x000fe200078e0a48 */
[CC--:B------:R-:W-:Y:S01]  /*104d0*/  LEA R113, P6, R6.reuse, R69.reuse, 0x1 ;  /* 0x0000004506717211 */ /* 0x0c0fe200078c08ff */
[----:B------:R-:W0:Y:S03]  /*104e0*/  LDCU UR5, c[0x0][0x3b0] ;  /* 0x00007600ff0577ac */ /* 0x000e260008000800 */
[----:B------:R-:W-:Y:S01]  /*104f0*/  LEA.HI.X.SX32 R114, R6, R68, 0x1, P6 ;  /* 0x0000004406727211 */ /* 0x000fe200030f0eff */
[----:B------:R-:W1:Y:S01]  /*10500*/  LDCU UR11, c[0x0][0x3b0] ;  /* 0x00007600ff0b77ac */ /* 0x000e620008000800 */
[----:B--2---:R-:W-:Y:S02]  /*10510*/  ISETP.GE.AND P5, PT, R44, RZ, PT ;  /* 0x000000ff2c00720c */ /* 0x004fe40003fa6270 */
[----:B------:R-:W2:Y:S04]  /*10520*/  LDL R44, [R1+0xa04] ;  /* 0x000a0400012c7983 */ /* 0x000ea80000100800 */
[----:B------:R-:W4:Y:S04]  /*10530*/  LDL.LU R109, [R1+0xd4] ;  /* 0x0000d400016d7983 */ /* 0x000f280000300800 */
[----:B------:R0:W-:Y:S03]  /*10540*/  STL [R1+0x90], R43 ;  /* 0x0000902b01007387 */ /* 0x0001e60000100800 */
[----:B------:R-:W-:Y:S01]  /*10550*/  @!P5 IMAD.MOV R4, RZ, RZ, -R4 ;  /* 0x000000ffff04d224 */ /* 0x000fe200078e0a04 */
[----:B------:R-:W-:Y:S01]  /*10560*/  LEA R7, P5, R5, R69, 0x1 ;  /* 0x0000004505077211 */ /* 0x000fe200078a08ff */
[----:B0-----:R-:W4:Y:S01]  /*10570*/  LDL.LU R43, [R1+0xd8] ;  /* 0x0000d800012b7983 */ /* 0x001f220000300800 */
[----:B------:R-:W-:-:S03]  /*10580*/  ISETP.GE.AND P4, PT, R8, RZ, PT ;  /* 0x000000ff0800720c */ /* 0x000fc60003f86270 */
[----:B------:R-:W-:Y:S04]  /*10590*/  STL [R1+0x108], R113 ;  /* 0x0001087101007387 */ /* 0x000fe80000100800 */
[----:B------:R-:W-:Y:S04]  /*105a0*/  STL [R1+0x168], R7 ;  /* 0x0001680701007387 */ /* 0x000fe80000100800 */
[----:B------:R-:W4:Y:S01]  /*105b0*/  LDL R8, [R1+0x9c8] ;  /* 0x0009c80001087983 */ /* 0x000f220000100800 */
[----:B------:R-:W-:Y:S01]  /*105c0*/  LEA.HI.X.SX32 R110, R5, R68, 0x1, P5 ;  /* 0x00000044056e7211 */ /* 0x000fe200028f0eff */
[----:B------:R-:W-:Y:S01]  /*105d0*/  @P0 IMAD.MOV.U32 R5, RZ, RZ, R114 ;  /* 0x000000ffff050224 */ /* 0x000fe200078e0072 */
[----:B------:R-:W-:Y:S01]  /*105e0*/  SEL R6, R75, R4, !P1 ;  /* 0x000000044b067207 */ /* 0x000fe20004800000 */
[----:B------:R-:W-:Y:S01]  /*105f0*/  @P0 IMAD.MOV.U32 R4, RZ, RZ, R113 ;  /* 0x000000ffff040224 */ /* 0x000fe200078e0071 */
[----:B------:R-:W-:Y:S04]  /*10600*/  STL [R1+0x104], R114 ;  /* 0x0001047201007387 */ /* 0x000fe80000100800 */
[----:B------:R-:W-:Y:S04]  /*10610*/  STL [R1+0x98], R45 ;  /* 0x0000982d01007387 */ /* 0x000fe80000100800 */
[----:B------:R0:W4:Y:S04]  /*10620*/  @P0 LDG.E.U16 R50, desc[UR20][R4.64] ;  /* 0x0000001404320981 */ /* 0x000128000c1e1500 */
[----:B------:R1:W-:Y:S01]  /*10630*/  STL [R1+0x164], R110 ;  /* 0x0001646e01007387 */ /* 0x0003e20000100800 */
[----:B0-----:R-:W-:-:S03]  /*10640*/  @P0 IMAD.MOV.U32 R5, RZ, RZ, R110 ;  /* 0x000000ffff050224 */ /* 0x001fc600078e006e */
[----:B-1----:R-:W4:Y:S01]  /*10650*/  LDL R110, [R1+0x980] ;  /* 0x00098000016e7983 */ /* 0x002f220000100800 */
[----:B------:R-:W-:Y:S01]  /*10660*/  @!P3 IMAD.IADD R112, R112, 0x1, -R72 ;  /* 0x000000017070b824 */ /* 0x000fe200078e0a48 */
[----:B------:R-:W-:Y:S01]  /*10670*/  PRMT R49, RZ, 0x7610, R49 ;  /* 0x00007610ff317816 */ /* 0x000fe20000000031 */
[----:B------:R-:W-:-:S03]  /*10680*/  @P0 IMAD.MOV.U32 R4, RZ, RZ, R7 ;  /* 0x000000ffff040224 */ /* 0x000fc600078e0007 */
[----:B------:R-:W-:Y:S01]  /*10690*/  ISETP.GT.U32.AND P3, PT, R72, R112, PT ;  /* 0x000000704800720c */ /* 0x000fe20003f64070 */
[----:B------:R-:W-:Y:S01]  /*106a0*/  IMAD R6, R6, UR7, RZ ;  /* 0x0000000706067c24 */ /* 0x000fe2000f8e02ff */
[----:B------:R0:W4:Y:S01]  /*106b0*/  @P0 LDG.E.U16 R49, desc[UR20][R4.64] ;  /* 0x0000001404310981 */ /* 0x000122000c1e1500 */
[----:B---3--:R-:W-:Y:S01]  /*106c0*/  ISETP.GT.U32.AND P6, PT, R72, R111, PT ;  /* 0x0000006f4800720c */ /* 0x008fe20003fc4070 */
[----:B------:R-:W1:Y:S01]  /*106d0*/  LDCU UR7, c[0x0][0x3b0] ;  /* 0x00007600ff0777ac */ /* 0x000e620008000800 */
[----:B0-----:R-:W-:-:S08]  /*106e0*/  IMAD.MOV.U32 R4, RZ, RZ, R45 ;  /* 0x000000ffff047224 */ /* 0x001fd000078e002d */
[----:B------:R-:W-:Y:S01]  /*106f0*/  @!P3 IMAD.IADD R112, R112, 0x1, -R72 ;  /* 0x000000017070b824 */ /* 0x000fe200078e0a48 */
[----:B------:R-:W3:Y:S01]  /*10700*/  LDL.LU R45, [R1+0x10c] ;  /* 0x00010c00012d7983 */ /* 0x000ee20000300800 */
[----:B------:R-:W-:Y:S01]  /*10710*/  @!P4 IMAD.MOV R4, RZ, RZ, -R4 ;  /* 0x000000ffff04c224 */ /* 0x000fe200078e0a04 */
[----:B------:R-:W-:Y:S01]  /*10720*/  LEA R7, P4, R6, R69, 0x1 ;  /* 0x0000004506077211 */ /* 0x000fe200078808ff */
[----:B------:R-:W-:-:S03]  /*10730*/  @!P6 IMAD.IADD R111, R111, 0x1, -R72 ;  /* 0x000000016f6fe824 */ /* 0x000fc600078e0a48 */
[----:B------:R-:W-:Y:S01]  /*10740*/  SEL R5, R75, R4, !P1 ;  /* 0x000000044b057207 */ /* 0x000fe20004800000 */
[----:B------:R0:W-:Y:S01]  /*10750*/  STL [R1+0x1a8], R7 ;  /* 0x0001a80701007387 */ /* 0x0001e20000100800 */
[----:B------:R-:W-:Y:S01]  /*10760*/  IMAD.MOV.U32 R4, RZ, RZ, R112 ;  /* 0x000000ffff047224 */ /* 0x000fe200078e0070 */
[----:B------:R-:W-:Y:S02]  /*10770*/  ISETP.GT.U32.AND P6, PT, R72, R111, PT ;  /* 0x0000006f4800720c */ /* 0x000fe40003fc4070 */
[----:B------:R-:W-:Y:S01]  /*10780*/  IMAD R5, R5, UR12, RZ ;  /* 0x0000000c05057c24 */ /* 0x000fe2000f8e02ff */
[----:B------:R-:W-:Y:S02]  /*10790*/  PRMT R48, RZ, 0x7610, R48 ;  /* 0x00007610ff307816 */ /* 0x000fe40000000030 */
[----:B------:R-:W-:-:S08]  /*107a0*/  PRMT R47, RZ, 0x7610, R47 ;  /* 0x00007610ff2f7816 */ /* 0x000fd0000000002f */
[----:B------:R-:W-:Y:S01]  /*107b0*/  @!P6 IMAD.IADD R111, R111, 0x1, -R72 ;  /* 0x000000016f6fe824 */ /* 0x000fe200078e0a48 */
[----:B------:R-:W-:Y:S02]  /*107c0*/  PRMT R46, RZ, 0x7610, R46 ;  /* 0x00007610ff2e7816 */ /* 0x000fe4000000002e */
[----:B--2---:R-:W-:Y:S02]  /*107d0*/  ISETP.GE.AND P5, PT, R44, RZ, PT ;  /* 0x000000ff2c00720c */ /* 0x004fe40003fa6270 */
[----:B------:R-:W-:Y:S02]  /*107e0*/  LEA.HI.X.SX32 R44, R6, R68, 0x1, P4 ;  /* 0x00000044062c7211 */ /* 0x000fe400020f0eff */
[----:B----4-:R-:W-:-:S03]  /*107f0*/  ISETP.GT.U32.AND P3, PT, R72, R109, PT ;  /* 0x0000006d4800720c */ /* 0x010fc60003f64070 */
[----:B------:R2:W-:Y:S04]  /*10800*/  STL [R1+0x1a4], R44 ;  /* 0x0001a42c01007387 */ /* 0x0005e80000100800 */
[----:B------:R-:W4:Y:S02]  /*10810*/  LDL R112, [R1+0x940] ;  /* 0x0009400001707983 */ /* 0x000f240000100800 */
[----:B------:R-:W-:Y:S01]  /*10820*/  @!P5 IMAD.MOV R4, RZ, RZ, -R4 ;  /* 0x000000ffff04d224 */ /* 0x000fe200078e0a04 */
[----:B------:R-:W-:Y:S01]  /*10830*/  LEA R113, P5, R5, R69, 0x1 ;  /* 0x0000004505717211 */ /* 0x000fe200078a08ff */
[----:B------:R-:W-:Y:S02]  /*10840*/  @P0 IMAD.MOV.U32 R6, RZ, RZ, R7 ;  /* 0x000000ffff060224 */ /* 0x000fe400078e0007 */
[----:B0-----:R-:W-:Y:S01]  /*10850*/  @P0 IMAD.MOV.U32 R7, RZ, RZ, R44 ;  /* 0x000000ffff070224 */ /* 0x001fe200078e002c */
[----:B------:R-:W-:Y:S01]  /*10860*/  ISETP.GT.U32.AND P4, PT, R72, R43, PT ;  /* 0x0000002b4800720c */ /* 0x000fe20003f84070 */
[----:B------:R-:W-:Y:S01]  /*10870*/  @!P3 IMAD.IADD R109, R109, 0x1, -R72 ;  /* 0x000000016d6db824 */ /* 0x000fe200078e0a48 */
[----:B------:R-:W-:Y:S01]  /*10880*/  SEL R4, R75, R4, !P1 ;  /* 0x000000044b047207 */ /* 0x000fe20004800000 */
[----:B--2---:R-:W2:Y:S01]  /*10890*/  LDL.LU R44, [R1+0x110] ;  /* 0x00011000012c7983 */ /* 0x004ea20000300800 */
[----:B------:R-:W-:-:S03]  /*108a0*/  LEA.HI.X.SX32 R5, R5, R68, 0x1, P5 ;  /* 0x0000004405057211 */ /* 0x000fc600028f0eff */
[----:B------:R-:W-:Y:S04]  /*108b0*/  STL [R1+0x1e8], R113 ;  /* 0x0001e87101007387 */ /* 0x000fe80000100800 */
[----:B------:R0:W2:Y:S01]  /*108c0*/  @P0 LDG.E.U16 R48, desc[UR20][R6.64] ;  /* 0x0000001406300981 */ /* 0x0000a2000c1e1500 */
[----:B------:R-:W-:-:S03]  /*108d0*/  ISETP.GE.AND P3, PT, R8, RZ, PT ;  /* 0x000000ff0800720c */ /* 0x000fc60003f66270 */
[----:B------:R-:W2:Y:S01]  /*108e0*/  LDL.LU R8, [R1+0x114] ;  /* 0x0001140001087983 */ /* 0x000ea20000300800 */
[----:B0-----:R-:W-:-:S03]  /*108f0*/  IMAD R6, R4, UR5, RZ ;  /* 0x0000000504067c24 */ /* 0x001fc6000f8e02ff */
[----:B------:R0:W-:Y:S01]  /*10900*/  STL [R1+0x1e4], R5 ;  /* 0x0001e40501007387 */ /* 0x0001e20000100800 */
[----:B------:R-:W-:Y:S02]  /*10910*/  @P0 IMAD.MOV.U32 R4, RZ, RZ, R113 ;  /* 0x000000ffff040224 */ /* 0x000fe400078e0071 */
[----:B------:R-:W-:Y:S01]  /*10920*/  @!P4 IMAD.IADD R43, R43, 0x1, -R72 ;  /* 0x000000012b2bc824 */ /* 0x000fe200078e0a48 */
[C---:B------:R-:W-:Y:S01]  /*10930*/  ISETP.GT.U32.AND P5, PT, R72.reuse, R109, PT ;  /* 0x0000006d4800720c */ /* 0x040fe20003fa4070 */
[----:B------:R-:W1:Y:S01]  /*10940*/  LDCU UR5, c[0x0][0x3b0] ;  /* 0x00007600ff0577ac */ /* 0x000e620008000800 */
[----:B------:R0:W2:Y:S02]  /*10950*/  @P0 LDG.E.U16 R47, desc[UR20][R4.64] ;  /* 0x00000014042f0981 */ /* 0x0000a4000c1e1500 */
[----:B------:R-:W-:Y:S01]  /*10960*/  ISETP.GT.U32.AND P4, PT, R72, R43, PT ;  /* 0x0000002b4800720c */ /* 0x000fe20003f84070 */
[----:B0-----:R-:W-:Y:S01]  /*10970*/  IMAD.MOV.U32 R4, RZ, RZ, R111 ;  /* 0x000000ffff047224 */ /* 0x001fe200078e006f */
[----:B------:R-:W-:-:S03]  /*10980*/  LEA R5, P6, R6, R69, 0x1 ;  /* 0x0000004506057211 */ /* 0x000fc600078c08ff */
[----:B------:R-:W-:Y:S01]  /*10990*/  @!P3 IMAD.MOV R4, RZ, RZ, -R4 ;  /* 0x000000ffff04b224 */ /* 0x000fe200078e0a04 */
[----:B------:R-:W-:Y:S01]  /*109a0*/  ISETP.GE.AND P3, PT, R110, RZ, PT ;  /* 0x000000ff6e00720c */ /* 0x000fe20003f66270 */
[----:B------:R0:W-:Y:S01]  /*109b0*/  STL [R1+0x228], R5 ;  /* 0x0002280501007387 */ /* 0x0001e20000100800 */
[----:B------:R-:W-:-:S03]  /*109c0*/  LEA.HI.X.SX32 R7, R6, R68, 0x1, P6 ;  /* 0x0000004406077211 */ /* 0x000fc600030f0eff */
[----:B------:R-:W2:Y:S01]  /*109d0*/  LDL R110, [R1+0x8f0] ;  /* 0x0008f000016e7983 */ /* 0x000ea20000100800 */
[----:B------:R-:W-:Y:S01]  /*109e0*/  SEL R6, R75, R4, !P1 ;  /* 0x000000044b067207 */ /* 0x000fe20004800000 */
[----:B------:R-:W-:-:S04]  /*109f0*/  @P0 IMAD.MOV.U32 R4, RZ, RZ, R5 ;  /* 0x000000ffff040224 */ /* 0x000fc800078e0005 */
[----:B-1----:R-:W-:Y:S01]  /*10a00*/  IMAD R6, R6, UR7, RZ ;  /* 0x0000000706067c24 */ /* 0x002fe2000f8e02ff */
[----:B------:R1:W-:Y:S01]  /*10a10*/  STL [R1+0x224], R7 ;  /* 0x0002240701007387 */ /* 0x0003e20000100800 */
[----:B0-----:R-:W-:Y:S01]  /*10a20*/  @P0 IMAD.MOV.U32 R5, RZ, RZ, R7 ;  /* 0x000000ffff050224 */ /* 0x001fe200078e0007 */
[----:B------:R-:W0:Y:S01]  /*10a30*/  LDCU UR7, c[0x0][0x3b0] ;  /* 0x00007600ff0777ac */ /* 0x000e220008000800 */
[--C-:B------:R-:W-:Y:S02]  /*10a40*/  @!P4 IMAD.IADD R43, R43, 0x1, -R72.reuse ;  /* 0x000000012b2bc824 */ /* 0x100fe400078e0a48 */
[----:B------:R-:W-:Y:S01]  /*10a50*/  @!P5 IMAD.IADD R109, R109, 0x1, -R72 ;  /* 0x000000016d6dd824 */ /* 0x000fe200078e0a48 */
[----:B------:R3:W2:Y:S01]  /*10a60*/  @P0 LDG.E.U16 R46, desc[UR20][R4.64] ;  /* 0x00000014042e0981 */ /* 0x0006a2000c1e1500 */
[----:B-1----:R-:W-:-:S03]  /*10a70*/  LEA R7, P4, R6, R69, 0x1 ;  /* 0x0000004506077211 */ /* 0x002fc600078808ff */
[----:B------:R1:W-:Y:S01]  /*10a80*/  STL [R1+0xd8], R43 ;  /* 0x0000d82b01007387 */ /* 0x0003e20000100800 */
[----:B------:R-:W-:-:S03]  /*10a90*/  LEA.HI.X.SX32 R6, R6, R68, 0x1, P4 ;  /* 0x0000004406067211 */ /* 0x000fc600020f0eff */
[----:B------:R0:W-:Y:S01]  /*10aa0*/  STL [R1+0x268], R7 ;  /* 0x0002680701007387 */ /* 0x0001e20000100800 */
[----:B---3--:R-:W-:-:S03]  /*10ab0*/  IMAD.MOV.U32 R4, RZ, RZ, R43 ;  /* 0x000000ffff047224 */ /* 0x008fc600078e002b */
[----:B------:R3:W-:Y:S01]  /*10ac0*/  STL [R1+0x264], R6 ;  /* 0x0002640601007387 */ /* 0x0007e20000100800 */
[----:B------:R-:W-:-:S03]  /*10ad0*/  IMAD.MOV.U32 R5, RZ, RZ, R109 ;  /* 0x000000ffff057224 */ /* 0x000fc600078e006d */
[----:B-1----:R-:W2:Y:S04]  /*10ae0*/  LDL R43, [R1+0x854] ;  /* 0x00085400012b7983 */ /* 0x002ea80000100800 */
[----:B------:R-:W2:Y:S01]  /*10af0*/  LDL R109, [R1+0x8a0] ;  /* 0x0008a000016d7983 */ /* 0x000ea20000100800 */
[----:B------:R-:W-:Y:S02]  /*10b00*/  ISETP.GT.U32.AND P6, PT, R72, R45, PT ;  /* 0x0000002d4800720c */ /* 0x000fe40003fc4070 */
[----:B0-----:R-:W-:Y:S01]  /*10b10*/  @P0 LOP3.LUT R7, R7, R6, RZ, 0x3c, !PT ;  /* 0x0000000607070212 */ /* 0x001fe200078e3cff */
[----:B------:R-:W-:-:S03]  /*10b20*/  @!P3 IMAD.MOV R5, RZ, RZ, -R5 ;  /* 0x000000ffff05b224 */ /* 0x000fc600078e0a05 */
[----:B---3--:R-:W-:-:S07]  /*10b30*/  @P0 LOP3.LUT R6, R7, R6, RZ, 0x3c, !PT ;  /* 0x0000000607060212 */ /* 0x008fce00078e3cff */
[----:B------:R-:W-:Y:S01]  /*10b40*/  @!P6 IMAD.IADD R45, R45, 0x1, -R72 ;  /* 0x000000012d2de824 */ /* 0x000fe200078e0a48 */
[----:B------:R-:W-:Y:S02]  /*10b50*/  PRMT R42, RZ, 0x7610, R42 ;  /* 0x00007610ff2a7816 */ /* 0x000fe4000000002a */
[----:B------:R-:W-:Y:S02]  /*10b60*/  @P0 LOP3.LUT R7, R7, R6, RZ, 0x3c, !PT ;  /* 0x0000000607070212 */ /* 0x000fe400078e3cff */
[----:B------:R-:W-:Y:S02]  /*10b70*/  SEL R5, R75, R5, !P1 ;  /* 0x000000054b057207 */ /* 0x000fe40004800000 */
[----:B------:R-:W-:Y:S01]  /*10b80*/  ISETP.GT.U32.AND P6, PT, R72, R153, PT ;  /* 0x000000994800720c */ /* 0x000fe20003fc4070 */
[----:B------:R0:W3:Y:S02]  /*10b90*/  @P0 LDG.E.U16 R42, desc[UR20][R6.64] ;  /* 0x00000014062a0981 */ /* 0x0000e4000c1e1500 */
[----:B0-----:R-:W-:Y:S01]  /*10ba0*/  IMAD R6, R5, UR5, RZ ;  /* 0x0000000505067c24 */ /* 0x001fe2000f8e02ff */
[----:B------:R-:W-:-:S09]  /*10bb0*/  PRMT R41, RZ, 0x7610, R41 ;  /* 0x00007610ff297816 */ /* 0x000fd20000000029 */
[----:B------:R-:W-:Y:S01]  /*10bc0*/  @!P6 IMAD.IADD R153, R153, 0x1, -R72 ;  /* 0x000000019999e824 */ /* 0x000fe200078e0a48 */
[----:B------:R-:W-:Y:S01]  /*10bd0*/  PRMT R40, RZ, 0x7610, R40 ;  /* 0x00007610ff287816 */ /* 0x000fe20000000028 */
[----:B------:R-:W0:Y:S01]  /*10be0*/  LDCU UR5, c[0x0][0x3b0] ;  /* 0x00007600ff0577ac */ /* 0x000e220008000800 */
[----:B------:R-:W-:Y:S02]  /*10bf0*/  PRMT R39, RZ, 0x7610, R39 ;  /* 0x00007610ff277816 */ /* 0x000fe40000000027 */
[----:B----4-:R-:W-:Y:S02]  /*10c00*/  ISETP.GE.AND P5, PT, R112, RZ, PT ;  /* 0x000000ff7000720c */ /* 0x010fe40003fa6270 */
[----:B------:R-:W4:Y:S11]  /*10c10*/  LDL.LU R112, [R1+0x120] ;  /* 0x0001200001707983 */ /* 0x000f360000300800 */
[----:B------:R-:W-:Y:S01]  /*10c20*/  @!P5 IMAD.MOV R4, RZ, RZ, -R4 ;  /* 0x000000ffff04d224 */ /* 0x000fe200078e0a04 */
[----:B------:R-:W-:-:S02]  /*10c30*/  ISETP.GT.U32.AND P5, PT, R72, R45, PT ;  /* 0x0000002d4800720c */ /* 0x000fc40003fa4070 */
[C---:B--2---:R-:W-:Y:S02]  /*10c40*/  ISETP.GT.U32.AND P3, PT, R72.reuse, R8, PT ;  /* 0x000000084800720c */ /* 0x044fe40003f64070 */
[----:B------:R-:W-:Y:S02]  /*10c50*/  ISETP.GT.U32.AND P4, PT, R72, R44, PT ;  /* 0x0000002c4800720c */ /* 0x000fe40003f84070 */
[----:B------:R-:W-:-:S07]  /*10c60*/  SEL R4, R75, R4, !P1 ;  /* 0x000000044b047207 */ /* 0x000fce0004800000 */
[--C-:B------:R-:W-:Y:S01]  /*10c70*/  @!P5 IMAD.IADD R45, R45, 0x1, -R72.reuse ;  /* 0x000000012d2dd824 */ /* 0x100fe200078e0a48 */
[-C--:B------:R-:W-:Y:S01]  /*10c80*/  LEA R7, P5, R6, R69.reuse, 0x1 ;  /* 0x0000004506077211 */ /* 0x080fe200078a08ff */
[----:B------:R-:W-:Y:S02]  /*10c90*/  IMAD R5, R4, UR7, RZ ;  /* 0x0000000704057c24 */ /* 0x000fe4000f8e02ff */
[--C-:B------:R-:W-:Y:S01]  /*10ca0*/  @!P3 IMAD.IADD R8, R8, 0x1, -R72.reuse ;  /* 0x000000010808b824 */ /* 0x100fe200078e0a48 */
[----:B------:R-:W-:Y:S01]  /*10cb0*/  LEA.HI.X.SX32 R6, R6, R68, 0x1, P5 ;  /* 0x0000004406067211 */ /* 0x000fe200028f0eff */
[----:B------:R-:W-:Y:S01]  /*10cc0*/  @!P4 IMAD.IADD R44, R44, 0x1, -R72 ;  /* 0x000000012c2cc824 */ /* 0x000fe200078e0a48 */
[----:B------:R-:W-:Y:S01]  /*10cd0*/  LEA R111, P6, R5, R69, 0x1 ;  /* 0x00000045056f7211 */ /* 0x000fe200078c08ff */
[----:B------:R-:W-:Y:S01]  /*10ce0*/  IMAD.MOV.U32 R4, RZ, RZ, R45 ;  /* 0x000000ffff047224 */ /* 0x000fe200078e002d */
[C---:B------:R-:W-:Y:S01]  /*10cf0*/  ISETP.GT.U32.AND P4, PT, R72.reuse, R8, PT ;  /* 0x000000084800720c */ /* 0x040fe20003f84070 */
[----:B------:R-:W1:Y:S01]  /*10d00*/  LDCU UR7, c[0x0][0x3b0] ;  /* 0x00007600ff0777ac */ /* 0x000e620008000800 */
[----:B------:R-:W-:-:S02]  /*10d10*/  ISETP.GT.U32.AND P5, PT, R72, R44, PT ;  /* 0x0000002c4800720c */ /* 0x000fc40003fa4070 */
[----:B------:R-:W-:Y:S02]  /*10d20*/  ISETP.GE.AND P3, PT, R110, RZ, PT ;  /* 0x000000ff6e00720c */ /* 0x000fe40003f66270 */
[----:B------:R-:W2:Y:S04]  /*10d30*/  LDL.LU R110, [R1+0x11c] ;  /* 0x00011c00016e7983 */ /* 0x000ea80000300800 */
[----:B------:R0:W-:Y:S04]  /*10d40*/  STL [R1+0x10c], R45 ;  /* 0x00010c2d01007387 */ /* 0x0001e80000100800 */
[----:B------:R1:W-:Y:S01]  /*10d50*/  STL [R1+0x2a8], R7 ;  /* 0x0002a80701007387 */ /* 0x0003e20000100800 */
[----:B------:R-:W-:-:S03]  /*10d60*/  LEA.HI.X.SX32 R5, R5, R68, 0x1, P6 ;  /* 0x0000004405057211 */ /* 0x000fc600030f0eff */
[----:B0-----:R-:W3:Y:S01]  /*10d70*/  LDL R45, [R1+0x874] ;  /* 0x00087400012d7983 */ /* 0x001ee20000100800 */
[----:B-1----:R-:W-:-:S03]  /*10d80*/  @P0 LOP3.LUT R7, R7, R6, RZ, 0x3c, !PT ;  /* 0x0000000607070212 */ /* 0x002fc600078e3cff */
[----:B------:R-:W-:Y:S01]  /*10d90*/  STL [R1+0x2e8], R111 ;  /* 0x0002e86f01007387 */ /* 0x000fe20000100800 */
[----:B------:R-:W-:-:S03]  /*10da0*/  @!P3 IMAD.MOV R4, RZ, RZ, -R4 ;  /* 0x000000ffff04b224 */ /* 0x000fc600078e0a04 */
[----:B------:R0:W-:Y:S01]  /*10db0*/  STL [R1+0x2a4], R6 ;  /* 0x0002a40601007387 */ /* 0x0001e20000100800 */
[----:B------:R-:W-:Y:S02]  /*10dc0*/  ISETP.GT.U32.AND P6, PT, R72, R153, PT ;  /* 0x000000994800720c */ /* 0x000fe40003fc4070 */
[----:B------:R-:W-:Y:S02]  /*10dd0*/  SEL R4, R75, R4, !P1 ;  /* 0x000000044b047207 */ /* 0x000fe40004800000 */
[----:B0-----:R-:W-:-:S04]  /*10de0*/  @P0 LOP3.LUT R6, R7, R6, RZ, 0x3c, !PT ;  /* 0x0000000607060212 */ /* 0x001fc800078e3cff */
[----:B------:R-:W-:Y:S01]  /*10df0*/  @P0 LOP3.LUT R7, R7, R6, RZ, 0x3c, !PT ;  /* 0x0000000607070212 */ /* 0x000fe200078e3cff */
[----:B------:R0:W-:Y:S01]  /*10e00*/  STL [R1+0x2e4], R5 ;  /* 0x0002e40501007387 */ /* 0x0001e20000100800 */
[--C-:B------:R-:W-:Y:S01]  /*10e10*/  @!P4 IMAD.IADD R8, R8, 0x1, -R72.reuse ;  /* 0x000000010808c824 */ /* 0x100fe200078e0a48 */
[----:B------:R-:W-:Y:S02]  /*10e20*/  ISETP.GE.AND P4, PT, R43, RZ, PT ;  /* 0x000000ff2b00720c */ /* 0x000fe40003f86270 */
[----:B------:R1:W3:Y:S01]  /*10e30*/  @P0 LDG.E.U16 R41, desc[UR20][R6.64] ;  /* 0x0000001406290981 */ /* 0x0002e2000c1e1500 */
[----:B------:R-:W-:Y:S01]  /*10e40*/  ISETP.GE.AND P3, PT, R109, RZ, PT ;  /* 0x000000ff6d00720c */ /* 0x000fe20003f66270 */
[--C-:B------:R-:W-:Y:S02]  /*10e50*/  @!P5 IMAD.IADD R44, R44, 0x1, -R72.reuse ;  /* 0x000000012c2cd824 */ /* 0x100fe400078e0a48 */
[----:B------:R-:W3:Y:S01]  /*10e60*/  LDL.LU R43, [R1+0x118] ;  /* 0x00011800012b7983 */ /* 0x000ee20000300800 */
[----:B------:R-:W-:-:S02]  /*10e70*/  @!P6 IMAD.IADD R153, R153, 0x1, -R72 ;  /* 0x000000019999e824 */ /* 0x000fc400078e0a48 */
[----:B-1----:R-:W-:Y:S02]  /*10e80*/  @P0 IMAD.MOV.U32 R6, RZ, RZ, R111 ;  /* 0x000000ffff060224 */ /* 0x002fe400078e006f */
[----:B------:R-:W-:Y:S02]  /*10e90*/  @P0 IMAD.MOV.U32 R7, RZ, RZ, R5 ;  /* 0x000000ffff070224 */ /* 0x000fe400078e0005 */
[----:B0-----:R-:W-:Y:S01]  /*10ea0*/  IMAD R5, R4, UR11, RZ ;  /* 0x0000000b04057c24 */ /* 0x001fe2000f8e02ff */
[----:B------:R-:W-:Y:S04]  /*10eb0*/  STL [R1+0x114], R8 ;  /* 0x0001140801007387 */ /* 0x000fe80000100800 */
[----:B------:R0:W3:Y:S01]  /*10ec0*/  @P0 LDG.E.U16 R40, desc[UR20][R6.64] ;  /* 0x0000001406280981 */ /* 0x0000e2000c1e1500 */
[----:B------:R-:W-:Y:S01]  /*10ed0*/  IMAD.MOV.U32 R4, RZ, RZ, R44 ;  /* 0x000000ffff047224 */ /* 0x000fe200078e002c */
[----:B------:R-:W-:Y:S01]  /*10ee0*/  PRMT R38, RZ, 0x7610, R38 ;  /* 0x00007610ff267816 */ /* 0x000fe20000000026 */
[----:B------:R-:W-:Y:S01]  /*10ef0*/  @!P4 IMAD.MOV R153, RZ, RZ, -R153 ;  /* 0x000000ffff99c224 */ /* 0x000fe200078e0a99 */
[----:B------:R1:W-:Y:S01]  /*10f00*/  STL [R1+0x110], R44 ;  /* 0x0001102c01007387 */ /* 0x0003e20000100800 */
[----:B------:R-:W-:Y:S01]  /*10f10*/  PRMT R37, RZ, 0x7610, R37 ;  /* 0x00007610ff257816 */ /* 0x000fe20000000025 */
[----:B------:R-:W2:Y:S01]  /*10f20*/  LDCU UR11, c[0x0][0x3b0] ;  /* 0x00007600ff0b77ac */ /* 0x000ea20008000800 */
[----:B0-----:R-:W-:-:S04]  /*10f30*/  LEA R7, P6, R5, R69, 0x1 ;  /* 0x0000004505077211 */ /* 0x001fc800078c08ff */
[----:B-1----:R-:W-:Y:S01]  /*10f40*/  LEA.HI.X.SX32 R44, R5, R68, 0x1, P6 ;  /* 0x00000044052c7211 */ /* 0x002fe200030f0eff */
[----:B------:R-:W-:Y:S01]  /*10f50*/  STL [R1+0x320], R7 ;  /* 0x0003200701007387 */ /* 0x000fe20000100800 */
[----:B------:R-:W-:-:S03]  /*10f60*/  @!P3 IMAD.MOV R4, RZ, RZ, -R4 ;  /* 0x000000ffff04b224 */ /* 0x000fc600078e0a04 */
[----:B------:R0:W-:Y:S04]  /*10f70*/  STL [R1+0x31c], R44 ;  /* 0x00031c2c01007387 */ /* 0x0001e80000100800 */
[----:B------:R-:W3:Y:S01]  /*10f80*/  LDL R111, [R1+0x8cc] ;  /* 0x0008cc00016f7983 */ /* 0x000ee20000100800 */
[----:B------:R-:W-:Y:S01]  /*10f90*/  SEL R6, R75, R4, !P1 ;  /* 0x000000044b067207 */ /* 0x000fe20004800000 */
[----:B------:R-:W-:Y:S02]  /*10fa0*/  @P0 IMAD.MOV.U32 R4, RZ, RZ, R7 ;  /* 0x000000ffff040224 */ /* 0x000fe400078e0007 */
[----:B------:R-:W-:Y:S01]  /*10fb0*/  @P0 IMAD.MOV.U32 R5, RZ, RZ, R44 ;  /* 0x000000ffff050224 */ /* 0x000fe200078e002c */
[----:B------:R-:W3:Y:S04]  /*10fc0*/  LDL R113, [R1+0x8b0] ;  /* 0x0008b00001717983 */ /* 0x000ee80000100800 */
[----:B------:R1:W3:Y:S02]  /*10fd0*/  @P0 LDG.E.U16 R39, desc[UR20][R4.64] ;  /* 0x0000001404270981 */ /* 0x0002e4000c1e1500 */
[----:B-1----:R-:W-:-:S02]  /*10fe0*/  IMAD.MOV.U32 R4, RZ, RZ, R8 ;  /* 0x000000ffff047224 */ /* 0x002fc400078e0008 */
[----:B------:R-:W3:Y:S01]  /*10ff0*/  LDL R8, [R1+0x908] ;  /* 0x0009080001087983 */ /* 0x000ee20000100800 */
[----:B------:R-:W-:Y:S01]  /*11000*/  IMAD R6, R6, UR5, RZ ;  /* 0x0000000506067c24 */ /* 0x000fe2000f8e02ff */
[----:B------:R-:W-:Y:S01]  /*11010*/  SEL R153, R75, R153, !P1 ;  /* 0x000000994b997207 */ /* 0x000fe20004800000 */
[----:B------:R-:W1:Y:S01]  /*11020*/  LDCU UR5, c[0x0][0x3b0] ;  /* 0x00007600ff0577ac */ /* 0x000e620008000800 */
[----:B------:R-:W3:Y:S02]  /*11030*/  LDL.LU R109, [R1+0x12c] ;  /* 0x00012c00016d7983 */ /* 0x000ee40000300800 */
[C---:B------:R-:W-:Y:S01]  /*11040*/  LEA R5, P4, R6.reuse, R69, 0x1 ;  /* 0x0000004506057211 */ /* 0x040fe200078808ff */
[----:B------:R-:W-:Y:S01]  /*11050*/  IMAD R153, R153, UR7, RZ ;  /* 0x0000000799997c24 */ /* 0x000fe2000f8e02ff */
[----:B------:R-:W-:Y:S01]  /*11060*/  PRMT R36, RZ, 0x7610, R36 ;  /* 0x00007610ff247816 */ /* 0x000fe20000000024 */
[----:B------:R-:W0:Y:S01]  /*11070*/  LDCU UR7, c[0x0][0x3b0] ;  /* 0x00007600ff0777ac */ /* 0x000e220008000800 */
[----:B------:R-:W-:-:S02]  /*11080*/  LEA.HI.X.SX32 R115, R6, R68, 0x1, P4 ;  /* 0x0000004406737211 */ /* 0x000fc400020f0eff */
[----:B----4-:R-:W-:-:S13]  /*11090*/  ISETP.GT.U32.AND P5, PT, R72, R112, PT ;  /* 0x000000704800720c */ /* 0x010fda0003fa4070 */
[----:B------:R-:W-:-:S05]  /*110a0*/  @!P5 IMAD.IADD R112, R112, 0x1, -R72 ;  /* 0x000000017070d824 */ /* 0x000fca00078e0a48 */
[C---:B------:R-:W-:Y:S02]  /*110b0*/  ISETP.GT.U32.AND P5, PT, R72.reuse, R112, PT ;  /* 0x000000704800720c */ /* 0x040fe40003fa4070 */
[----:B--2---:R-:W-:Y:S02]  /*110c0*/  ISETP.GT.U32.AND P6, PT, R72, R110, PT ;  /* 0x0000006e4800720c */ /* 0x004fe40003fc4070 */
[----:B---3--:R-:W-:Y:S02]  /*110d0*/  ISETP.GE.AND P3, PT, R45, RZ, PT ;  /* 0x000000ff2d00720c */ /* 0x008fe40003f66270 */
[----:B------:R-:W2:Y:S09]  /*110e0*/  LDL.LU R45, [R1+0x128] ;  /* 0x00012800012d7983 */ /* 0x000eb20000300800 */
[----:B------:R-:W-:Y:S01]  /*110f0*/  @!P6 IMAD.IADD R110, R110, 0x1, -R72 ;  /* 0x000000016e6ee824 */ /* 0x000fe200078e0a48 */
[----:B0-----:R-:W3:Y:S01]  /*11100*/  LDL.LU R44, [R1+0x124] ;  /* 0x00012400012c7983 */ /* 0x001ee20000300800 */
[----:B------:R-:W-:Y:S01]  /*11110*/  @!P3 IMAD.MOV R4, RZ, RZ, -R4 ;  /* 0x000000ffff04b224 */ /* 0x000fe200078e0a04 */
[----:B------:R-:W-:-:S04]  /*11120*/  LEA R7, P3, R153, R69, 0x1 ;  /* 0x0000004599077211 */ /* 0x000fc800078608ff */
[----:B------:R-:W-:Y:S02]  /*11130*/  LEA.HI.X.SX32 R114, R153, R68, 0x1, P3 ;  /* 0x0000004499727211 */ /* 0x000fe400018f0eff */
[C---:B------:R-:W-:Y:S01]  /*11140*/  ISETP.GT.U32.AND P3, PT, R72.reuse, R110, PT ;  /* 0x0000006e4800720c */ /* 0x040fe20003f64070 */
[----:B------:R0:W-:Y:S01]  /*11150*/  STL [R1+0x358], R5 ;  /* 0x0003580501007387 */ /* 0x0001e20000100800 */
[----:B------:R-:W-:Y:S02]  /*11160*/  SEL R6, R75, R4, !P1 ;  /* 0x000000044b067207 */ /* 0x000fe40004800000 */
[----:B------:R-:W-:Y:S01]  /*11170*/  ISETP.GT.U32.AND P4, PT, R72, R43, PT ;  /* 0x0000002b4800720c */ /* 0x000fe20003f84070 */
[----:B------:R-:W-:Y:S02]  /*11180*/  @P0 IMAD.MOV.U32 R4, RZ, RZ, R5 ;  /* 0x000000ffff040224 */ /* 0x000fe400078e0005 */
[----:B0-----:R-:W-:-:S06]  /*11190*/  @P0 IMAD.MOV.U32 R5, RZ, RZ, R115 ;  /* 0x000000ffff050224 */ /* 0x001fcc00078e0073 */
[--C-:B------:R-:W-:Y:S01]  /*111a0*/  @!P3 IMAD.IADD R110, R110, 0x1, -R72.reuse ;  /* 0x000000016e6eb824 */ /* 0x100fe200078e0a48 */
[----:B------:R0:W4:Y:S03]  /*111b0*/  @P0 LDG.E.U16 R38, desc[UR20][R4.64] ;  /* 0x0000001404260981 */ /* 0x000126000c1e1500 */
[----:B------:R-:W-:Y:S02]  /*111c0*/  @!P4 IMAD.IADD R43, R43, 0x1, -R72 ;  /* 0x000000012b2bc824 */ /* 0x000fe400078e0a48 */
[----:B------:R-:W-:Y:S02]  /*111d0*/  IMAD R6, R6, UR4, RZ ;  /* 0x0000000406067c24 */ /* 0x000fe4000f8e02ff */
[----:B0-----:R-:W-:Y:S02]  /*111e0*/  @P0 IMAD.MOV.U32 R4, RZ, RZ, R7 ;  /* 0x000000ffff040224 */ /* 0x001fe400078e0007 */
[----:B------:R-:W-:Y:S01]  /*111f0*/  @P0 IMAD.MOV.U32 R5, RZ, RZ, R114 ;  /* 0x000000ffff050224 */ /* 0x000fe200078e0072 */
[----:B------:R-:W-:Y:S01]  /*11200*/  ISETP.GT.U32.AND P3, PT, R72, R43, PT ;  /* 0x0000002b4800720c */ /* 0x000fe20003f64070 */
[----:B------:R-:W-:-:S03]  /*11210*/  @!P5 IMAD.IADD R112, R112, 0x1, -R72 ;  /* 0x000000017070d824 */ /* 0x000fc600078e0a48 */
[----:B------:R0:W4:Y:S01]  /*11220*/  @P0 LDG.E.U16 R37, desc[UR20][R4.64] ;  /* 0x0000001404250981 */ /* 0x000122000c1e1500 */
[C---:B------:R-:W-:Y:S02]  /*11230*/  LEA R154, P5, R6.reuse, R69, 0x1 ;  /* 0x00000045069a7211 */ /* 0x040fe400078a08ff */
[----:B------:R-:W-:Y:S01]  /*11240*/  ISETP.GE.AND P4, PT, R111, RZ, PT ;  /* 0x000000ff6f00720c */ /* 0x000fe20003f86270 */
[----:B0-----:R-:W-:Y:S01]  /*11250*/  IMAD.MOV.U32 R4, RZ, RZ, R110 ;  /* 0x000000ffff047224 */ /* 0x001fe200078e006e */
[----:B------:R-:W-:Y:S01]  /*11260*/  ISETP.GE.AND P6, PT, R113, RZ, PT ;  /* 0x000000ff7100720c */ /* 0x000fe20003fc6270 */
[----:B------:R0:W-:Y:S01]  /*11270*/  STL [R1+0x390], R7 ;  /* 0x0003900701007387 */ /* 0x0001e20000100800 */
[----:B------:R-:W-:Y:S01]  /*11280*/  IMAD.MOV.U32 R5, RZ, RZ, R112 ;  /* 0x000000ffff057224 */ /* 0x000fe200078e0070 */
[----:B------:R-:W-:Y:S02]  /*11290*/  LEA.HI.X.SX32 R153, R6, R68, 0x1, P5 ;  /* 0x0000004406997211 */ /* 0x000fe400028f0eff */
[----:B------:R-:W-:Y:S06]  /*112a0*/  STL [R1+0x354], R115 ;  /* 0x0003547301007387 */ /* 0x000fec0000100800 */
[----:B------:R-:W-:Y:S01]  /*112b0*/  @!P4 IMAD.MOV R4, RZ, RZ, -R4 ;  /* 0x000000ffff04c224 */ /* 0x000fe200078e0a04 */
[----:B------:R-:W-:Y:S04]  /*112c0*/  STL [R1+0x38c], R114 ;  /* 0x00038c7201007387 */ /* 0x000fe80000100800 */
[----:B------:R-:W4:Y:S01]  /*112d0*/  LDL R112, [R1+0x93c] ;  /* 0x00093c0001707983 */ /* 0x000f220000100800 */
[----:B------:R-:W-:-:S03]  /*112e0*/  ISETP.GE.AND P4, PT, R8, RZ, PT ;  /* 0x000000ff0800720c */ /* 0x000fc60003f86270 */
[----:B------:R-:W4:Y:S01]  /*112f0*/  LDL R8, [R1+0x968] ;  /* 0x0009680001087983 */ /* 0x000f220000100800 */
[----:B------:R-:W-:Y:S02]  /*11300*/  @P0 IMAD.MOV.U32 R6, RZ, RZ, R154 ;  /* 0x000000ffff060224 */ /* 0x000fe400078e009a */
[----:B0-----:R-:W-:Y:S02]  /*11310*/  @P0 IMAD.MOV.U32 R7, RZ, RZ, R153 ;  /* 0x000000ffff070224 */ /* 0x001fe400078e0099 */
[----:B------:R-:W-:Y:S02]  /*11320*/  @!P6 IMAD.MOV R5, RZ, RZ, -R5 ;  /* 0x000000ffff05e224 */ /* 0x000fe400078e0a05 */
[----:B------:R-:W-:Y:S01]  /*11330*/  @!P3 IMAD.IADD R43, R43, 0x1, -R72 ;  /* 0x000000012b2bb824 */ /* 0x000fe200078e0a48 */
[----:B------:R0:W4:Y:S04]  /*11340*/  @P0 LDG.E.U16 R36, desc[UR20][R6.64] ;  /* 0x0000001406240981 */ /* 0x000128000c1e1500 */
[----:B------:R1:W-:Y:S01]  /*11350*/  STL [R1+0x118], R43 ;  /* 0x0001182b01007387 */ /* 0x0003e20000100800 */
[----:B0-----:R-:W-:-:S02]  /*11360*/  SEL R6, R75, R5, !P1 ;  /* 0x000000054b067207 */ /* 0x001fc40004800000 */
[----:B------:R-:W-:Y:S01]  /*11370*/  SEL R5, R75, R4, !P1 ;  /* 0x000000044b057207 */ /* 0x000fe20004800000 */
[----:B------:R-:W-:Y:S02]  /*11380*/  IMAD.MOV.U32 R4, RZ, RZ, R43 ;  /* 0x000000ffff047224 */ /* 0x000fe400078e002b */
[----:B-1----:R-:W4:Y:S01]  /*11390*/  LDL R43, [R1+0x998] ;  /* 0x00099800012b7983 */ /* 0x002f220000100800 */
[----:B------:R-:W-:Y:S01]  /*113a0*/  ISETP.GT.U32.AND P5, PT, R72, R109, PT ;  /* 0x0000006d4800720c */ /* 0x000fe20003fa4070 */
[----:B------:R-:W-:Y:S01]  /*113b0*/  IMAD R6, R6, UR5, RZ ;  /* 0x0000000506067c24 */ /* 0x000fe2000f8e02ff */
[----:B------:R-:W-:Y:S01]  /*113c0*/  PRMT R35, RZ, 0x7610, R35 ;  /* 0x00007610ff237816 */ /* 0x000fe20000000023 */
[----:B------:R-:W4:Y:S01]  /*113d0*/  LDL.LU R111, [R1+0x174] ;  /* 0x00017400016f7983 */ /* 0x000f220000300800 */
[----:B------:R-:W-:Y:S01]  /*113e0*/  IMAD R5, R5, UR7, RZ ;  /* 0x0000000705057c24 */ /* 0x000fe2000f8e02ff */
[----:B------:R-:W-:Y:S01]  /*113f0*/  PRMT R34, RZ, 0x7610, R34 ;  /* 0x00007610ff227816 */ /* 0x000fe20000000022 */
[----:B------:R-:W-:Y:S01]  /*11400*/  @!P4 IMAD.MOV R4, RZ, RZ, -R4 ;  /* 0x000000ffff04c224 */ /* 0x000fe200078e0a04 */
[----:B------:R-:W4:Y:S01]  /*11410*/  LDL.LU R110, [R1+0x138] ;  /* 0x00013800016e7983 */ /* 0x000f220000300800 */
[----:B------:R-:W0:Y:S01]  /*11420*/  LDCU UR5, c[0x0][0x3b0] ;  /* 0x00007600ff0577ac */ /* 0x000e220008000800 */
[----:B------:R-:W-:Y:S01]  /*11430*/  PRMT R33, RZ, 0x7610, R33 ;  /* 0x00007610ff217816 */ /* 0x000fe20000000021 */
[----:B------:R-:W1:Y:S03]  /*11440*/  LDCU UR7, c[0x0][0x3b0] ;  /* 0x00007600ff0777ac */ /* 0x000e660008000800 */
[----:B------:R-:W-:Y:S01]  /*11450*/  @!P5 IMAD.IADD R109, R109, 0x1, -R72 ;  /* 0x000000016d6dd824 */ /* 0x000fe200078e0a48 */
[----:B------:R-:W-:-:S04]  /*11460*/  LEA R7, P5, R5, R69, 0x1 ;  /* 0x0000004505077211 */ /* 0x000fc800078a08ff */
[----:B------:R-:W-:Y:S02]  /*11470*/  ISETP.GT.U32.AND P4, PT, R72, R109, PT ;  /* 0x0000006d4800720c */ /* 0x000fe40003f84070 */
[----:B------:R-:W-:-:S11]  /*11480*/  LEA.HI.X.SX32 R113, R5, R68, 0x1, P5 ;  /* 0x0000004405717211 */ /* 0x000fd600028f0eff */
[----:B------:R-:W-:Y:S01]  /*11490*/  @!P4 IMAD.IADD R109, R109, 0x1, -R72 ;  /* 0x000000016d6dc824 */ /* 0x000fe200078e0a48 */
[C---:B--2---:R-:W-:Y:S02]  /*114a0*/  ISETP.GT.U32.AND P6, PT, R72.reuse, R45, PT ;  /* 0x0000002d4800720c */ /* 0x044fe40003fc4070 */
[----:B---3--:R-:W-:-:S11]  /*114b0*/  ISETP.GT.U32.AND P3, PT, R72, R44, PT ;  /* 0x0000002c4800720c */ /* 0x008fd60003f64070 */
[----:B------:R-:W-:Y:S01]  /*114c0*/  @!P6 IMAD.IADD R45, R45, 0x1, -R72 ;  /* 0x000000012d2de824 */ /* 0x000fe200078e0a48 */
[----:B------:R-:W-:-:S04]  /*114d0*/  LEA R114, P6, R6, R69, 0x1 ;  /* 0x0000004506727211 */ /* 0x000fc800078c08ff */
[----:B------:R-:W-:Y:S02]  /*114e0*/  LEA.HI.X.SX32 R115, R6, R68, 0x1, P6 ;  /* 0x0000004406737211 */ /* 0x000fe400030f0eff */
[----:B------:R-:W-:Y:S01]  /*114f0*/  SEL R6, R75, R4, !P1 ;  /* 0x000000044b067207 */ /* 0x000fe20004800000 */
[----:B------:R-:W-:Y:S02]  /*11500*/  @P0 IMAD.MOV.U32 R4, RZ, RZ, R114 ;  /* 0x000000ffff040224 */ /* 0x000fe400078e0072 */
[----:B------:R-:W-:Y:S01]  /*11510*/  @P0 IMAD.MOV.U32 R5, RZ, RZ, R115 ;  /* 0x000000ffff050224 */ /* 0x000fe200078e0073 */
[----:B------:R-:W-:Y:S01]  /*11520*/  ISETP.GT.U32.AND P6, PT, R72, R45, PT ;  /* 0x0000002d4800720c */ /* 0x000fe20003fc4070 */
[----:B------:R-:W-:Y:S01]  /*11530*/  STL [R1+0x10], R114 ;  /* 0x0000107201007387 */ /* 0x000fe20000100800 */
[----:B------:R-:W-:Y:S01]  /*11540*/  IMAD R6, R6, UR11, RZ ;  /* 0x0000000b06067c24 */ /* 0x000fe2000f8e02ff */
[----:B------:R-:W2:Y:S02]  /*11550*/  LDCU UR11, c[0x0][0x3b0] ;  /* 0x00007600ff0b77ac */ /* 0x000ea40008000800 */
[----:B------:R-:W-:Y:S04]  /*11560*/  STL [R1+0x50], R7 ;  /* 0x0000500701007387 */ /* 0x000fe80000100800 */
[----:B------:R3:W2:Y:S04]  /*11570*/  @P0 LDG.E.U16 R35, desc[UR20][R4.64] ;  /* 0x0000001404230981 */ /* 0x0006a8000c1e1500 */
[----:B------:R-:W-:Y:S04]  /*11580*/  STL [R1+0xc], R115 ;  /* 0x00000c7301007387 */ /* 0x000fe80000100800 */
[----:B------:R0:W-:Y:S01]  /*11590*/  STL [R1+0x4c], R113 ;  /* 0x00004c7101007387 */ /* 0x0001e20000100800 */
[----:B---3--:R-:W-:-:S02]  /*115a0*/  @P0 IMAD.MOV.U32 R4, RZ, RZ, R7 ;  /* 0x000000ffff040224 */ /* 0x008fc400078e0007 */
[----:B------:R-:W-:Y:S02]  /*115b0*/  @P0 IMAD.MOV.U32 R5, RZ, RZ, R113 ;  /* 0x000000ffff050224 */ /* 0x000fe400078e0071 */
[----:B------:R-:W-:-:S03]  /*115c0*/  @!P3 IMAD.IADD R44, R44, 0x1, -R72 ;  /* 0x000000012c2cb824 */ /* 0x000fc600078e0a48 */
[----:B------:R3:W2:Y:S01]  /*115d0*/  @P0 LDG.E.U16 R34, desc[UR20][R4.64] ;  /* 0x0000001404220981 */ /* 0x0006a2000c1e1500 */
[----:B------:R-:W-:Y:S01]  /*115e0*/  @!P6 IMAD.IADD R45, R45, 0x1, -R72 ;  /* 0x000000012d2de824 */ /* 0x000fe200078e0a48 */
[----:B---3--:R-:W-:Y:S01]  /*115f0*/  LEA R4, P3, R6, R69, 0x1 ;  /* 0x0000004506047211 */ /* 0x008fe200078608ff */
[----:B------:R-:W-:-:S03]  /*11600*/  IMAD.MOV.U32 R5, RZ, RZ, R109 ;  /* 0x000000ffff057224 */ /* 0x000fc600078e006d */
[----:B------:R-:W-:Y:S02]  /*11610*/  LEA.HI.X.SX32 R6, R6, R68, 0x1, P3 ;  /* 0x0000004406067211 */ /* 0x000fe400018f0eff */
[----:B----4-:R-:W-:Y:S02]  /*11620*/  ISETP.GE.AND P5, PT, R112, RZ, PT ;  /* 0x000000ff7000720c */ /* 0x010fe40003fa6270 */
[----:B------:R-:W-:Y:S02]  /*11630*/  ISETP.GE.AND P4, PT, R8, RZ, PT ;  /* 0x000000ff0800720c */ /* 0x000fe40003f86270 */
[----:B------:R-:W3:Y:S04]  /*11640*/  LDL.LU R8, [R1+0x134] ;  /* 0x0001340001087983 */ /* 0x000ee80000300800 */
[----:B------:R-:W-:Y:S05]  /*11650*/  STL [R1+0x90], R4 ;  /* 0x0000900401007387 */ /* 0x000fea0000100800 */
[----:B------:R-:W-:Y:S01]  /*11660*/  @!P5 IMAD.MOV R5, RZ, RZ, -R5 ;  /* 0x000000ffff05d224 */ /* 0x000fe200078e0a05 */
[----:B------:R-:W-:Y:S04]  /*11670*/  STL [R1+0x128], R45 ;  /* 0x0001282d01007387 */ /* 0x000fe80000100800 */
[----:B------:R4:W-:Y:S04]  /*11680*/  STL [R1+0x8c], R6 ;  /* 0x00008c0601007387 */ /* 0x0009e80000100800 */
[----:B0-----:R-:W3:Y:S01]  /*11690*/  LDL R113, [R1+0x9cc] ;  /* 0x0009cc0001717983 */ /* 0x001ee20000100800 */
[----:B------:R-:W-:-:S03]  /*116a0*/  ISETP.GE.AND P5, PT, R43, RZ, PT ;  /* 0x000000ff2b00720c */ /* 0x000fc60003fa6270 */
[----:B------:R-:W3:Y:S01]  /*116b0*/  LDL R43, [R1+0x9f8] ;  /* 0x0009f800012b7983 */ /* 0x000ee20000100800 */
[C---:B------:R-:W-:Y:S01]  /*116c0*/  ISETP.GT.U32.AND P3, PT, R72.reuse, R44, PT ;  /* 0x0000002c4800720c */ /* 0x040fe20003f64070 */
[----:B------:R-:W-:Y:S02]  /*116d0*/  @P0 IMAD.MOV.U32 R7, RZ, RZ, R6 ;  /* 0x000000ffff070224 */ /* 0x000fe400078e0006 */
[----:B----4-:R-:W-:Y:S01]  /*116e0*/  @P0 IMAD.MOV.U32 R6, RZ, RZ, R4 ;  /* 0x000000ffff060224 */ /* 0x010fe200078e0004 */
[----:B------:R-:W-:Y:S01]  /*116f0*/  ISETP.GT.U32.AND P6, PT, R72, R111, PT ;  /* 0x0000006f4800720c */ /* 0x000fe20003fc4070 */
[----:B------:R-:W-:-:S03]  /*11700*/  IMAD.MOV.U32 R4, RZ, RZ, R45 ;  /* 0x000000ffff047224 */ /* 0x000fc600078e002d */
[----:B------:R0:W4:Y:S01]  /*11710*/  @P0 LDG.E.U16 R33, desc[UR20][R6.64] ;  /* 0x0000001406210981 */ /* 0x000122000c1e1500 */
[----:B------:R-:W-:Y:S01]  /*11720*/  @!P4 IMAD.MOV R4, RZ, RZ, -R4 ;  /* 0x000000ffff04c224 */ /* 0x000fe200078e0a04 */
[----:B------:R-:W-:-:S03]  /*11730*/  ISETP.GT.U32.AND P4, PT, R72, R110, PT ;  /* 0x0000006e4800720c */ /* 0x000fc60003f84070 */
[----:B------:R-:W-:Y:S01]  /*11740*/  @!P3 IMAD.IADD R44, R44, 0x1, -R72 ;  /* 0x000000012c2cb824 */ /* 0x000fe200078e0a48 */
[C---:B0-----:R-:W-:Y:S02]  /*11750*/  SEL R6, R75.reuse, R5, !P1 ;  /* 0x000000054b067207 */ /* 0x041fe40004800000 */
[----:B------:R-:W-:Y:S02]  /*11760*/  SEL R5, R75, R4, !P1 ;  /* 0x000000044b057207 */ /* 0x000fe40004800000 */
[----:B------:R0:W-:Y:S01]  /*11770*/  STL [R1+0x124], R44 ;  /* 0x0001242c01007387 */ /* 0x0001e20000100800 */
[----:B------:R-:W-:Y:S01]  /*11780*/  IMAD R6, R6, UR5, RZ ;  /* 0x0000000506067c24 */ /* 0x000fe2000f8e02ff */
[----:B------:R-:W-:Y:S01]  /*11790*/  PRMT R32, RZ, 0x7610, R32 ;  /* 0x00007610ff207816 */ /* 0x000fe20000000020 */
[----:B------:R-:W-:Y:S01]  /*117a0*/  IMAD.MOV.U32 R4, RZ, RZ, R44 ;  /* 0x000000ffff047224 */ /* 0x000fe200078e002c */
[----:B------:R-:W4:Y:S01]  /*117b0*/  LDL R109, [R1+0xa00] ;  /* 0x000a0000016d7983 */ /* 0x000f220000100800 */
[----:B------:R-:W-:Y:S01]  /*117c0*/  @!P6 IMAD.IADD R111, R111, 0x1, -R72 ;  /* 0x000000016f6fe824 */ /* 0x000fe200078e0a48 */
[CC--:B------:R-:W-:Y:S01]  /*117d0*/  LEA R45, P6, R6.reuse, R69.reuse, 0x1 ;  /* 0x00000045062d7211 */ /* 0x0c0fe200078c08ff */
[----:B-1----:R-:W-:Y:S01]  /*117e0*/  IMAD R5, R5, UR7, RZ ;  /* 0x0000000705057c24 */ /* 0x002fe2000f8e02ff */
[----:B------:R-:W4:Y:S01]  /*117f0*/  LDL.LU R112, [R1+0x1b8] ;  /* 0x0001b80001707983 */ /* 0x000f220000300800 */
[----:B------:R-:W-:Y:S01]  /*11800*/  @!P5 IMAD.MOV R4, RZ, RZ, -R4 ;  /* 0x000000ffff04d224 */ /* 0x000fe200078e0a04 */
[----:B------:R-:W-:Y:S01]  /*11810*/  LEA.HI.X.SX32 R115, R6, R68, 0x1, P6 ;  /* 0x0000004406737211 */ /* 0x000fe200030f0eff */
[----:B------:R-:W-:Y:S01]  /*11820*/  @!P4 IMAD.IADD R110, R110, 0x1, -R72 ;  /* 0x000000016e6ec824 */ /* 0x000fe200078e0a48 */
[----:B0-----:R-:W4:Y:S01]  /*11830*/  LDL.LU R44, [R1+0x1b4] ;  /* 0x0001b400012c7983 */ /* 0x001f220000300800 */
[----:B------:R-:W-:Y:S01]  /*11840*/  LEA R7, P5, R5, R69, 0x1 ;  /* 0x0000004505077211 */ /* 0x000fe200078a08ff */
[----:B------:R-:W0:Y:S01]  /*11850*/  LDCU UR5, c[0x0][0x3b0] ;  /* 0x00007600ff0577ac */ /* 0x000e220008000800 */
[----:B------:R-:W-:Y:S01]  /*11860*/  SEL R6, R75, R4, !P1 ;  /* 0x000000044b067207 */ /* 0x000fe20004800000 */
[----:B------:R-:W-:Y:S01]  /*11870*/  @P0 IMAD.MOV.U32 R4, RZ, RZ, R45 ;  /* 0x000000ffff040224 */ /* 0x000fe200078e002d */
[----:B------:R-:W-:Y:S01]  /*11880*/  LEA.HI.X.SX32 R114, R5, R68, 0x1, P5 ;  /* 0x0000004405727211 */ /* 0x000fe200028f0eff */
[----:B------:R-:W-:Y:S01]  /*11890*/  @P0 IMAD.MOV.U32 R5, RZ, RZ, R115 ;  /* 0x000000ffff050224 */ /* 0x000fe200078e0073 */
[----:B------:R-:W-:Y:S01]  /*118a0*/  PRMT R31, RZ, 0x7610, R31 ;  /* 0x00007610ff1f7816 */ /* 0x000fe2000000001f */
[----:B--2---:R-:W-:Y:S01]  /*118b0*/  IMAD R6, R6, UR11, RZ ;  /* 0x0000000b06067c24 */ /* 0x004fe2000f8e02ff */
[----:B------:R-:W-:Y:S01]  /*118c0*/  STL [R1+0xd0], R45 ;  /* 0x0000d02d01007387 */ /* 0x000fe20000100800 */
[----:B------:R-:W-:Y:S01]  /*118d0*/  ISETP.GT.U32.AND P3, PT, R72, R111, PT ;  /* 0x0000006f4800720c */ /* 0x000fe20003f64070 */
[----:B------:R-:W1:Y:S02]  /*118e0*/  LDCU UR7, c[0x0][0x3b0] ;  /* 0x00007600ff0777ac */ /* 0x000e640008000800 */
[----:B------:R2:W4:Y:S01]  /*118f0*/  @P0 LDG.E.U16 R32, desc[UR20][R4.64] ;  /* 0x0000001404200981 */ /* 0x000522000c1e1500 */
[----:B------:R-:W-:Y:S01]  /*11900*/  PRMT R30, RZ, 0x7610, R30 ;  /* 0x00007610ff1e7816 */ /* 0x000fe2000000001e */
[----:B------:R-:W0:Y:S02]  /*11910*/  LDCU UR11, c[0x0][0x3b0] ;  /* 0x00007600ff0b77ac */ /* 0x000e240008000800 */
[----:B------:R2:W-:Y:S02]  /*11920*/  STL [R1+0x130], R7 ;  /* 0x0001300701007387 */ /* 0x0005e40000100800 */
[----:B--2---:R-:W-:-:S02]  /*11930*/  @P0 IMAD.MOV.U32 R4, RZ, RZ, R7 ;  /* 0x000000ffff040224 */ /* 0x004fc400078e0007 */
[----:B------:R-:W-:Y:S01]  /*11940*/  STL [R1+0xcc], R115 ;  /* 0x0000cc7301007387 */ /* 0x000fe20000100800 */
[----:B------:R-:W-:-:S03]  /*11950*/  LEA R7, P6, R6, R69, 0x1 ;  /* 0x0000004506077211 */ /* 0x000fc600078c08ff */
[----:B------:R-:W2:Y:S01]  /*11960*/  LDL.LU R45, [R1+0x238] ;  /* 0x00023800012d7983 */ /* 0x000ea20000300800 */
[----:B------:R-:W-:-:S03]  /*11970*/  @P0 IMAD.MOV.U32 R5, RZ, RZ, R114 ;  /* 0x000000ffff050224 */ /* 0x000fc600078e0072 */
[----:B------:R-:W-:Y:S04]  /*11980*/  STL [R1+0x12c], R114 ;  /* 0x00012c7201007387 */ /* 0x000fe80000100800 */
[----:B------:R-:W-:Y:S04]  /*11990*/  STL [R1+0x170], R7 ;  /* 0x0001700701007387 */ /* 0x000fe80000100800 */
[----:B------:R0:W2:Y:S01]  /*119a0*/  @P0 LDG.E.U16 R31, desc[UR20][R4.64] ;  /* 0x00000014041f0981 */ /* 0x0000a2000c1e1500 */
[----:B------:R-:W-:Y:S01]  /*119b0*/  @!P3 IMAD.IADD R111, R111, 0x1, -R72 ;  /* 0x000000016f6fb824 */ /* 0x000fe200078e0a48 */
[----:B0-----:R-:W-:-:S05]  /*119c0*/  LEA.HI.X.SX32 R4, R6, R68, 0x1, P6 ;  /* 0x0000004406047211 */ /* 0x001fca00030f0eff */
[----:B------:R-:W-:Y:S01]  /*119d0*/  @P0 IMAD.MOV.U32 R5, RZ, RZ, R4 ;  /* 0x000000ffff050224 */ /* 0x000fe200078e0004 */
[----:B---3--:R-:W-:-:S13]  /*119e0*/  ISETP.GT.U32.AND P4, PT, R72, R8, PT ;  /* 0x000000084800720c */ /* 0x008fda0003f84070 */
[----:B------:R-:W-:Y:S01]  /*119f0*/  @!P4 IMAD.IADD R8, R8, 0x1, -R72 ;  /* 0x000000010808c824 */ /* 0x000fe200078e0a48 */
[----:B------:R-:W-:Y:S02]  /*11a00*/  ISETP.GE.AND P4, PT, R43, RZ, PT ;  /* 0x000000ff2b00720c */ /* 0x000fe40003f86270 */
[----:B------:R-:W3:Y:S04]  /*11a10*/  LDL.LU R43, [R1+0x178] ;  /* 0x00017800012b7983 */ /* 0x000ee80000300800 */
[----:B------:R0:W-:Y:S01]  /*11a20*/  STL [R1+0x16c], R4 ;  /* 0x00016c0401007387 */ /* 0x0001e20000100800 */
[----:B------:R-:W-:-:S03]  /*11a30*/  ISETP.GE.AND P3, PT, R113, RZ, PT ;  /* 0x000000ff7100720c */ /* 0x000fc60003f66270 */
[----:B------:R-:W3:Y:S01]  /*11a40*/  LDL R113, [R1+0x9bc] ;  /* 0x0009bc0001717983 */ /* 0x000ee20000100800 */
[----:B0-----:R-:W-:-:S05]  /*11a50*/  @P0 IMAD.MOV.U32 R4, RZ, RZ, R7 ;  /* 0x000000ffff040224 */ /* 0x001fca00078e0007 */
[----:B------:R0:W3:Y:S02]  /*11a60*/  @P0 LDG.E.U16 R30, desc[UR20][R4.64] ;  /* 0x00000014041e0981 */ /* 0x0000e4000c1e1500 */
[----:B0-----:R-:W-:Y:S02]  /*11a70*/  IMAD.MOV.U32 R5, RZ, RZ, R111 ;  /* 0x000000ffff057224 */ /* 0x001fe400078e006f */
[----:B------:R-:W3:Y:S01]  /*11a80*/  LDL R111, [R1+0x974] ;  /* 0x00097400016f7983 */ /* 0x000ee20000100800 */
[C---:B------:R-:W-:Y:S02]  /*11a90*/  ISETP.GT.U32.AND P5, PT, R72.reuse, R110, PT ;  /* 0x0000006e4800720c */ /* 0x040fe40003fa4070 */
[C---:B------:R-:W-:Y:S01]  /*11aa0*/  ISETP.GT.U32.AND P6, PT, R72.reuse, R8, PT ;  /* 0x000000084800720c */ /* 0x040fe20003fc4070 */
[----:B------:R-:W-:Y:S01]  /*11ab0*/  @!P3 IMAD.MOV R5, RZ, RZ, -R5 ;  /* 0x000000ffff05b224 */ /* 0x000fe200078e0a05 */
[----:B----4-:R-:W-:-:S09]  /*11ac0*/  ISETP.GT.U32.AND P3, PT, R72, R44, PT ;  /* 0x0000002c4800720c */ /* 0x010fd20003f64070 */
[----:B------:R-:W-:Y:S01]  /*11ad0*/  @!P5 IMAD.IADD R110, R110, 0x1, -R72 ;  /* 0x000000016e6ed824 */ /* 0x000fe200078e0a48 */
[----:B------:R-:W-:-:S03]  /*11ae0*/  ISETP.GT.U32.AND P5, PT, R72, R112, PT ;  /* 0x000000704800720c */ /* 0x000fc60003fa4070 */
[----:B------:R-:W-:Y:S01]  /*11af0*/  IMAD.MOV.U32 R4, RZ, RZ, R110 ;  /* 0x000000ffff047224 */ /* 0x000fe200078e006e */
[----:B------:R-:W-:Y:S01]  /*11b00*/  SEL R6, R75, R5, !P1 ;  /* 0x000000054b067207 */ /* 0x000fe20004800000 */
[----:B------:R-:W-:Y:S02]  /*11b10*/  @!P6 IMAD.IADD R8, R8, 0x1, -R72 ;  /* 0x000000010808e824 */ /* 0x000fe400078e0a48 */
[----:B------:R-:W-:Y:S01]  /*11b20*/  @!P4 IMAD.MOV R4, RZ, RZ, -R4 ;  /* 0x000000ffff04c224 */ /* 0x000fe200078e0a04 */
[----:B------:R-:W-:Y:S01]  /*11b30*/  ISETP.GE.AND P4, PT, R109, RZ, PT ;  /* 0x000000ff6d00720c */ /* 0x000fe20003f86270 */
[----:B------:R-:W-:Y:S01]  /*11b40*/  IMAD R6, R6, UR5, RZ ;  /* 0x0000000506067c24 */ /* 0x000fe2000f8e02ff */
[----:B------:R0:W-:Y:S01]  /*11b50*/  STL [R1+0x134], R8 ;  /* 0x0001340801007387 */ /* 0x0001e20000100800 */
[----:B------:R-:W-:Y:S01]  /*11b60*/  @!P3 IMAD.IADD R44, R44, 0x1, -R72 ;  /* 0x000000012c2cb824 */ /* 0x000fe200078e0a48 */
[----:B------:R-:W-:Y:S01]  /*11b70*/  SEL R5, R75, R4, !P1 ;  /* 0x000000044b057207 */ /* 0x000fe20004800000 */
[----:B------:R-:W-:Y:S01]  /*11b80*/  IMAD.MOV.U32 R4, RZ, RZ, R8 ;  /* 0x000000ffff047224 */ /* 0x000fe200078e0008 */
[----:B------:R-:W4:Y:S01]  /*11b90*/  LDL R109, [R1+0x938] ;  /* 0x00093800016d7983 */ /* 0x000f220000100800 */
[----:B------:R-:W-:Y:S01]  /*11ba0*/  @!P5 IMAD.IADD R112, R112, 0x1, -R72 ;  /* 0x000000017070d824 */ /* 0x000fe200078e0a48 */
[----:B------:R-:W-:Y:S01]  /*11bb0*/  PRMT R29, RZ, 0x7610, R29 ;  /* 0x00007610ff1d7816 */ /* 0x000fe2000000001d */
[----:B------:R-:W3:Y:S01]  /*11bc0*/  LDCU UR5, c[0x0][0x3b0] ;  /* 0x00007600ff0577ac */ /* 0x000ee20008000800 */
[----:B------:R-:W4:Y:S01]  /*11bd0*/  LDL.LU R110, [R1+0x1f4] ;  /* 0x0001f400016e7983 */ /* 0x000f220000300800 */
[----:B-1----:R-:W-:Y:S01]  /*11be0*/  IMAD R5, R5, UR7, RZ ;  /* 0x0000000705057c24 */ /* 0x002fe2000f8e02ff */
[----:B------:R-:W-:Y:S01]  /*11bf0*/  LEA R115, P5, R6, R69, 0x1 ;  /* 0x0000004506737211 */ /* 0x000fe200078a08ff */
[----:B------:R-:W-:Y:S01]  /*11c00*/  @!P4 IMAD.MOV R4, RZ, RZ, -R4 ;  /* 0x000000ffff04c224 */ /* 0x000fe200078e0a04 */
[----:B0-----:R-:W4:Y:S01]  /*11c10*/  LDL.LU R8, [R1+0x1f8] ;  /* 0x0001f80001087983 */ /* 0x001f220000300800 */
[----:B--2---:R-:W-:Y:S01]  /*11c20*/  ISETP.GT.U32.AND P6, PT, R72, R45, PT ;  /* 0x0000002d4800720c */ /* 0x004fe20003fc4070 */
[----:B------:R-:W0:Y:S01]  /*11c30*/  LDCU UR7, c[0x0][0x3b0] ;  /* 0x00007600ff0777ac */ /* 0x000e220008000800 */
[----:B------:R-:W-:-:S02]  /*11c40*/  LEA R7, P3, R5, R69, 0x1 ;  /* 0x0000004505077211 */ /* 0x000fc400078608ff */
[----:B------:R-:W-:Y:S02]  /*11c50*/  LEA.HI.X.SX32 R116, R6, R68, 0x1, P5 ;  /* 0x0000004406747211 */ /* 0x000fe400028f0eff */
[C---:B------:R-:W-:Y:S02]  /*11c60*/  ISETP.GT.U32.AND P4, PT, R72.reuse, R112, PT ;  /* 0x000000704800720c */ /* 0x040fe40003f84070 */
[----:B------:R-:W-:Y:S01]  /*11c70*/  LEA.HI.X.SX32 R114, R5, R68, 0x1, P3 ;  /* 0x0000004405727211 */ /* 0x000fe200018f0eff */
[----:B------:R-:W-:Y:S01]  /*11c80*/  @P0 IMAD.MOV.U32 R5, RZ, RZ, R116 ;  /* 0x000000ffff050224 */ /* 0x000fe200078e0074 */
[----:B------:R-:W-:Y:S01]  /*11c90*/  SEL R6, R75, R4, !P1 ;  /* 0x000000044b067207 */ /* 0x000fe20004800000 */
[----:B------:R-:W-:Y:S01]  /*11ca0*/  @P0 IMAD.MOV.U32 R4, RZ, RZ, R115 ;  /* 0x000000ffff040224 */ /* 0x000fe200078e0073 */
[----:B------:R-:W-:Y:S02]  /*11cb0*/  ISETP.GT.U32.AND P3, PT, R72, R44, PT ;  /* 0x0000002c4800720c */ /* 0x000fe40003f64070 */
[----:B------:R-:W-:-:S02]  /*11cc0*/  PRMT R28, RZ, 0x7610, R28 ;  /* 0x00007610ff1c7816 */ /* 0x000fc4000000001c */
[----:B------:R1:W2:Y:S01]  /*11cd0*/  @P0 LDG.E.U16 R29, desc[UR20][R4.64] ;  /* 0x00000014041d0981 */ /* 0x0002a2000c1e1500 */
[----:B------:R-:W-:Y:S01]  /*11ce0*/  IMAD R6, R6, UR11, RZ ;  /* 0x0000000b06067c24 */ /* 0x000fe2000f8e02ff */
[----:B------:R-:W-:Y:S01]  /*11cf0*/  PRMT R27, RZ, 0x7610, R27 ;  /* 0x00007610ff1b7816 */ /* 0x000fe2000000001b */
[--C-:B------:R-:W-:Y:S01]  /*11d00*/  @!P4 IMAD.IADD R112, R112, 0x1, -R72.reuse ;  /* 0x000000017070c824 */ /* 0x100fe200078e0a48 */
[----:B------:R-:W-:Y:S01]  /*11d10*/  STL [R1+0x1b0], R115 ;  /* 0x0001b07301007387 */ /* 0x000fe20000100800 */
[----:B------:R-:W-:Y:S01]  /*11d20*/  @!P6 IMAD.IADD R45, R45, 0x1, -R72 ;  /* 0x000000012d2de824 */ /* 0x000fe200078e0a48 */
[----:B------:R-:W0:Y:S01]  /*11d30*/  LDCU UR11, c[0x0][0x3b0] ;  /* 0x00007600ff0b77ac */ /* 0x000e220008000800 */
[----:B-1----:R-:W-:Y:S02]  /*11d40*/  @P0 IMAD.MOV.U32 R4, RZ, RZ, R7 ;  /* 0x000000ffff040224 */ /* 0x002fe400078e0007 */
[----:B------:R-:W-:-:S05]  /*11d50*/  @P0 IMAD.MOV.U32 R5, RZ, RZ, R114 ;  /* 0x000000ffff050224 */ /* 0x000fca00078e0072 */
[----:B------:R1:W2:Y:S01]  /*11d60*/  @P0 LDG.E.U16 R28, desc[UR20][R4.64] ;  /* 0x00000014041c0981 */ /* 0x0002a2000c1e1500 */
[----:B------:R-:W-:-:S03]  /*11d70*/  @!P3 IMAD.IADD R44, R44, 0x1, -R72 ;  /* 0x000000012c2cb824 */ /* 0x000fc600078e0a48 */
[----:B------:R0:W-:Y:S01]  /*11d80*/  STL [R1+0x1f0], R7 ;  /* 0x0001f00701007387 */ /* 0x0001e20000100800 */
[----:B-1----:R-:W-:-:S03]  /*11d90*/  LEA R4, P4, R6, R69, 0x1 ;  /* 0x0000004506047211 */ /* 0x002fc600078808ff */
[----:B------:R-:W-:Y:S01]  /*11da0*/  STL [R1+0x1ac], R116 ;  /* 0x0001ac7401007387 */ /* 0x000fe20000100800 */
[----:B------:R-:W-:-:S03]  /*11db0*/  LEA.HI.X.SX32 R6, R6, R68, 0x1, P4 ;  /* 0x0000004406067211 */ /* 0x000fc600020f0eff */
[----:B------:R-:W-:Y:S04]  /*11dc0*/  STL [R1+0x1ec], R114 ;  /* 0x0001ec7201007387 */ /* 0x000fe80000100800 */
[----:B------:R-:W-:Y:S01]  /*11dd0*/  STL [R1+0x230], R4 ;  /* 0x0002300401007387 */ /* 0x000fe20000100800 */
[----:B0-----:R-:W-:Y:S02]  /*11de0*/  @P0 IMAD.MOV.U32 R7, RZ, RZ, R6 ;  /* 0x000000ffff070224 */ /* 0x001fe400078e0006 */
[----:B------:R-:W-:Y:S01]  /*11df0*/  IMAD.MOV.U32 R5, RZ, RZ, R112 ;  /* 0x000000ffff057224 */ /* 0x000fe200078e0070 */
[----:B---3--:R-:W-:Y:S02]  /*11e00*/  ISETP.GT.U32.AND P5, PT, R72, R43, PT ;  /* 0x0000002b4800720c */ /* 0x008fe40003fa4070 */
[----:B------:R-:W-:-:S11]  /*11e10*/  ISETP.GE.AND P6, PT, R113, RZ, PT ;  /* 0x000000ff7100720c */ /* 0x000fd60003fc6270 */
[----:B------:R-:W-:-:S05]  /*11e20*/  @!P5 IMAD.IADD R43, R43, 0x1, -R72 ;  /* 0x000000012b2bd824 */ /* 0x000fca00078e0a48 */
[----:B------:R-:W-:Y:S02]  /*11e30*/  ISETP.GT.U32.AND P3, PT, R72, R43, PT ;  /* 0x0000002b4800720c */ /* 0x000fe40003f64070 */
[----:B------:R-:W-:Y:S02]  /*11e40*/  ISETP.GE.AND P5, PT, R111, RZ, PT ;  /* 0x000000ff6f00720c */ /* 0x000fe40003fa6270 */
[----:B------:R-:W3:Y:S04]  /*11e50*/  LDL.LU R111, [R1+0x54] ;  /* 0x00005400016f7983 */ /* 0x000ee80000300800 */
[----:B------:R0:W-:Y:S04]  /*11e60*/  STL [R1+0x22c], R6 ;  /* 0x00022c0601007387 */ /* 0x0001e80000100800 */
[----:B------:R1:W-:Y:S04]  /*11e70*/  STL [R1+0x1b4], R44 ;  /* 0x0001b42c01007387 */ /* 0x0003e80000100800 */
[----:B------:R-:W2:Y:S01]  /*11e80*/  LDL R115, [R1+0x8c0] ;  /* 0x0008c00001737983 */ /* 0x000ea20000100800 */
[----:B0-----:R-:W-:-:S02]  /*11e90*/  @P0 IMAD.MOV.U32 R6, RZ, RZ, R4 ;  /* 0x000000ffff060224 */ /* 0x001fc400078e0004 */
[----:B------:R-:W-:Y:S02]  /*11ea0*/  IMAD.MOV.U32 R4, RZ, RZ, R44 ;  /* 0x000000ffff047224 */ /* 0x000fe400078e002c */
[----:B------:R-:W-:Y:S01]  /*11eb0*/  @!P6 IMAD.MOV R5, RZ, RZ, -R5 ;  /* 0x000000ffff05e224 */ /* 0x000fe200078e0a05 */
[----:B------:R0:W3:Y:S01]  /*11ec0*/  @P0 LDG.E.U16 R27, desc[UR20][R6.64] ;  /* 0x00000014061b0981 */ /* 0x0000e2000c1e1500 */
[----:B------:R-:W-:Y:S02]  /*11ed0*/  @!P5 IMAD.MOV R4, RZ, RZ, -R4 ;  /* 0x000000ffff04d224 */ /* 0x000fe400078e0a04 */
[----:B------:R-:W-:Y:S01]  /*11ee0*/  @!P3 IMAD.IADD R43, R43, 0x1, -R72 ;  /* 0x000000012b2bb824 */ /* 0x000fe200078e0a48 */
[----:B-1----:R-:W3:Y:S04]  /*11ef0*/  LDL.LU R44, [R1+0x234] ;  /* 0x00023400012c7983 */ /* 0x002ee80000300800 */
[----:B------:R1:W-:Y:S01]  /*11f00*/  STL [R1+0x178], R43 ;  /* 0x0001782b01007387 */ /* 0x0003e20000100800 */
[----:B0-----:R-:W-:-:S02]  /*11f10*/  SEL R6, R75, R5, !P1 ;  /* 0x000000054b067207 */ /* 0x001fc40004800000 */
[----:B------:R-:W-:Y:S01]  /*11f20*/  SEL R5, R75, R4, !P1 ;  /* 0x000000044b057207 */ /* 0x000fe20004800000 */
[----:B------:R-:W-:Y:S02]  /*11f30*/  IMAD.MOV.U32 R4, RZ, RZ, R43 ;  /* 0x000000ffff047224 */ /* 0x000fe400078e002b */
[----:B-1----:R-:W3:Y:S01]  /*11f40*/  LDL R43, [R1+0x89c] ;  /* 0x00089c00012b7983 */ /* 0x002ee20000100800 */
[----:B----4-:R-:W-:Y:S01]  /*11f50*/  ISETP.GT.U32.AND P6, PT, R72, R8, PT ;  /* 0x000000084800720c */ /* 0x010fe20003fc4070 */
[----:B------:R-:W-:Y:S01]  /*11f60*/  IMAD R6, R6, UR5, RZ ;  /* 0x0000000506067c24 */ /* 0x000fe2000f8e02ff */
[----:B------:R-:W-:Y:S02]  /*11f70*/  ISETP.GT.U32.AND P4, PT, R72, R110, PT ;  /* 0x0000006e4800720c */ /* 0x000fe40003f84070 */
[----:B------:R-:W-:Y:S01]  /*11f80*/  ISETP.GE.AND P5, PT, R109, RZ, PT ;  /* 0x000000ff6d00720c */ /* 0x000fe20003fa6270 */
[----:B------:R-:W-:Y:S01]  /*11f90*/  IMAD R5, R5, UR7, RZ ;  /* 0x0000000705057c24 */ /* 0x000fe2000f8e02ff */
[----:B------:R-:W-:Y:S01]  /*11fa0*/  PRMT R26, RZ, 0x7610, R26 ;  /* 0x00007610ff1a7816 */ /* 0x000fe2000000001a */
[----:B------:R-:W0:Y:S01]  /*11fb0*/  LDCU UR5, c[0x0][0x3b0] ;  /* 0x00007600ff0577ac */ /* 0x000e220008000800 */
[----:B------:R-:W-:-:S02]  /*11fc0*/  PRMT R25, RZ, 0x7610, R25 ;  /* 0x00007610ff197816 */ /* 0x000fc40000000019 */
[----:B------:R-:W-:Y:S01]  /*11fd0*/  PRMT R24, RZ, 0x7610, R24 ;  /* 0x00007610ff187816 */ /* 0x000fe20000000018 */
[----:B------:R-:W1:Y:S02]  /*11fe0*/  LDCU UR7, c[0x0][0x3b0] ;  /* 0x00007600ff0777ac */ /* 0x000e640008000800 */
[--C-:B------:R-:W-:Y:S01]  /*11ff0*/  @!P6 IMAD.IADD R8, R8, 0x1, -R72.reuse ;  /* 0x000000010808e824 */ /* 0x100fe200078e0a48 */
[----:B------:R-:W-:Y:S01]  /*12000*/  LEA R7, P6, R6, R69, 0x1 ;  /* 0x0000004506077211 */ /* 0x000fe200078c08ff */
[----:B------:R-:W-:-:S03]  /*12010*/  @!P4 IMAD.IADD R110, R110, 0x1, -R72 ;  /* 0x000000016e6ec824 */ /* 0x000fc600078e0a48 */
[----:B------:R-:W-:Y:S01]  /*12020*/  LEA.HI.X.SX32 R109, R6, R68, 0x1, P6 ;  /* 0x00000044066d7211 */ /* 0x000fe200030f0eff */
[----:B------:R4:W-:Y:S01]  /*12030*/  STL [R1+0x270], R7 ;  /* 0x0002700701007387 */ /* 0x0009e20000100800 */
[----:B------:R-:W-:Y:S01]  /*12040*/  @P0 IMAD.MOV.U32 R6, RZ, RZ, R7 ;  /* 0x000000ffff060224 */ /* 0x000fe200078e0007 */
[C---:B------:R-:W-:Y:S01]  /*12050*/  LEA R112, P4, R5.reuse, R69, 0x1 ;  /* 0x0000004505707211 */ /* 0x040fe200078808ff */
[----:B------:R-:W-:Y:S01]  /*12060*/  @!P5 IMAD.MOV R4, RZ, RZ, -R4 ;  /* 0x000000ffff04d224 */ /* 0x000fe200078e0a04 */
[C---:B------:R-:W-:Y:S02]  /*12070*/  ISETP.GT.U32.AND P5, PT, R72.reuse, R8, PT ;  /* 0x000000084800720c */ /* 0x040fe40003fa4070 */
[----:B------:R-:W-:Y:S01]  /*12080*/  ISETP.GT.U32.AND P3, PT, R72, R110, PT ;  /* 0x0000006e4800720c */ /* 0x000fe20003f64070 */
[----:B----4-:R-:W-:Y:S01]  /*12090*/  @P0 IMAD.MOV.U32 R7, RZ, RZ, R109 ;  /* 0x000000ffff070224 */ /* 0x010fe200078e006d */
[----:B------:R-:W-:-:S04]  /*120a0*/  LEA.HI.X.SX32 R113, R5, R68, 0x1, P4 ;  /* 0x0000004405717211 */ /* 0x000fc800020f0eff */
[----:B------:R4:W3:Y:S01]  /*120b0*/  @P0 LDG.E.U16 R26, desc[UR20][R6.64] ;  /* 0x00000014061a0981 */ /* 0x0008e2000c1e1500 */
[----:B------:R-:W-:Y:S01]  /*120c0*/  @P0 IMAD.MOV.U32 R5, RZ, RZ, R113 ;  /* 0x000000ffff050224 */ /* 0x000fe200078e0071 */
[----:B----4-:R-:W-:Y:S01]  /*120d0*/  SEL R6, R75, R4, !P1 ;  /* 0x000000044b067207 */ /* 0x010fe20004800000 */
[----:B------:R-:W-:-:S04]  /*120e0*/  @P0 IMAD.MOV.U32 R4, RZ, RZ, R112 ;  /* 0x000000ffff040224 */ /* 0x000fc800078e0070 */
[----:B------:R-:W-:Y:S01]  /*120f0*/  IMAD R6, R6, UR11, RZ ;  /* 0x0000000b06067c24 */ /* 0x000fe2000f8e02ff */
[----:B------:R4:W3:Y:S01]  /*12100*/  @P0 LDG.E.U16 R25, desc[UR20][R4.64] ;  /* 0x0000001404190981 */ /* 0x0008e2000c1e1500 */
[--C-:B------:R-:W-:Y:S01]  /*12110*/  @!P5 IMAD.IADD R8, R8, 0x1, -R72.reuse ;  /* 0x000000010808d824 */ /* 0x100fe200078e0a48 */
[----:B------:R-:W-:Y:S01]  /*12120*/  PRMT R23, RZ, 0x7610, R23 ;  /* 0x00007610ff177816 */ /* 0x000fe20000000017 */
[----:B------:R-:W-:Y:S01]  /*12130*/  @!P3 IMAD.IADD R110, R110, 0x1, -R72 ;  /* 0x000000016e6eb824 */ /* 0x000fe200078e0a48 */
[----:B------:R-:W-:Y:S01]  /*12140*/  STL [R1+0x2b0], R112 ;  /* 0x0002b07001007387 */ /* 0x000fe20000100800 */
[----:B------:R-:W0:Y:S03]  /*12150*/  LDCU UR11, c[0x0][0x3b0] ;  /* 0x00007600ff0b77ac */ /* 0x000e260008000800 */
[----:B------:R1:W-:Y:S01]  /*12160*/  STL [R1+0x26c], R109 ;  /* 0x00026c6d01007387 */ /* 0x0003e20000100800 */
[----:B----4-:R-:W-:Y:S01]  /*12170*/  LEA R5, P5, R6, R69, 0x1 ;  /* 0x0000004506057211 */ /* 0x010fe200078a08ff */
[----:B------:R-:W-:-:S03]  /*12180*/  IMAD.MOV.U32 R4, RZ, RZ, R110 ;  /* 0x000000ffff047224 */ /* 0x000fc600078e006e */
[----:B------:R-:W-:Y:S01]  /*12190*/  LEA.HI.X.SX32 R7, R6, R68, 0x1, P5 ;  /* 0x0000004406077211 */ /* 0x000fe200028f0eff */
[----:B-1----:R-:W4:Y:S04]  /*121a0*/  LDL.LU R109, [R1+0x274] ;  /* 0x00027400016d7983 */ /* 0x002f280000300800 */
[----:B------:R1:W-:Y:S04]  /*121b0*/  STL [R1+0x2ac], R113 ;  /* 0x0002ac7101007387 */ /* 0x0003e80000100800 */
[----:B-1----:R-:W4:Y:S04]  /*121c0*/  LDL R113, [R1+0x850] ;  /* 0x0008500001717983 */ /* 0x002f280000100800 */
[----:B------:R-:W-:Y:S04]  /*121d0*/  STL [R1+0x1f8], R8 ;  /* 0x0001f80801007387 */ /* 0x000fe80000100800 */
[----:B------:R1:W-:Y:S04]  /*121e0*/  STL [R1+0x2f0], R5 ;  /* 0x0002f00501007387 */ /* 0x0003e80000100800 */
[----:B------:R-:W4:Y:S04]  /*121f0*/  LDL R112, [R1+0x878] ;  /* 0x0008780001707983 */ /* 0x000f280000100800 */
[----:B------:R-:W4:Y:S04]  /*12200*/  LDL R110, [R1+0x8c4] ;  /* 0x0008c400016e7983 */ /* 0x000f280000100800 */
[----:B------:R0:W-:Y:S01]  /*12210*/  STL [R1+0x2ec], R7 ;  /* 0x0002ec0701007387 */ /* 0x0001e20000100800 */
[----:B--2---:R-:W-:-:S13]  /*12220*/  ISETP.GE.AND P4, PT, R115, RZ, PT ;  /* 0x000000ff7300720c */ /* 0x004fda0003f86270 */
[----:B------:R-:W-:Y:S01]  /*12230*/  @!P4 IMAD.MOV R4, RZ, RZ, -R4 ;  /* 0x000000ffff04c224 */ /* 0x000fe200078e0a04 */
[----:B---3--:R-:W-:Y:S02]  /*12240*/  ISETP.GE.AND P4, PT, R43, RZ, PT ;  /* 0x000000ff2b00720c */ /* 0x008fe40003f86270 */
[----:B------:R-:W2:Y:S01]  /*12250*/  LDL R43, [R1+0x8e8] ;  /* 0x0008e800012b7983 */ /* 0x000ea20000100800 */
[C---:B------:R-:W-:Y:S02]  /*12260*/  ISETP.GT.U32.AND P6, PT, R72.reuse, R111, PT ;  /* 0x0000006f4800720c */ /* 0x040fe40003fc4070 */
[----:B------:R-:W-:Y:S01]  /*12270*/  SEL R6, R75, R4, !P1 ;  /* 0x000000044b067207 */ /* 0x000fe20004800000 */
[----:B------:R-:W-:Y:S02]  /*12280*/  @P0 IMAD.MOV.U32 R4, RZ, RZ, R5 ;  /* 0x000000ffff040224 */ /* 0x000fe400078e0005 */
[----:B-1----:R-:W-:Y:S01]  /*12290*/  @P0 IMAD.MOV.U32 R5, RZ, RZ, R7 ;  /* 0x000000ffff050224 */ /* 0x002fe200078e0007 */
[----:B------:R-:W-:-:S04]  /*122a0*/  ISETP.GT.U32.AND P3, PT, R72, R44, PT ;  /* 0x0000002c4800720c */ /* 0x000fc80003f64070 */
[----:B------:R1:W3:Y:S03]  /*122b0*/  @P0 LDG.E.U16 R24, desc[UR20][R4.64] ;  /* 0x0000001404180981 */ /* 0x0002e6000c1e1500 */
[----:B------:R-:W-:Y:S01]  /*122c0*/  @!P6 IMAD.IADD R111, R111, 0x1, -R72 ;  /* 0x000000016f6fe824 */ /* 0x000fe200078e0a48 */
[----:B------:R-:W-:Y:S01]  /*122d0*/  ISETP.GT.U32.AND P6, PT, R72, R45, PT ;  /* 0x0000002d4800720c */ /* 0x000fe20003fc4070 */
[----:B0-----:R-:W-:Y:S01]  /*122e0*/  IMAD R6, R6, UR5, RZ ;  /* 0x0000000506067c24 */ /* 0x001fe2000f8e02ff */
[----:B------:R-:W-:Y:S01]  /*122f0*/  PRMT R22, RZ, 0x7610, R22 ;  /* 0x00007610ff167816 */ /* 0x000fe20000000016 */
[----:B------:R-:W0:Y:S01]  /*12300*/  LDCU UR5, c[0x0][0x3b0] ;  /* 0x00007600ff0577ac */ /* 0x000e220008000800 */
[----:B------:R-:W-:Y:S01]  /*12310*/  ISETP.GT.U32.AND P5, PT, R72, R111, PT ;  /* 0x0000006f4800720c */ /* 0x000fe20003fa4070 */
[----:B-1----:R-:W-:Y:S02]  /*12320*/  IMAD.MOV.U32 R4, RZ, RZ, R8 ;  /* 0x000000ffff047224 */ /* 0x002fe400078e0008 */
[----:B------:R-:W3:Y:S02]  /*12330*/  LDL.LU R8, [R1+0x278] ;  /* 0x0002780001087983 */ /* 0x000ee40000300800 */
[----:B------:R-:W-:-:S04]  /*12340*/  @!P4 IMAD.MOV R4, RZ, RZ, -R4 ;  /* 0x000000ffff04c224 */ /* 0x000fc800078e0a04 */
[--C-:B------:R-:W-:Y:S01]  /*12350*/  @!P6 IMAD.IADD R45, R45, 0x1, -R72.reuse ;  /* 0x000000012d2de824 */ /* 0x100fe200078e0a48 */
[----:B------:R-:W-:Y:S01]  /*12360*/  LEA R5, P6, R6, R69, 0x1 ;  /* 0x0000004506057211 */ /* 0x000fe200078c08ff */
[--C-:B------:R-:W-:Y:S01]  /*12370*/  @!P3 IMAD.IADD R44, R44, 0x1, -R72.reuse ;  /* 0x000000012c2cb824 */ /* 0x100fe200078e0a48 */
[----:B------:R-:W-:Y:S02]  /*12380*/  SEL R4, R75, R4, !P1 ;  /* 0x000000044b047207 */ /* 0x000fe40004800000 */
[----:B------:R-:W-:Y:S01]  /*12390*/  LEA.HI.X.SX32 R7, R6, R68, 0x1, P6 ;  /* 0x0000004406077211 */ /* 0x000fe200030f0eff */
[----:B------:R-:W-:Y:S01]  /*123a0*/  @!P5 IMAD.IADD R111, R111, 0x1, -R72 ;  /* 0x000000016f6fd824 */ /* 0x000fe200078e0a48 */
[----:B------:R-:W-:Y:S01]  /*123b0*/  STL [R1+0x238], R45 ;  /* 0x0002382d01007387 */ /* 0x000fe20000100800 */
[----:B------:R-:W-:Y:S01]  /*123c0*/  ISETP.GT.U32.AND P5, PT, R72, R44, PT ;  /* 0x0000002c4800720c */ /* 0x000fe20003fa4070 */
[----:B------:R-:W-:Y:S01]  /*123d0*/  IMAD R6, R4, UR7, RZ ;  /* 0x0000000704067c24 */ /* 0x000fe2000f8e02ff */
[----:B------:R-:W1:Y:S01]  /*123e0*/  LDCU UR7, c[0x0][0x3b0] ;  /* 0x00007600ff0777ac */ /* 0x000e620008000800 */
[----:B------:R0:W-:Y:S01]  /*123f0*/  STL [R1+0x328], R5 ;  /* 0x0003280501007387 */ /* 0x0001e20000100800 */
[----:B------:R-:W-:-:S02]  /*12400*/  @P0 IMAD.MOV.U32 R4, RZ, RZ, R5 ;  /* 0x000000ffff040224 */ /* 0x000fc400078e0005 */
[----:B0-----:R-:W-:Y:S01]  /*12410*/  @P0 IMAD.MOV.U32 R5, RZ, RZ, R7 ;  /* 0x000000ffff050224 */ /* 0x001fe200078e0007 */
[----:B------:R0:W-:Y:S04]  /*12420*/  STL [R1+0x324], R7 ;  /* 0x0003240701007387 */ /* 0x0001e80000100800 */
[----:B------:R0:W3:Y:S02]  /*12430*/  @P0 LDG.E.U16 R23, desc[UR20][R4.64] ;  /* 0x0000001404170981 */ /* 0x0000e4000c1e1500 */
[----:B------:R-:W-:Y:S01]  /*12440*/  @!P5 IMAD.IADD R44, R44, 0x1, -R72 ;  /* 0x000000012c2cd824 */ /* 0x000fe200078e0a48 */
[----:B0-----:R-:W-:-:S04]  /*12450*/  LEA R5, P6, R6, R69, 0x1 ;  /* 0x0000004506057211 */ /* 0x001fc800078c08ff */
[----:B------:R-:W-:Y:S01]  /*12460*/  LEA.HI.X.SX32 R7, R6, R68, 0x1, P6 ;  /* 0x0000004406077211 */ /* 0x000fe200030f0eff */
[----:B------:R0:W-:Y:S04]  /*12470*/  STL [R1+0x360], R5 ;  /* 0x0003600501007387 */ /* 0x0001e80000100800 */
[----:B------:R0:W-:Y:S04]  /*12480*/  STL [R1+0x35c], R7 ;  /* 0x00035c0701007387 */ /* 0x0001e80000100800 */
[----:B------:R0:W-:Y:S01]  /*12490*/  STL [R1+0x234], R44 ;  /* 0x0002342c01007387 */ /* 0x0001e20000100800 */
[----:B--2---:R-:W-:-:S03]  /*124a0*/  ISETP.GE.AND P5, PT, R43, RZ, PT ;  /* 0x000000ff2b00720c */ /* 0x004fc60003fa6270 */
[----:B------:R-:W2:Y:S01]  /*124b0*/  LDL R43, [R1+0x910] ;  /* 0x00091000012b7983 */ /* 0x000ea20000100800 */
[----:B----4-:R-:W-:Y:S02]  /*124c0*/  ISETP.GE.AND P3, PT, R113, RZ, PT ;  /* 0x000000ff7100720c */ /* 0x010fe40003f66270 */
[----:B------:R-:W-:Y:S01]  /*124d0*/  ISETP.GT.U32.AND P4, PT, R72, R109, PT ;  /* 0x0000006d4800720c */ /* 0x000fe20003f84070 */
[----:B------:R-:W-:-:S10]  /*124e0*/  IMAD.MOV.U32 R4, RZ, RZ, R111 ;  /* 0x000000ffff047224 */ /* 0x000fd400078e006f */
[----:B------:R-:W-:Y:S02]  /*124f0*/  @!P3 IMAD.MOV R4, RZ, RZ, -R4 ;  /* 0x000000ffff04b224 */ /* 0x000fe400078e0a04 */
[----:B------:R-:W-:Y:S01]  /*12500*/  @!P4 IMAD.IADD R109, R109, 0x1, -R72 ;  /* 0x000000016d6dc824 */ /* 0x000fe200078e0a48 */
[----:B------:R-:W-:Y:S02]  /*12510*/  ISETP.GE.AND P4, PT, R112, RZ, PT ;  /* 0x000000ff7000720c */ /* 0x000fe40003f86270 */
[----:B------:R-:W-:Y:S01]  /*12520*/  SEL R6, R75, R4, !P1 ;  /* 0x000000044b067207 */ /* 0x000fe20004800000 */
[----:B------:R-:W-:Y:S01]  /*12530*/  @P0 IMAD.MOV.U32 R4, RZ, RZ, R5 ;  /* 0x000000ffff040224 */ /* 0x000fe200078e0005 */
[----:B------:R-:W-:Y:S01]  /*12540*/  ISETP.GE.AND P3, PT, R110, RZ, PT ;  /* 0x000000ff6e00720c */ /* 0x000fe20003f66270 */
[----:B0-----:R-:W-:Y:S01]  /*12550*/  @P0 IMAD.MOV.U32 R5, RZ, RZ, R7 ;  /* 0x000000ffff050224 */ /* 0x001fe200078e0007 */
[----:B------:R-:W-:-:S04]  /*12560*/  ISETP.GT.U32.AND P6, PT, R72, R109, PT ;  /* 0x0000006d4800720c */ /* 0x000fc80003fc4070 */
[----:B------:R0:W4:Y:S01]  /*12570*/  @P0 LDG.E.U16 R22, desc[UR20][R4.64] ;  /* 0x0000001404160981 */ /* 0x000122000c1e1500 */
[----:B------:R-:W-:Y:S02]  /*12580*/  IMAD R7, R6, UR11, RZ ;  /* 0x0000000b06077c24 */ /* 0x000fe4000f8e02ff */
[----:B0-----:R-:W-:Y:S02]  /*12590*/  IMAD.MOV.U32 R4, RZ, RZ, R45 ;  /* 0x000000ffff047224 */ /* 0x001fe400078e002d */
[----:B------:R-:W-:Y:S02]  /*125a0*/  IMAD.MOV.U32 R5, RZ, RZ, R44 ;  /* 0x000000ffff057224 */ /* 0x000fe400078e002c */
[----:B------:R-:W-:Y:S01]  /*125b0*/  @!P4 IMAD.MOV R4, RZ, RZ, -R4 ;  /* 0x000000ffff04c224 */ /* 0x000fe200078e0a04 */
[----:B---3--:R-:W-:Y:S01]  /*125c0*/  ISETP.GT.U32.AND P4, PT, R72, R8, PT ;  /* 0x000000084800720c */ /* 0x008fe20003f84070 */
[----:B------:R-:W-:Y:S02]  /*125d0*/  @!P3 IMAD.MOV R5, RZ, RZ, -R5 ;  /* 0x000000ffff05b224 */ /* 0x000fe400078e0a05 */
[----:B------:R-:W-:Y:S01]  /*125e0*/  @!P6 IMAD.IADD R109, R109, 0x1, -R72 ;  /* 0x000000016d6de824 */ /* 0x000fe200078e0a48 */
[----:B------:R-:W-:-:S02]  /*125f0*/  SEL R6, R75, R4, !P1 ;  /* 0x000000044b067207 */ /* 0x000fc40004800000 */
[----:B------:R-:W-:Y:S01]  /*12600*/  LEA R44, P3, R7, R69, 0x1 ;  /* 0x00000045072c7211 */ /* 0x000fe200078608ff */
[----:B------:R-:W-:Y:S01]  /*12610*/  IMAD.MOV.U32 R4, RZ, RZ, R109 ;  /* 0x000000ffff047224 */ /* 0x000fe200078e006d */
[----:B------:R-:W-:Y:S01]  /*12620*/  SEL R5, R75, R5, !P1 ;  /* 0x000000054b057207 */ /* 0x000fe20004800000 */
[----:B------:R-:W-:Y:S01]  /*12630*/  IMAD R155, R6, UR4, RZ ;  /* 0x00000004069b7c24 */ /* 0x000fe2000f8e02ff */
[----:B------:R-:W-:Y:S01]  /*12640*/  LEA.HI.X.SX32 R45, R7, R68, 0x1, P3 ;  /* 0x00000044072d7211 */ /* 0x000fe200018f0eff */
[----:B------:R-:W-:Y:S01]  /*12650*/  @!P5 IMAD.MOV R4, RZ, RZ, -R4 ;  /* 0x000000ffff04d224 */ /* 0x000fe200078e0a04 */
[----:B------:R-:W-:Y:S01]  /*12660*/  PRMT R21, RZ, 0x7610, R21 ;  /* 0x00007610ff157816 */ /* 0x000fe20000000015 */
[----:B------:R-:W-:Y:S01]  /*12670*/  IMAD R5, R5, UR5, RZ ;  /* 0x0000000505057c24 */ /* 0x000fe2000f8e02ff */
[----:B------:R-:W-:Y:S01]  /*12680*/  LEA R156, P3, R155, R69, 0x1 ;  /* 0x000000459b9c7211 */ /* 0x000fe200078608ff */
[----:B------:R-:W-:Y:S01]  /*12690*/  STL [R1+0x398], R44 ;  /* 0x0003982c01007387 */ /* 0x000fe20000100800 */
[----:B------:R-:W-:Y:S01]  /*126a0*/  @P0 IMAD.MOV.U32 R6, RZ, RZ, R44 ;  /* 0x000000ffff060224 */ /* 0x000fe200078e002c */
[----:B------:R-:W-:Y:S01]  /*126b0*/  SEL R4, R75, R4, !P1 ;  /* 0x000000044b047207 */ /* 0x000fe20004800000 */
[----:B------:R-:W-:Y:S01]  /*126c0*/  @P0 IMAD.MOV.U32 R7, RZ, RZ, R45 ;  /* 0x000000ffff070224 */ /* 0x000fe200078e002d */
[----:B------:R0:W-:Y:S01]  /*126d0*/  STL [R1+0x394], R45 ;  /* 0x0003942d01007387 */ /* 0x0001e20000100800 */
[----:B------:R-:W-:Y:S01]  /*126e0*/  @!P4 IMAD.IADD R8, R8, 0x1, -R72 ;  /* 0x000000010808c824 */ /* 0x000fe200078e0a48 */
[----:B------:R-:W-:Y:S01]  /*126f0*/  LEA.HI.X.SX32 R155, R155, R68, 0x1, P3 ;  /* 0x000000449b9b7211 */ /* 0x000fe200018f0eff */
[----:B------:R-:W3:Y:S01]  /*12700*/  LDCU UR4, c[0x0][0x3b0] ;  /* 0x00007600ff0477ac */ /* 0x000ee20008000800 */
[----:B------:R1:W4:Y:S01]  /*12710*/  @P0 LDG.E.U16 R21, desc[UR20][R6.64] ;  /* 0x0000001406150981 */ /* 0x000322000c1e1500 */
        /* <DEDUP_REMOVED lines=10> */
[----:B------:R-:W-:Y:S01]  /*127c0*/  PRMT R10, RZ, 0x7610, R10 ;  /* 0x00007610ff0a7816 */ /* 0x000fe2000000000a */
[----:B------:R-:W-:Y:S01]  /*127d0*/  VIADD R110, R0, 0x7f ;  /* 0x0000007f006e7836 */ /* 0x000fe20000000000 */
[CC--:B0-----:R-:W-:Y:S01]  /*127e0*/  LEA R45, P4, R5.reuse, R69.reuse, 0x1 ;  /* 0x00000045052d7211 */ /* 0x0c1fe200078808ff */
[----:B-1----:R-:W-:Y:S01]  /*127f0*/  IMAD R6, R4, UR7, RZ ;  /* 0x0000000704067c24 */ /* 0x002fe2000f8e02ff */
[----:B------:R-:W-:Y:S01]  /*12800*/  PRMT R9, RZ, 0x7610, R9 ;  /* 0x00007610ff097816 */ /* 0x000fe20000000009 */
[----:B------:R-:W-:Y:S01]  /*12810*/  @P0 IMAD.MOV.U32 R4, RZ, RZ, R156 ;  /* 0x000000ffff040224 */ /* 0x000fe200078e009c */
[----:B------:R-:W-:Y:S01]  /*12820*/  LEA.HI.X.SX32 R109, R5, R68, 0x1, P4 ;  /* 0x00000044056d7211 */ /* 0x000fe200020f0eff */
[----:B------:R-:W-:Y:S01]  /*12830*/  @P0 IMAD.MOV.U32 R5, RZ, RZ, R155 ;  /* 0x000000ffff050224 */ /* 0x000fe200078e009b */
[----:B------:R-:W-:Y:S01]  /*12840*/  ISETP.GT.U32.AND P3, PT, R72, R8, PT ;  /* 0x000000084800720c */ /* 0x000fe20003f64070 */
[----:B------:R-:W-:Y:S01]  /*12850*/  VIADD R111, R0, 0x6f ;  /* 0x0000006f006f7836 */ /* 0x000fe20000000000 */
[----:B------:R-:W0:Y:S02]  /*12860*/  LDCU UR5, c[0x0][0x3b0] ;  /* 0x00007600ff0577ac */ /* 0x000e240008000800 */
[----:B------:R1:W4:Y:S01]  /*12870*/  @P0 LDG.E.U16 R20, desc[UR20][R4.64] ;  /* 0x0000001404140981 */ /* 0x000322000c1e1500 */
[----:B------:R-:W-:Y:S01]  /*12880*/  LEA R44, P5, R6, R69, 0x1 ;  /* 0x00000045062c7211 */ /* 0x000fe200078a08ff */
[----:B-1----:R-:W-:-:S02]  /*12890*/  @P0 IMAD.MOV.U32 R4, RZ, RZ, R45 ;  /* 0x000000ffff040224 */ /* 0x002fc400078e002d */
[----:B------:R-:W-:Y:S01]  /*128a0*/  @P0 IMAD.MOV.U32 R5, RZ, RZ, R109 ;  /* 0x000000ffff050224 */ /* 0x000fe200078e006d */
[----:B------:R-:W-:Y:S04]  /*128b0*/  STL [R1+0x18], R45 ;  /* 0x0000182d01007387 */ /* 0x000fe80000100800 */
[----:B------:R1:W4:Y:S04]  /*128c0*/  @P0 LDG.E.U16 R19, desc[UR20][R4.64] ;  /* 0x0000001404130981 */ /* 0x000328000c1e1500 */
[----:B------:R-:W-:Y:S01]  /*128d0*/  STL [R1+0x14], R109 ;  /* 0x0000146d01007387 */ /* 0x000fe20000100800 */
[----:B-1----:R-:W-:-:S03]  /*128e0*/  LEA.HI.X.SX32 R4, R6, R68, 0x1, P5 ;  /* 0x0000004406047211 */ /* 0x002fc600028f0eff */
[----:B------:R-:W-:Y:S01]  /*128f0*/  STL [R1+0x58], R44 ;  /* 0x0000582c01007387 */ /* 0x000fe20000100800 */
[----:B------:R-:W-:-:S03]  /*12900*/  @!P3 IMAD.IADD R8, R8, 0x1, -R72 ;  /* 0x000000010808b824 */ /* 0x000fc600078e0a48 */
[----:B------:R1:W-:Y:S01]  /*12910*/  STL [R1+0x54], R4 ;  /* 0x0000540401007387 */ /* 0x0003e20000100800 */
[----:B------:R-:W-:Y:S02]  /*12920*/  @P0 IMAD.MOV.U32 R5, RZ, RZ, R4 ;  /* 0x000000ffff050224 */ /* 0x000fe400078e0004 */
[----:B-1----:R-:W-:-:S05]  /*12930*/  @P0 IMAD.MOV.U32 R4, RZ, RZ, R44 ;  /* 0x000000ffff040224 */ /* 0x002fca00078e002c */
[----:B------:R1:W4:Y:S02]  /*12940*/  @P0 LDG.E.U16 R18, desc[UR20][R4.64] ;  /* 0x0000001404120981 */ /* 0x000324000c1e1500 */
[----:B-1----:R-:W-:Y:S01]  /*12950*/  IMAD.MOV.U32 R4, RZ, RZ, R8 ;  /* 0x000000ffff047224 */ /* 0x002fe200078e0008 */
[----:B--2---:R-:W-:Y:S01]  /*12960*/  ISETP.GE.AND P4, PT, R43, RZ, PT ;  /* 0x000000ff2b00720c */ /* 0x004fe20003f86270 */
[----:B------:R-:W-:-:S05]  /*12970*/  VIADD R43, R0, 0x27 ;  /* 0x00000027002b7836 */ /* 0x000fca0000000000 */
[----:B------:R-:W-:-:S07]  /*12980*/  IABS R5, R43 ;  /* 0x0000002b00057213 */ /* 0x000fce0000000000 */
[----:B------:R-:W-:Y:S02]  /*12990*/  @!P4 IMAD.MOV R4, RZ, RZ, -R4 ;  /* 0x000000ffff04c224 */ /* 0x000fe400078e0a04 */
[----:B------:R-:W-:-:S03]  /*129a0*/  IMAD.HI.U32 R6, R73, R5, RZ ;  /* 0x0000000549067227 */ /* 0x000fc600078e00ff */
[----:B------:R-:W-:Y:S01]  /*129b0*/  SEL R4, R75, R4, !P1 ;  /* 0x000000044b047207 */ /* 0x000fe20004800000 */
[----:B------:R-:W-:Y:S01]  /*129c0*/  IMAD.MOV R6, RZ, RZ, -R6 ;  /* 0x000000ffff067224 */ /* 0x000fe200078e0a06 */
[----:B------:R-:W-:Y:S03]  /*129d0*/  STL [R1+0x7ec], R43 ;  /* 0x0007ec2b01007387 */ /* 0x000fe60000100800 */
[----:B---3--:R-:W-:Y:S01]  /*129e0*/  IMAD R7, R4, UR4, RZ ;  /* 0x0000000404077c24 */ /* 0x008fe2000f8e02ff */
[----:B------:R1:W-:Y:S01]  /*129f0*/  STL [R1+0x278], R8 ;  /* 0x0002780801007387 */ /* 0x0003e20000100800 */
[----:B------:R-:W-:Y:S01]  /*12a00*/  IMAD R4, R72, R6, R5 ;  /* 0x0000000648047224 */ /* 0x000fe200078e0205 */
[----:B------:R-:W-:Y:S01]  /*12a10*/  ISETP.GE.AND P4, PT, R43, RZ, PT ;  /* 0x000000ff2b00720c */ /* 0x000fe20003f86270 */
[----:B------:R-:W2:Y:S01]  /*12a20*/  LDCU UR4, c[0x0][0x3b0] ;  /* 0x00007600ff0477ac */ /* 0x000ea20008000800 */
[----:B-1----:R-:W-:-:S04]  /*12a30*/  LEA R8, P3, R7, R69, 0x1 ;  /* 0x0000004507087211 */ /* 0x002fc800078608ff */
[----:B------:R-:W-:Y:S02]  /*12a40*/  LEA.HI.X.SX32 R44, R7, R68, 0x1, P3 ;  /* 0x00000044072c7211 */ /* 0x000fe400018f0eff */
[----:B------:R-:W-:Y:S01]  /*12a50*/  ISETP.GT.U32.AND P3, PT, R72, R4, PT ;  /* 0x000000044800720c */ /* 0x000fe20003f64070 */
[----:B------:R1:W-:Y:S01]  /*12a60*/  STL [R1+0x98], R8 ;  /* 0x0000980801007387 */ /* 0x0003e20000100800 */
[----:B------:R-:W-:Y:S02]  /*12a70*/  @P0 IMAD.MOV.U32 R6, RZ, RZ, R8 ;  /* 0x000000ffff060224 */ /* 0x000fe400078e0008 */
[----:B------:R-:W-:-:S05]  /*12a80*/  @P0 IMAD.MOV.U32 R7, RZ, RZ, R44 ;  /* 0x000000ffff070224 */ /* 0x000fca00078e002c */
[----:B------:R3:W4:Y:S01]  /*12a90*/  @P0 LDG.E.U16 R17, desc[UR20][R6.64] ;  /* 0x0000001406110981 */ /* 0x000722000c1e1500 */
[----:B-1----:R-:W-:-:S03]  /*12aa0*/  VIADD R8, R0, 0x2f ;  /* 0x0000002f00087836 */ /* 0x002fc60000000000 */
[----:B------:R-:W-:Y:S02]  /*12ab0*/  @!P3 IMAD.IADD R4, R4, 0x1, -R72 ;  /* 0x000000010404b824 */ /* 0x000fe400078e0a48 */
[----:B------:R-:W-:-:S03]  /*12ac0*/  IABS R5, R8 ;  /* 0x0000000800057213 */ /* 0x000fc60000000000 */
[----:B------:R-:W-:Y:S02]  /*12ad0*/  ISETP.GT.U32.AND P3, PT, R72, R4, PT ;  /* 0x000000044800720c */ /* 0x000fe40003f64070 */
[----:B---3--:R-:W-:-:S04]  /*12ae0*/  IMAD.HI.U32 R6, R73, R5, RZ ;  /* 0x0000000549067227 */ /* 0x008fc800078e00ff */
[----:B------:R-:W-:-:S04]  /*12af0*/  IMAD.MOV R6, RZ, RZ, -R6 ;  /* 0x000000ffff067224 */ /* 0x000fc800078e0a06 */
[----:B------:R-:W-:-:S03]  /*12b00*/  IMAD R5, R72, R6, R5 ;  /* 0x0000000648057224 */ /* 0x000fc600078e0205 */
[----:B------:R-:W-:Y:S02]  /*12b10*/  @!P3 IMAD.IADD R4, R4, 0x1, -R72 ;  /* 0x000000010404b824 */ /* 0x000fe400078e0a48 */
[----:B------:R-:W-:Y:S02]  /*12b20*/  ISETP.GT.U32.AND P3, PT, R72, R5, PT ;  /* 0x000000054800720c */ /* 0x000fe40003f64070 */
[----:B------:R-:W-:-:S05]  /*12b30*/  @!P4 IMAD.MOV R4, RZ, RZ, -R4 ;  /* 0x000000ffff04c224 */ /* 0x000fca00078e0a04 */
[----:B------:R-:W-:-:S05]  /*12b40*/  SEL R4, R75, R4, !P1 ;  /* 0x000000044b047207 */ /* 0x000fca0004800000 */
[----:B--2---:R-:W-:Y:S01]  /*12b50*/  IMAD R4, R4, UR4, RZ ;  /* 0x0000000404047c24 */ /* 0x004fe2000f8e02ff */
[----:B------:R-:W1:Y:S01]  /*12b60*/  LDCU UR4, c[0x0][0x3b0] ;  /* 0x00007600ff0477ac */ /* 0x000e620008000800 */
[----:B------:R-:W-:-:S03]  /*12b70*/  @!P3 IMAD.IADD R5, R5, 0x1, -R72 ;  /* 0x000000010505b824 */ /* 0x000fc600078e0a48 */
[----:B------:R-:W-:Y:S02]  /*12b80*/  LEA R7, P4, R4, R69, 0x1 ;  /* 0x0000004504077211 */ /* 0x000fe400078808ff */
[----:B------:R-:W-:Y:S02]  /*12b90*/  ISETP.GT.U32.AND P3, PT, R72, R5, PT ;  /* 0x000000054800720c */ /* 0x000fe40003f64070 */
[----:B------:R-:W-:Y:S02]  /*12ba0*/  LEA.HI.X.SX32 R43, R4, R68, 0x1, P4 ;  /* 0x00000044042b7211 */ /* 0x000fe400020f0eff */
[----:B------:R-:W-:Y:S01]  /*12bb0*/  ISETP.GE.AND P4, PT, R8, RZ, PT ;  /* 0x000000ff0800720c */ /* 0x000fe20003f86270 */
[----:B------:R-:W-:Y:S01]  /*12bc0*/  STL [R1+0x94], R44 ;  /* 0x0000942c01007387 */ /* 0x000fe20000100800 */
[----:B------:R-:W-:-:S03]  /*12bd0*/  @P0 IMAD.MOV.U32 R6, RZ, RZ, R7 ;  /* 0x000000ffff060224 */ /* 0x000fc600078e0007 */
[----:B------:R-:W-:Y:S04]  /*12be0*/  STL [R1+0x7e0], R8 ;  /* 0x0007e00801007387 */ /* 0x000fe80000100800 */
[----:B------:R2:W-:Y:S01]  /*12bf0*/  STL [R1+0xd8], R7 ;  /* 0x0000d80701007387 */ /* 0x0005e20000100800 */
[----:B------:R-:W-:-:S03]  /*12c00*/  @!P3 IMAD.IADD R5, R5, 0x1, -R72 ;  /* 0x000000010505b824 */ /* 0x000fc600078e0a48 */
[----:B------:R3:W-:Y:S01]  /*12c10*/  STL [R1+0xd4], R43 ;  /* 0x0000d42b01007387 */ /* 0x0007e20000100800 */
[----:B------:R-:W-:Y:S02]  /*12c20*/  @!P4 IMAD.MOV R5, RZ, RZ, -R5 ;  /* 0x000000ffff05c224 */ /* 0x000fe400078e0a05 */
[----:B--2---:R-:W-:Y:S02]  /*12c30*/  @P0 IMAD.MOV.U32 R7, RZ, RZ, R43 ;  /* 0x000000ffff070224 */ /* 0x004fe400078e002b */
[----:B---3--:R-:W-:-:S03]  /*12c40*/  VIADD R43, R0, 0x37 ;  /* 0x00000037002b7836 */ /* 0x008fc60000000000 */
[----:B------:R2:W3:Y:S02]  /*12c50*/  @P0 LDG.E.U16 R16, desc[UR20][R6.64] ;  /* 0x0000001406100981 */ /* 0x0004e4000c1e1500 */
[----:B------:R-:W-:Y:S02]  /*12c60*/  IABS R4, R43 ;  /* 0x0000002b00047213 */ /* 0x000fe40000000000 */
[----:B--2---:R-:W-:-:S03]  /*12c70*/  SEL R6, R75, R5, !P1 ;  /* 0x000000054b067207 */ /* 0x004fc60004800000 */
[----:B------:R-:W-:-:S04]  /*12c80*/  IMAD.HI.U32 R5, R73, R4, RZ ;  /* 0x0000000449057227 */ /* 0x000fc800078e00ff */
[----:B-1----:R-:W-:Y:S01]  /*12c90*/  IMAD R6, R6, UR4, RZ ;  /* 0x0000000406067c24 */ /* 0x002fe2000f8e02ff */
[----:B------:R-:W-:Y:S01]  /*12ca0*/  STL [R1+0x7d8], R43 ;  /* 0x0007d82b01007387 */ /* 0x000fe20000100800 */
[----:B------:R-:W-:Y:S01]  /*12cb0*/  IMAD.MOV R5, RZ, RZ, -R5 ;  /* 0x000000ffff057224 */ /* 0x000fe200078e0a05 */
[----:B------:R-:W-:Y:S01]  /*12cc0*/  ISETP.GE.AND P4, PT, R43, RZ, PT ;  /* 0x000000ff2b00720c */ /* 0x000fe20003f86270 */
[----:B------:R-:W1:Y:S01]  /*12cd0*/  LDCU UR4, c[0x0][0x3b0] ;  /* 0x00007600ff0477ac */ /* 0x000e620008000800 */
[----:B------:R-:W-:Y:S01]  /*12ce0*/  LEA R7, P3, R6, R69, 0x1 ;  /* 0x0000004506077211 */ /* 0x000fe200078608ff */
[----:B------:R-:W-:-:S03]  /*12cf0*/  IMAD R4, R72, R5, R4 ;  /* 0x0000000548047224 */ /* 0x000fc600078e0204 */
[----:B------:R-:W-:Y:S02]  /*12d00*/  LEA.HI.X.SX32 R8, R6, R68, 0x1, P3 ;  /* 0x0000004406087211 */ /* 0x000fe400018f0eff */
[----:B------:R-:W-:Y:S01]  /*12d10*/  ISETP.GT.U32.AND P3, PT, R72, R4, PT ;  /* 0x000000044800720c */ /* 0x000fe20003f64070 */
[----:B------:R2:W-:Y:S01]  /*12d20*/  STL [R1+0x138], R7 ;  /* 0x0001380701007387 */ /* 0x0005e20000100800 */
[----:B------:R-:W-:-:S03]  /*12d30*/  @P0 IMAD.MOV.U32 R6, RZ, RZ, R7 ;  /* 0x000000ffff060224 */ /* 0x000fc600078e0007 */
[----:B------:R2:W-:Y:S02]  /*12d40*/  STL [R1+0x134], R8 ;  /* 0x0001340801007387 */ /* 0x0005e40000100800 */
[----:B--2---:R-:W-:Y:S02]  /*12d50*/  @P0 IMAD.MOV.U32 R7, RZ, RZ, R8 ;  /* 0x000000ffff070224 */ /* 0x004fe400078e0008 */
[----:B------:R-:W-:-:S03]  /*12d60*/  VIADD R8, R0, 0x3f ;  /* 0x0000003f00087836 */ /* 0x000fc60000000000 */
[----:B------:R2:W3:Y:S01]  /*12d70*/  @P0 LDG.E.U16 R15, desc[UR20][R6.64] ;  /* 0x00000014060f0981 */ /* 0x0004e2000c1e1500 */
[----:B------:R-:W-:Y:S01]  /*12d80*/  @!P3 IMAD.IADD R4, R4, 0x1, -R72 ;  /* 0x000000010404b824 */ /* 0x000fe200078e0a48 */
[----:B------:R-:W-:-:S04]  /*12d90*/  IABS R5, R8 ;  /* 0x0000000800057213 */ /* 0x000fc80000000000 */
[----:B------:R-:W-:Y:S01]  /*12da0*/  ISETP.GT.U32.AND P3, PT, R72, R4, PT ;  /* 0x000000044800720c */ /* 0x000fe20003f64070 */
[----:B--2---:R-:W-:-:S04]  /*12db0*/  IMAD.HI.U32 R6, R73, R5, RZ ;  /* 0x0000000549067227 */ /* 0x004fc800078e00ff */
[----:B------:R-:W-:-:S04]  /*12dc0*/  IMAD.MOV R6, RZ, RZ, -R6 ;  /* 0x000000ffff067224 */ /* 0x000fc800078e0a06 */
[----:B------:R-:W-:-:S04]  /*12dd0*/  IMAD R5, R72, R6, R5 ;  /* 0x0000000648057224 */ /* 0x000fc800078e0205 */
[----:B------:R-:W-:Y:S01]  /*12de0*/  @!P3 IMAD.IADD R4, R4, 0x1, -R72 ;  /* 0x000000010404b824 */ /* 0x000fe200078e0a48 */
[----:B------:R-:W-:-:S03]  /*12df0*/  ISETP.GT.U32.AND P3, PT, R72, R5, PT ;  /* 0x000000054800720c */ /* 0x000fc60003f64070 */
[----:B------:R-:W-:-:S05]  /*12e00*/  @!P4 IMAD.MOV R4, RZ, RZ, -R4 ;  /* 0x000000ffff04c224 */ /* 0x000fca00078e0a04 */
[----:B------:R-:W-:-:S05]  /*12e10*/  SEL R4, R75, R4, !P1 ;  /* 0x000000044b047207 */ /* 0x000fca0004800000 */
[----:B-1----:R-:W-:Y:S01]  /*12e20*/  IMAD R4, R4, UR4, RZ ;  /* 0x0000000404047c24 */ /* 0x002fe2000f8e02ff */
        /* <DEDUP_REMOVED lines=8> */
[----:B------:R2:W-:Y:S04]  /*12eb0*/  STL [R1+0x178], R7 ;  /* 0x0001780701007387 */ /* 0x0005e80000100800 */
[----:B------:R0:W-:Y:S01]  /*12ec0*/  STL [R1+0x174], R43 ;  /* 0x0001742b01007387 */ /* 0x0001e20000100800 */
[----:B------:R-:W-:Y:S02]  /*12ed0*/  @!P3 IMAD.IADD R5, R5, 0x1, -R72 ;  /* 0x000000010505b824 */ /* 0x000fe400078e0a48 */
[----:B--2---:R-:W-:Y:S02]  /*12ee0*/  @P0 IMAD.MOV.U32 R7, RZ, RZ, R43 ;  /* 0x000000ffff070224 */ /* 0x004fe400078e002b */
[----:B0-----:R-:W-:-:S03]  /*12ef0*/  VIADD R43, R0, 0x47 ;  /* 0x00000047002b7836 */ /* 0x001fc60000000000 */
[----:B------:R0:W2:Y:S01]  /*12f00*/  @P0 LDG.E.U16 R14, desc[UR20][R6.64] ;  /* 0x00000014060e0981 */ /* 0x0000a2000c1e1500 */
[----:B------:R-:W-:Y:S01]  /*12f10*/  @!P4 IMAD.MOV R5, RZ, RZ, -R5 ;  /* 0x000000ffff05c224 */ /* 0x000fe200078e0a05 */
[----:B------:R-:W-:-:S04]  /*12f20*/  IABS R4, R43 ;  /* 0x0000002b00047213 */ /* 0x000fc80000000000 */
[----:B0-----:R-:W-:Y:S01]  /*12f30*/  SEL R6, R75, R5, !P1 ;  /* 0x000000054b067207 */ /* 0x001fe20004800000 */
[----:B------:R-:W-:-:S04]  /*12f40*/  IMAD.HI.U32 R5, R73, R4, RZ ;  /* 0x0000000449057227 */ /* 0x000fc800078e00ff */
[----:B-1----:R-:W-:Y:S01]  /*12f50*/  IMAD R6, R6, UR4, RZ ;  /* 0x0000000406067c24 */ /* 0x002fe2000f8e02ff */
[----:B------:R-:W-:Y:S01]  /*12f60*/  STL [R1+0x7d0], R43 ;  /* 0x0007d02b01007387 */ /* 0x000fe20000100800 */
[----:B------:R-:W-:Y:S01]  /*12f70*/  IMAD.MOV R5, RZ, RZ, -R5 ;  /* 0x000000ffff057224 */ /* 0x000fe200078e0a05 */
[----:B------:R-:W-:Y:S01]  /*12f80*/  ISETP.GE.AND P4, PT, R43, RZ, PT ;  /* 0x000000ff2b00720c */ /* 0x000fe20003f86270 */
[----:B------:R-:W0:Y:S01]  /*12f90*/  LDCU UR4, c[0x0][0x3b0] ;  /* 0x00007600ff0477ac */ /* 0x000e220008000800 */
[----:B------:R-:W-:Y:S01]  /*12fa0*/  LEA R7, P3, R6, R69, 0x1 ;  /* 0x0000004506077211 */ /* 0x000fe200078608ff */
[----:B------:R-:W-:-:S03]  /*12fb0*/  IMAD R4, R72, R5, R4 ;  /* 0x0000000548047224 */ /* 0x000fc600078e0204 */
[----:B------:R-:W-:Y:S02]  /*12fc0*/  LEA.HI.X.SX32 R8, R6, R68, 0x1, P3 ;  /* 0x0000004406087211 */ /* 0x000fe400018f0eff */
[----:B------:R-:W-:Y:S01]  /*12fd0*/  ISETP.GT.U32.AND P3, PT, R72, R4, PT ;  /* 0x000000044800720c */ /* 0x000fe20003f64070 */
[----:B------:R1:W-:Y:S01]  /*12fe0*/  STL [R1+0x1b8], R7 ;  /* 0x0001b80701007387 */ /* 0x0003e20000100800 */
[----:B------:R-:W-:-:S03]  /*12ff0*/  @P0 IMAD.MOV.U32 R6, RZ, RZ, R7 ;  /* 0x000000ffff060224 */ /* 0x000fc600078e0007 */
[----:B------:R1:W-:Y:S02]  /*13000*/  STL [R1+0x1b4], R8 ;  /* 0x0001b40801007387 */ /* 0x0003e40000100800 */
[----:B-1----:R-:W-:Y:S02]  /*13010*/  @P0 IMAD.MOV.U32 R7, RZ, RZ, R8 ;  /* 0x000000ffff070224 */ /* 0x002fe400078e0008 */
[----:B------:R-:W-:-:S03]  /*13020*/  VIADD R8, R0, 0x4f ;  /* 0x0000004f00087836 */ /* 0x000fc60000000000 */
[----:B------:R1:W2:Y:S01]  /*13030*/  @P0 LDG.E.U16 R13, desc[UR20][R6.64] ;  /* 0x00000014060d0981 */ /* 0x0002a2000c1e1500 */
[----:B------:R-:W-:Y:S01]  /*13040*/  @!P3 IMAD.IADD R4, R4, 0x1, -R72 ;  /* 0x000000010404b824 */ /* 0x000fe200078e0a48 */
[----:B------:R-:W-:-:S04]  /*13050*/  IABS R5, R8 ;  /* 0x0000000800057213 */ /* 0x000fc80000000000 */
[----:B------:R-:W-:Y:S01]  /*13060*/  ISETP.GT.U32.AND P3, PT, R72, R4, PT ;  /* 0x000000044800720c */ /* 0x000fe20003f64070 */
[----:B-1----:R-:W-:-:S04]  /*13070*/  IMAD.HI.U32 R6, R73, R5, RZ ;  /* 0x0000000549067227 */ /* 0x002fc800078e00ff */
[----:B------:R-:W-:-:S04]  /*13080*/  IMAD.MOV R6, RZ, RZ, -R6 ;  /* 0x000000ffff067224 */ /* 0x000fc800078e0a06 */
[----:B------:R-:W-:-:S04]  /*13090*/  IMAD R5, R72, R6, R5 ;  /* 0x0000000648057224 */ /* 0x000fc800078e0205 */
[----:B------:R-:W-:Y:S01]  /*130a0*/  @!P3 IMAD.IADD R4, R4, 0x1, -R72 ;  /* 0x000000010404b824 */ /* 0x000fe200078e0a48 */
[----:B------:R-:W-:-:S03]  /*130b0*/  ISETP.GT.U32.AND P3, PT, R72, R5, PT ;  /* 0x000000054800720c */ /* 0x000fc60003f64070 */
[----:B------:R-:W-:-:S05]  /*130c0*/  @!P4 IMAD.MOV R4, RZ, RZ, -R4 ;  /* 0x000000ffff04c224 */ /* 0x000fca00078e0a04 */
[----:B------:R-:W-:-:S05]  /*130d0*/  SEL R4, R75, R4, !P1 ;  /* 0x000000044b047207 */ /* 0x000fca0004800000 */
[----:B0-----:R-:W-:Y:S01]  /*130e0*/  IMAD R4, R4, UR4, RZ ;  /* 0x0000000404047c24 */ /* 0x001fe2000f8e02ff */
[----:B------:R-:W0:Y:S01]  /*130f0*/  LDCU UR4, c[0x0][0x3b0] ;  /* 0x00007600ff0477ac */ /* 0x000e220008000800 */
        /* <DEDUP_REMOVED lines=10> */
[----:B-1----:R-:W-:Y:S02]  /*131a0*/  @P0 IMAD.MOV.U32 R7, RZ, RZ, R43 ;  /* 0x000000ffff070224 */ /* 0x002fe400078e002b */
[----:B0-----:R-:W-:-:S03]  /*131b0*/  VIADD R43, R0, 0x57 ;  /* 0x00000057002b7836 */ /* 0x001fc60000000000 */
[----:B------:R0:W2:Y:S01]  /*131c0*/  @P0 LDG.E.U16 R12, desc[UR20][R6.64] ;  /* 0x00000014060c0981 */ /* 0x0000a2000c1e1500 */
[----:B------:R-:W-:Y:S01]  /*131d0*/  @!P4 IMAD.MOV R5, RZ, RZ, -R5 ;  /* 0x000000ffff05c224 */ /* 0x000fe200078e0a05 */
[----:B------:R-:W-:-:S04]  /*131e0*/  IABS R4, R43 ;  /* 0x0000002b00047213 */ /* 0x000fc80000000000 */
[----:B0-----:R-:W-:Y:S01]  /*131f0*/  SEL R6, R75, R5, !P1 ;  /* 0x000000054b067207 */ /* 0x001fe20004800000 */
[----:B------:R-:W-:-:S04]  /*13200*/  IMAD.HI.U32 R5, R73, R4, RZ ;  /* 0x0000000449057227 */ /* 0x000fc800078e00ff */
[----:B------:R-:W-:Y:S01]  /*13210*/  IMAD R6, R6, UR4, RZ ;  /* 0x0000000406067c24 */ /* 0x000fe2000f8e02ff */
        /* <DEDUP_REMOVED lines=32> */
[----:B------:R-:W-:Y:S02]  /*13420*/  VIADD R44, R0, 0x67 ;  /* 0x00000067002c7836 */ /* 0x000fe40000000000 */
[----:B------:R-:W-:Y:S01]  /*13430*/  @P0 IMAD.MOV.U32 R6, RZ, RZ, R7 ;  /* 0x000000ffff060224 */ /* 0x000fe200078e0007 */
[----:B------:R1:W-:Y:S04]  /*13440*/  STL [R1+0x278], R7 ;  /* 0x0002780701007387 */ /* 0x0003e80000100800 */
[----:B------:R-:W-:Y:S01]  /*13450*/  @!P3 IMAD.IADD R5, R5, 0x1, -R72 ;  /* 0x000000010505b824 */ /* 0x000fe200078e0a48 */
[----:B------:R-:W-:-:S03]  /*13460*/  IABS R4, R44 ;  /* 0x0000002c00047213 */ /* 0x000fc60000000000 */
[----:B------:R-:W-:Y:S02]  /*13470*/  @!P4 IMAD.MOV R5, RZ, RZ, -R5 ;  /* 0x000000ffff05c224 */ /* 0x000fe400078e0a05 */
[----:B-1----:R-:W-:-:S05]  /*13480*/  @P0 IMAD.MOV.U32 R7, RZ, RZ, R43 ;  /* 0x000000ffff070224 */ /* 0x002fca00078e002b */
[----:B------:R1:W2:Y:S02]  /*13490*/  @P0 LDG.E.U16 R10, desc[UR20][R6.64] ;  /* 0x00000014060a0981 */ /* 0x0002a4000c1e1500 */
[----:B-1----:R-:W-:Y:S01]  /*134a0*/  SEL R6, R75, R5, !P1 ;  /* 0x000000054b067207 */ /* 0x002fe20004800000 */
[----:B------:R-:W-:-:S04]  /*134b0*/  IMAD.HI.U32 R5, R73, R4, RZ ;  /* 0x0000000449057227 */ /* 0x000fc800078e00ff */
[----:B0-----:R-:W-:Y:S01]  /*134c0*/  IMAD R6, R6, UR4, RZ ;  /* 0x0000000406067c24 */ /* 0x001fe2000f8e02ff */
[----:B------:R-:W-:Y:S01]  /*134d0*/  STL [R1+0x274], R43 ;  /* 0x0002742b01007387 */ /* 0x000fe20000100800 */
[----:B------:R-:W-:Y:S01]  /*134e0*/  IMAD.MOV R5, RZ, RZ, -R5 ;  /* 0x000000ffff057224 */ /* 0x000fe200078e0a05 */
[----:B------:R-:W0:Y:S02]  /*134f0*/  LDCU UR4, c[0x0][0x3b0] ;  /* 0x00007600ff0477ac */ /* 0x000e240008000800 */
[----:B------:R-:W-:Y:S01]  /*13500*/  LEA R7, P3, R6, R69, 0x1 ;  /* 0x0000004506077211 */ /* 0x000fe200078608ff */
[----:B------:R-:W-:-:S03]  /*13510*/  IMAD R4, R72, R5, R4 ;  /* 0x0000000548047224 */ /* 0x000fc600078e0204 */
[----:B------:R-:W-:Y:S02]  /*13520*/  LEA.HI.X.SX32 R8, R6, R68, 0x1, P3 ;  /* 0x0000004406087211 */ /* 0x000fe400018f0eff */
[----:B------:R-:W-:Y:S01]  /*13530*/  ISETP.GT.U32.AND P3, PT, R72, R4, PT ;  /* 0x000000044800720c */ /* 0x000fe20003f64070 */
[----:B------:R-:W-:Y:S01]  /*13540*/  STL [R1+0x7c0], R44 ;  /* 0x0007c02c01007387 */ /* 0x000fe20000100800 */
[----:B------:R-:W-:-:S03]  /*13550*/  @P0 IMAD.MOV.U32 R6, RZ, RZ, R7 ;  /* 0x000000ffff060224 */ /* 0x000fc600078e0007 */
[----:B------:R1:W-:Y:S01]  /*13560*/  STL [R1+0x2b8], R7 ;  /* 0x0002b80701007387 */ /* 0x0003e20000100800 */
[----:B------:R-:W-:Y:S01]  /*13570*/  VIADD R109, R0, 0x77 ;  /* 0x00000077006d7836 */ /* 0x000fe20000000000 */
[----:B------:R-:W-:Y:S01]  /*13580*/  IABS R5, R110 ;  /* 0x0000006e00057213 */ /* 0x000fe20000000000 */
[----:B-1----:R-:W-:-:S05]  /*13590*/  @P0 IMAD.MOV.U32 R7, RZ, RZ, R8 ;  /* 0x000000ffff070224 */ /* 0x002fca00078e0008 */
[----:B------:R-:W-:Y:S01]  /*135a0*/  @!P3 IMAD.IADD R4, R4, 0x1, -R72 ;  /* 0x000000010404b824 */ /* 0x000fe200078e0a48 */
[----:B------:R1:W2:Y:S04]  /*135b0*/  @P0 LDG.E.U16 R9, desc[UR20][R6.64] ;  /* 0x0000001406090981 */ /* 0x0002a8000c1e1500 */
[----:B------:R0:W-:Y:S01]  /*135c0*/  STL [R1+0x2b4], R8 ;  /* 0x0002b40801007387 */ /* 0x0001e20000100800 */
[----:B------:R-:W-:Y:S02]  /*135d0*/  ISETP.GT.U32.AND P4, PT, R72, R4, PT ;  /* 0x000000044800720c */ /* 0x000fe40003f84070 */
[----:B-1----:R-:W-:Y:S02]  /*135e0*/  IABS R7, R111 ;  /* 0x0000006f00077213 */ /* 0x002fe40000000000 */
[----:B------:R-:W-:Y:S01]  /*135f0*/  IABS R6, R109 ;  /* 0x0000006d00067213 */ /* 0x000fe20000000000 */
[----:B0-----:R-:W-:-:S04]  /*13600*/  IMAD.HI.U32 R8, R73, R5, RZ ;  /* 0x0000000549087227 */ /* 0x001fc800078e00ff */
[----:B------:R-:W-:Y:S01]  /*13610*/  IMAD.HI.U32 R43, R73, R7, RZ ;  /* 0x00000007492b7227 */ /* 0x000fe200078e00ff */
[----:B------:R-:W-:-:S03]  /*13620*/  ISETP.GE.AND P3, PT, R44, RZ, PT ;  /* 0x000000ff2c00720c */ /* 0x000fc60003f66270 */
[----:B------:R-:W-:-:S04]  /*13630*/  IMAD.HI.U32 R73, R73, R6, RZ ;  /* 0x0000000649497227 */ /* 0x000fc800078e00ff */
[----:B------:R-:W-:Y:S02]  /*13640*/  IMAD.MOV R8, RZ, RZ, -R8 ;  /* 0x000000ffff087224 */ /* 0x000fe400078e0a08 */
[----:B------:R-:W-:Y:S02]  /*13650*/  IMAD.MOV R73, RZ, RZ, -R73 ;  /* 0x000000ffff497224 */ /* 0x000fe400078e0a49 */
[----:B------:R-:W-:Y:S02]  /*13660*/  IMAD.MOV R43, RZ, RZ, -R43 ;  /* 0x000000ffff2b7224 */ /* 0x000fe400078e0a2b */
[C---:B------:R-:W-:Y:S02]  /*13670*/  IMAD R5, R72.reuse, R8, R5 ;  /* 0x0000000848057224 */ /* 0x040fe400078e0205 */
[C---:B------:R-:W-:Y:S02]  /*13680*/  IMAD R6, R72.reuse, R73, R6 ;  /* 0x0000004948067224 */ /* 0x040fe400078e0206 */
[C---:B------:R-:W-:Y:S01]  /*13690*/  IMAD R7, R72.reuse, R43, R7 ;  /* 0x0000002b48077224 */ /* 0x040fe200078e0207 */
[----:B------:R-:W-:Y:S01]  /*136a0*/  ISETP.GT.U32.AND P6, PT, R72, R5, PT ;  /* 0x000000054800720c */ /* 0x000fe20003fc4070 */
[----:B------:R-:W-:Y:S01]  /*136b0*/  @!P4 IMAD.IADD R4, R4, 0x1, -R72 ;  /* 0x000000010404c824 */ /* 0x000fe200078e0a48 */
[----:B------:R-:W-:-:S02]  /*136c0*/  ISETP.GT.U32.AND P5, PT, R72, R6, PT ;  /* 0x000000064800720c */ /* 0x000fc40003fa4070 */
[----:B------:R-:W-:Y:S01]  /*136d0*/  ISETP.GT.U32.AND P4, PT, R72, R7, PT ;  /* 0x000000074800720c */ /* 0x000fe20003f84070 */
[----:B------:R-:W-:-:S05]  /*136e0*/  @!P3 IMAD.MOV R4, RZ, RZ, -R4 ;  /* 0x000000ffff04b224 */ /* 0x000fca00078e0a04 */
[----:B------:R-:W-:-:S03]  /*136f0*/  SEL R4, R75, R4, !P1 ;  /* 0x000000044b047207 */ /* 0x000fc60004800000 */
[--C-:B------:R-:W-:Y:S02]  /*13700*/  @!P6 IMAD.IADD R5, R5, 0x1, -R72.reuse ;  /* 0x000000010505e824 */ /* 0x100fe400078e0a48 */
[--C-:B------:R-:W-:Y:S02]  /*13710*/  @!P5 IMAD.IADD R6, R6, 0x1, -R72.reuse ;  /* 0x000000010606d824 */ /* 0x100fe400078e0a48 */
[----:B------:R-:W-:Y:S01]  /*13720*/  IMAD R4, R4, UR4, RZ ;  /* 0x0000000404047c24 */ /* 0x000fe2000f8e02ff */
[----:B------:R-:W0:Y:S01]  /*13730*/  LDCU UR4, c[0x0][0x3b0] ;  /* 0x00007600ff0477ac */ /* 0x000e220008000800 */
[----:B------:R-:W-:Y:S01]  /*13740*/  @!P4 IMAD.IADD R7, R7, 0x1, -R72 ;  /* 0x000000010707c824 */ /* 0x000fe200078e0a48 */
[C---:B------:R-:W-:Y:S02]  /*13750*/  ISETP.GT.U32.AND P4, PT, R72.reuse, R5, PT ;  /* 0x000000054800720c */ /* 0x040fe40003f84070 */
[----:B------:R-:W-:Y:S02]  /*13760*/  ISETP.GT.U32.AND P5, PT, R72, R6, PT ;  /* 0x000000064800720c */ /* 0x000fe40003fa4070 */
[----:B------:R-:W-:-:S02]  /*13770*/  LEA R43, P3, R4, R69, 0x1 ;  /* 0x00000045042b7211 */ /* 0x000fc400078608ff */
[----:B------:R-:W-:Y:S02]  /*13780*/  ISETP.GT.U32.AND P6, PT, R72, R7, PT ;  /* 0x000000074800720c */ /* 0x000fe40003fc4070 */
[----:B------:R-:W-:Y:S02]  /*13790*/  LEA.HI.X.SX32 R44, R4, R68, 0x1, P3 ;  /* 0x00000044042c7211 */ /* 0x000fe400018f0eff */
[----:B------:R-:W-:-:S03]  /*137a0*/  ISETP.GE.AND P3, PT, R111, RZ, PT ;  /* 0x000000ff6f00720c */ /* 0x000fc60003f66270 */
[--C-:B------:R-:W-:Y:S01]  /*137b0*/  @!P4 IMAD.IADD R5, R5, 0x1, -R72.reuse ;  /* 0x000000010505c824 */ /* 0x100fe200078e0a48 */
[----:B------:R-:W-:Y:S01]  /*137c0*/  ISETP.GE.AND P4, PT, R109, RZ, PT ;  /* 0x000000ff6d00720c */ /* 0x000fe20003f86270 */
[----:B------:R-:W-:Y:S01]  /*137d0*/  @!P5 IMAD.IADD R6, R6, 0x1, -R72 ;  /* 0x000000010606d824 */ /* 0x000fe200078e0a48 */
[----:B------:R-:W-:-:S03]  /*137e0*/  ISETP.GE.AND P5, PT, R110, RZ, PT ;  /* 0x000000ff6e00720c */ /* 0x000fc60003fa6270 */
[----:B------:R-:W-:-:S04]  /*137f0*/  @!P6 IMAD.IADD R7, R7, 0x1, -R72 ;  /* 0x000000010707e824 */ /* 0x000fc800078e0a48 */
[----:B------:R-:W-:Y:S01]  /*13800*/  @!P3 IMAD.MOV R7, RZ, RZ, -R7 ;  /* 0x000000ffff07b224 */ /* 0x000fe200078e0a07 */
[----:B------:R-:W-:Y:S03]  /*13810*/  STL [R1+0x7b4], R110 ;  /* 0x0007b46e01007387 */ /* 0x000fe60000100800 */
[----:B------:R-:W-:Y:S01]  /*13820*/  @!P4 IMAD.MOV R6, RZ, RZ, -R6 ;  /* 0x000000ffff06c224 */ /* 0x000fe200078e0a06 */
[----:B------:R-:W-:Y:S01]  /*13830*/  SEL R7, R75, R7, !P1 ;  /* 0x000000074b077207 */ /* 0x000fe20004800000 */
[----:B------:R-:W-:Y:S01]  /*13840*/  STL [R1+0x7bc], R111 ;  /* 0x0007bc6f01007387 */ /* 0x000fe20000100800 */
[----:B------:R-:W-:Y:S01]  /*13850*/  @!P5 IMAD.MOV R5, RZ, RZ, -R5 ;  /* 0x000000ffff05d224 */ /* 0x000fe200078e0a05 */
[----:B------:R-:W-:Y:S02]  /*13860*/  PRMT R8, RZ, 0x7610, R8 ;  /* 0x00007610ff087816 */ /* 0x000fe40000000008 */
[----:B------:R-:W-:Y:S01]  /*13870*/  STL [R1+0x7b8], R109 ;  /* 0x0007b86d01007387 */ /* 0x000fe20000100800 */
[----:B0-----:R-:W-:Y:S01]  /*13880*/  IMAD R7, R7, UR4, RZ ;  /* 0x0000000407077c24 */ /* 0x001fe2000f8e02ff */
[C---:B------:R-:W-:Y:S01]  /*13890*/  SEL R6, R75.reuse, R6, !P1 ;  /* 0x000000064b067207 */ /* 0x040fe20004800000 */
[----:B------:R-:W-:Y:S01]  /*138a0*/  @P0 IMAD.MOV.U32 R45, RZ, RZ, R44 ;  /* 0x000000ffff2d0224 */ /* 0x000fe200078e002c */
[----:B------:R-:W-:Y:S01]  /*138b0*/  STL [R1+0x128], R43 ;  /* 0x0001282b01007387 */ /* 0x000fe20000100800 */
[----:B------:R-:W-:Y:S01]  /*138c0*/  SEL R75, R75, R5, !P1 ;  /* 0x000000054b4b7207 */ /* 0x000fe20004800000 */
[----:B------:R-:W0:Y:S02]  /*138d0*/  LDCU UR4, c[0x0][0x3b0] ;  /* 0x00007600ff0477ac */ /* 0x000e240008000800 */
[----:B------:R1:W-:Y:S01]  /*138e0*/  STL [R1+0x10c], R44 ;  /* 0x00010c2c01007387 */ /* 0x0003e20000100800 */
[----:B------:R-:W-:Y:S01]  /*138f0*/  LEA R4, P1, R7, R69, 0x1 ;  /* 0x0000004507047211 */ /* 0x000fe200078208ff */
[----:B-1----:R-:W-:-:S02]  /*13900*/  @P0 IMAD.MOV.U32 R44, RZ, RZ, R43 ;  /* 0x000000ffff2c0224 */ /* 0x002fc400078e002b */
[----:B------:R-:W-:-:S03]  /*13910*/  IMAD R43, R6, UR5, RZ ;  /* 0x00000005062b7c24 */ /* 0x000fc6000f8e02ff */
[----:B------:R1:W2:Y:S04]  /*13920*/  @P0 LDG.E.U16 R8, desc[UR20][R44.64] ;  /* 0x000000142c080981 */ /* 0x0002a8000c1e1500 */
[----:B------:R-:W-:Y:S01]  /*13930*/  STL [R1+0x11c], R4 ;  /* 0x00011c0401007387 */ /* 0x000fe20000100800 */
[----:B-1----:R-:W-:Y:S02]  /*13940*/  LEA.HI.X.SX32 R44, R7, R68, 0x1, P1 ;  /* 0x00000044072c7211 */ /* 0x002fe400008f0eff */
[----:B------:R-:W-:-:S03]  /*13950*/  LEA R7, P1, R43, R69, 0x1 ;  /* 0x000000452b077211 */ /* 0x000fc600078208ff */
[----:B------:R1:W-:Y:S01]  /*13960*/  STL [R1+0x110], R44 ;  /* 0x0001102c01007387 */ /* 0x0003e20000100800 */
[----:B------:R-:W-:-:S03]  /*13970*/  @P0 IMAD.MOV.U32 R5, RZ, RZ, R44 ;  /* 0x000000ffff050224 */ /* 0x000fc600078e002c */
[----:B------:R-:W-:Y:S01]  /*13980*/  STL [R1+0x124], R7 ;  /* 0x0001240701007387 */ /* 0x000fe20000100800 */
[----:B-1----:R-:W-:-:S05]  /*13990*/  LEA.HI.X.SX32 R44, R43, R68, 0x1, P1 ;  /* 0x000000442b2c7211 */ /* 0x002fca00008f0eff */
[----:B------:R1:W-:Y:S04]  /*139a0*/  STL [R1+0x120], R44 ;  /* 0x0001202c01007387 */ /* 0x0003e80000100800 */
[----:B------:R-:W2:Y:S04]  /*139b0*/  LDL.LU R130, [R1+0x848] ;  /* 0x0008480001827983 */ /* 0x000ea80000300800 */
[----:B------:R-:W3:Y:S04]  /*139c0*/  LDL.LU R131, [R1+0x844] ;  /* 0x0008440001837983 */ /* 0x000ee80000300800 */
[----:B------:R-:W4:Y:S04]  /*139d0*/  LDL.LU R129, [R1+0x840] ;  /* 0x0008400001817983 */ /* 0x000f280000300800 */
        /* <DEDUP_REMOVED lines=12> */
[----:B------:R-:W4:Y:S04]  /*13aa0*/  LDL R114, [R1+0x7b0] ;  /* 0x0007b00001727983 */ /* 0x000f280000100800 */
[----:B------:R-:W4:Y:S04]  /*13ab0*/  LDL.LU R115, [R1+0x80c] ;  /* 0x00080c0001737983 */ /* 0x000f280000300800 */
[----:B------:R-:W4:Y:S04]  /*13ac0*/  LDL.LU R113, [R1+0x808] ;  /* 0x0008080001717983 */ /* 0x000f280000300800 */
[----:B------:R-:W4:Y:S04]  /*13ad0*/  LDL.LU R111, [R1+0x804] ;  /* 0x00080400016f7983 */ /* 0x000f280000300800 */
[----:B------:R-:W4:Y:S04]  /*13ae0*/  LDL.LU R112, [R1+0x800] ;  /* 0x0008000001707983 */ /* 0x000f280000300800 */
[----:B------:R-:W4:Y:S04]  /*13af0*/  LDL.LU R110, [R1+0x7fc] ;  /* 0x0007fc00016e7983 */ /* 0x000f280000300800 */
[----:B------:R-:W4:Y:S01]  /*13b00*/  LDL.LU R109, [R1+0x7f8] ;  /* 0x0007f800016d7983 */ /* 0x000f220000300800 */
[----:B------:R-:W-:-:S02]  /*13b10*/  @P0 IMAD.MOV.U32 R45, RZ, RZ, R44 ;  /* 0x000000ffff2d0224 */ /* 0x000fc400078e002c */
[----:B-1----:R-:W-:Y:S02]  /*13b20*/  @P0 IMAD.MOV.U32 R44, RZ, RZ, R7 ;  /* 0x000000ffff2c0224 */ /* 0x002fe400078e0007 */
[----:B------:R-:W1:Y:S01]  /*13b30*/  S2R R7, SR_TID.X ;  /* 0x0000000000077919 */ /* 0x000e620000002100 */
[----:B------:R-:W-:Y:S01]  /*13b40*/  PRMT R6, RZ, 0x7610, R6 ;  /* 0x00007610ff067816 */ /* 0x000fe20000000006 */
[----:B0-----:R-:W-:-:S05]  /*13b50*/  IMAD R75, R75, UR4, RZ ;  /* 0x000000044b4b7c24 */ /* 0x001fca000f8e02ff */
[C---:B------:R-:W-:Y:S01]  /*13b60*/  LEA R43, P1, R75.reuse, R69, 0x1 ;  /* 0x000000454b2b7211 */ /* 0x040fe200078208ff */
[----:B------:R0:W4:Y:S03]  /*13b70*/  @P0 LDG.E.U16 R6, desc[UR20][R4.64] ;  /* 0x0000001404060981 */ /* 0x000126000c1e1500 */
[----:B------:R-:W-:Y:S01]  /*13b80*/  LEA.HI.X.SX32 R68, R75, R68, 0x1, P1 ;  /* 0x000000444b447211 */ /* 0x000fe200008f0eff */
[----:B------:R-:W-:Y:S01]  /*13b90*/  STL [R1+0x118], R43 ;  /* 0x0001182b01007387 */ /* 0x000fe20000100800 */
[----:B0-----:R-:W-:-:S03]  /*13ba0*/  PRMT R5, RZ, 0x7610, R5 ;  /* 0x00007610ff057816 */ /* 0x001fc60000000005 */
[----:B------:R1:W-:Y:S01]  /*13bb0*/  STL [R1+0x114], R68 ;  /* 0x0001144401007387 */ /* 0x0003e20000100800 */
[----:B------:R-:W-:-:S03]  /*13bc0*/  PRMT R4, RZ, 0x7610, R4 ;  /* 0x00007610ff047816 */ /* 0x000fc60000000004 */
[----:B------:R0:W4:Y:S02]  /*13bd0*/  @P0 LDG.E.U16 R5, desc[UR20][R44.64] ;  /* 0x000000142c050981 */ /* 0x000124000c1e1500 */
[----:B0-----:R-:W-:Y:S02]  /*13be0*/  @P0 IMAD.MOV.U32 R45, RZ, RZ, R68 ;  /* 0x000000ffff2d0224 */ /* 0x001fe400078e0044 */
[----:B------:R-:W-:Y:S02]  /*13bf0*/  @P0 IMAD.MOV.U32 R44, RZ, RZ, R43 ;  /* 0x000000ffff2c0224 */ /* 0x000fe400078e002b */
[----:B-1----:R-:W-:-:S03]  /*13c00*/  IMAD R68, R7, 0x80, R7 ;  /* 0x0000008007447824 */ /* 0x002fc600078e0207 */
[----:B------:R-:W4:Y:S01]  /*13c10*/  @P0 LDG.E.U16 R4, desc[UR20][R44.64] ;  /* 0x000000142c040981 */ /* 0x000f22000c1e1500 */
[----:B------:R-:W-:Y:S01]  /*13c20*/  IMAD.SHL.U32 R68, R68, 0x2, RZ ;  /* 0x0000000244447824 */ /* 0x000fe200078e00ff */
[----:B------:R-:W-:-:S04]  /*13c30*/  SHF.R.U32.HI R133, RZ, 0x5, R7 ;  /* 0x00000005ff857819 */ /* 0x000fc80000011607 */
[----:B------:R-:W-:-:S04]  /*13c40*/  LOP3.LUT R68, R68, 0x407e, RZ, 0xc0, !PT ;  /* 0x0000407e44447812 */ /* 0x000fc800078ec0ff */
[C---:B------:R-:W-:Y:S01]  /*13c50*/  LOP3.LUT R7, R68.reuse, 0x10, RZ, 0x3c, !PT ;  /* 0x0000001044077812 */ /* 0x040fe200078e3cff */
[----:B--2---:R-:W-:Y:S04]  /*13c60*/  STS.U16 [R68+UR9], R130 ;  /* 0x0000008244007988 */ /* 0x004fe80008000409 */
[----:B---3--:R-:W-:Y:S04]  /*13c70*/  STS.U16 [R68+UR9+0x400], R131 ;  /* 0x0004008344007988 */ /* 0x008fe80008000409 */
[----:B----4-:R-:W-:Y:S04]  /*13c80*/  STS.U16 [R68+UR9+0x800], R129 ;  /* 0x0008008144007988 */ /* 0x010fe80008000409 */
[----:B------:R-:W-:Y:S04]  /*13c90*/  STS.U16 [R68+UR9+0xc00], R128 ;  /* 0x000c008044007988 */ /* 0x000fe80008000409 */
        /* <DEDUP_REMOVED lines=17> */
[----:B------:R0:W-:Y:S04]  /*13db0*/  STS.U16 [R7+UR9+0x1480], R109 ;  /* 0x0014806d07007988 */ /* 0x0001e80008000409 */
[----:B------:R1:W-:Y:S04]  /*13dc0*/  STS.U16 [R7+UR9+0x1880], R160 ;  /* 0x001880a007007988 */ /* 0x0003e80008000409 */
[----:B------:R2:W-:Y:S01]  /*13dd0*/  STS.U16 [R7+UR9+0x1c80], R159 ;  /* 0x001c809f07007988 */ /* 0x0005e20008000409 */
[C---:B------:R-:W-:Y:S01]  /*13de0*/  LOP3.LUT R43, R68.reuse, 0x30, RZ, 0x3c, !PT ;  /* 0x00000030442b7812 */ /* 0x040fe200078e3cff */
[----:B0-----:R-:W0:Y:S02]  /*13df0*/  LDC R109, c[0x0][0x3a0] ;  /* 0x0000e800ff6d7b82 */ /* 0x001e240000000800 */
[----:B------:R3:W-:Y:S04]  /*13e00*/  STS.U16 [R7+UR9+0x2080], R144 ;  /* 0x0020809007007988 */ /* 0x0007e80008000409 */
[----:B-1----:R1:W5:Y:S04]  /*13e10*/  LDL.LU R160, [R1+0xa48] ;  /* 0x000a480001a07983 */ /* 0x0023680000300800 */
[----:B--2---:R1:W5:Y:S04]  /*13e20*/  LDL.LU R159, [R1+0xa44] ;  /* 0x000a4400019f7983 */ /* 0x0043680000300800 */
[----:B---3--:R1:W5:Y:S04]  /*13e30*/  LDL.LU R144, [R1+0xa40] ;  /* 0x000a400001907983 */ /* 0x0083680000300800 */
[----:B------:R2:W-:Y:S04]  /*13e40*/  STS.U16 [R7+UR9+0x2480], R143 ;  /* 0x0024808f07007988 */ /* 0x0005e80008000409 */
[----:B------:R3:W-:Y:S04]  /*13e50*/  STS.U16 [R7+UR9+0x2880], R158 ;  /* 0x0028809e07007988 */ /* 0x0007e80008000409 */
[----:B------:R4:W-:Y:S04]  /*13e60*/  STS.U16 [R7+UR9+0x2c80], R157 ;  /* 0x002c809d07007988 */ /* 0x0009e80008000409 */
[----:B--2---:R1:W5:Y:S04]  /*13e70*/  LDL.LU R143, [R1+0xa3c] ;  /* 0x000a3c00018f7983 */ /* 0x0043680000300800 */
[----:B---3--:R1:W5:Y:S04]  /*13e80*/  LDL.LU R158, [R1+0xa38] ;  /* 0x000a3800019e7983 */ /* 0x0083680000300800 */
[----:B----4-:R1:W5:Y:S04]  /*13e90*/  LDL.LU R157, [R1+0xa34] ;  /* 0x000a3400019d7983 */ /* 0x0103680000300800 */
[----:B------:R2:W-:Y:S04]  /*13ea0*/  STS.U16 [R7+UR9+0x3080], R142 ;  /* 0x0030808e07007988 */ /* 0x0005e80008000409 */
[----:B------:R3:W-:Y:S04]  /*13eb0*/  STS.U16 [R7+UR9+0x3480], R141 ;  /* 0x0034808d07007988 */ /* 0x0007e80008000409 */
[----:B------:R4:W-:Y:S04]  /*13ec0*/  STS.U16 [R7+UR9+0x3880], R71 ;  /* 0x0038804707007988 */ /* 0x0009e80008000409 */
[----:B--2---:R1:W5:Y:S04]  /*13ed0*/  LDL.LU R142, [R1+0xa30] ;  /* 0x000a3000018e7983 */ /* 0x0043680000300800 */
[----:B---3--:R1:W5:Y:S04]  /*13ee0*/  LDL.LU R141, [R1+0xa2c] ;  /* 0x000a2c00018d7983 */ /* 0x0083680000300800 */
[----:B----4-:R-:W2:Y:S04]  /*13ef0*/  LDL.LU R71, [R1+0xa28] ;  /* 0x000a280001477983 */ /* 0x010ea80000300800 */
[----:B------:R3:W-:Y:S02]  /*13f00*/  STS.U16 [R7+UR9+0x3c80], R70 ;  /* 0x003c804607007988 */ /* 0x0007e40008000409 */
[C---:B---3--:R-:W-:Y:S01]  /*13f10*/  LOP3.LUT R7, R68.reuse, 0x20, RZ, 0x3c, !PT ;  /* 0x0000002044077812 */ /* 0x048fe200078e3cff */
[----:B0-----:R-:W-:Y:S01]  /*13f20*/  VIADD R109, R109, 0x7f ;  /* 0x0000007f6d6d7836 */ /* 0x001fe20000000000 */
[----:B------:R1:W5:Y:S04]  /*13f30*/  LDL.LU R70, [R1+0xa24] ;  /* 0x000a240001467983 */ /* 0x0003680000300800 */
        /* <DEDUP_REMOVED lines=16> */
[----:B------:R-:W-:Y:S04]  /*14040*/  STS.U16 [R43+UR9+0x180], R94 ;  /* 0x0001805e2b007988 */ /* 0x000fe80008000409 */
[----:B------:R-:W-:Y:S04]  /*14050*/  STS.U16 [R43+UR9+0x580], R93 ;  /* 0x0005805d2b007988 */ /* 0x000fe80008000409 */
[----:B------:R-:W-:Y:S04]  /*14060*/  STS.U16 [R43+UR9+0x980], R92 ;  /* 0x0009805c2b007988 */ /* 0x000fe80008000409 */
[----:B------:R-:W-:Y:S04]  /*14070*/  STS.U16 [R43+UR9+0xd80], R91 ;  /* 0x000d805b2b007988 */ /* 0x000fe80008000409 */
[----:B------:R-:W-:Y:S04]  /*14080*/  STS.U16 [R43+UR9+0x1180], R90 ;  /* 0x0011805a2b007988 */ /* 0x000fe80008000409 */
[----:B------:R-:W-:Y:S04]  /*14090*/  STS.U16 [R43+UR9+0x1580], R89 ;  /* 0x001580592b007988 */ /* 0x000fe80008000409 */
[----:B------:R-:W-:Y:S04]  /*140a0*/  STS.U16 [R43+UR9+0x1980], R88 ;  /* 0x001980582b007988 */ /* 0x000fe80008000409 */
[----:B------:R-:W-:Y:S01]  /*140b0*/  STS.U16 [R43+UR9+0x1d80], R87 ;  /* 0x001d80572b007988 */ /* 0x000fe20008000409 */
[----:B0-----:R-:W-:-:S03]  /*140c0*/  LOP3.LUT R7, R68, 0x40, RZ, 0x3c, !PT ;  /* 0x0000004044077812 */ /* 0x001fc600078e3cff */
        /* <DEDUP_REMOVED lines=60> */
[----:B------:R-:W-:Y:S01]  /*14490*/  STS.U16 [R38+UR9+0x780], R19 ;  /* 0x0007801326007988 */ /* 0x000fe20008000409 */
[----:B0-----:R-:W-:-:S03]  /*144a0*/  SHF.R.S32.HI R7, RZ, 0x1f, R109 ;  /* 0x0000001fff077819 */ /* 0x001fc6000001146d */
[----:B------:R-:W-:Y:S04]  /*144b0*/  STS.U16 [R38+UR9+0xb80], R18 ;  /* 0x000b801226007988 */ /* 0x000fe80008000409 */
[----:B------:R-:W-:Y:S01]  /*144c0*/  STS.U16 [R38+UR9+0xf80], R17 ;  /* 0x000f801126007988 */ /* 0x000fe20008000409 */
[----:B------:R-:W-:-:S03]  /*144d0*/  LEA.HI R7, R7, R109, RZ, 0x7 ;  /* 0x0000006d07077211 */ /* 0x000fc600078f38ff */
[----:B------:R-:W-:Y:S04]  /*144e0*/  STS.U16 [R38+UR9+0x1380], R16 ;  /* 0x0013801026007988 */ /* 0x000fe80008000409 */
[----:B------:R-:W-:Y:S04]  /*144f0*/  STS.U16 [R38+UR9+0x1780], R15 ;  /* 0x0017800f26007988 */ /* 0x000fe80008000409 */
[----:B------:R-:W-:Y:S04]  /*14500*/  STS.U16 [R38+UR9+0x1b80], R14 ;  /* 0x001b800e26007988 */ /* 0x000fe80008000409 */
[----:B------:R-:W-:Y:S01]  /*14510*/  STS.U16 [R38+UR9+0x1f80], R13 ;  /* 0x001f800d26007988 */ /* 0x000fe20008000409 */
[----:B------:R-:W-:-:S03]  /*14520*/  SHF.R.S32.HI R7, RZ, 0x7, R7 ;  /* 0x00000007ff077819 */ /* 0x000fc60000011407 */
[----:B------:R-:W-:Y:S04]  /*14530*/  STS.U16 [R38+UR9+0x2380], R12 ;  /* 0x0023800c26007988 */ /* 0x000fe80008000409 */
[----:B------:R-:W-:Y:S04]  /*14540*/  STS.U16 [R38+UR9+0x2780], R11 ;  /* 0x0027800b26007988 */ /* 0x000fe80008000409 */
[----:B------:R-:W-:Y:S04]  /*14550*/  STS.U16 [R38+UR9+0x2b80], R10 ;  /* 0x002b800a26007988 */ /* 0x000fe80008000409 */
[----:B------:R-:W-:Y:S04]  /*14560*/  STS.U16 [R38+UR9+0x2f80], R9 ;  /* 0x002f800926007988 */ /* 0x000fe80008000409 */
[----:B------:R-:W-:Y:S04]  /*14570*/  STS.U16 [R38+UR9+0x3380], R8 ;  /* 0x0033800826007988 */ /* 0x000fe80008000409 */
[----:B------:R-:W-:Y:S04]  /*14580*/  STS.U16 [R38+UR9+0x3780], R6 ;  /* 0x0037800626007988 */ /* 0x000fe80008000409 */
[----:B------:R0:W-:Y:S04]  /*14590*/  STS.U16 [R38+UR9+0x3b80], R5 ;  /* 0x003b800526007988 */ /* 0x0001e80008000409 */
[----:B------:R1:W-:Y:S01]  /*145a0*/  STS.U16 [R38+UR9+0x3f80], R4 ;  /* 0x003f800426007988 */ /* 0x0003e20008000409 */
[----:B------:R3:W-:Y:S06]  /*145b0*/  MEMBAR.ALL.CTA ;  /* 0x0000000000007992 */ /* 0x0007ec0000008000 */
[----:B---3--:R-:W3:Y:S01]  /*145c0*/  FENCE.VIEW.ASYNC.S ;  /* 0x00000000000073c6 */ /* 0x008ee20000000000 */
[----:B0-----:R-:W-:-:S03]  /*145d0*/  VIMNMX R5, PT, PT, R7, 0x1, !PT ;  /* 0x0000000107057848 */ /* 0x001fc60007fe0100 */
[----:B------:R1:W5:Y:S02]  /*145e0*/  LDL.LU R3, [R1+0xa20] ;  /* 0x000a200001037983 */ /* 0x0003640000300800 */
[----:B------:R-:W-:Y:S02]  /*145f0*/  VIADD R5, R5, 0xffffffff ;  /* 0xffffffff05057836 */ /* 0x000fe40000000000 */
[----:B------:R1:W5:Y:S01]  /*14600*/  LDL.LU R2, [R1+0xa1c] ;  /* 0x000a1c0001027983 */ /* 0x0003620000300800 */
[----:B---3--:R-:W-:Y:S01]  /*14610*/  BAR.SYNC.DEFER_BLOCKING 0x0 ;  /* 0x0000000000007b1d */ /* 0x008fe20000010000 */
[----:B------:R-:W-:Y:S01]  /*14620*/  ISETP.NE.U32.AND P0, PT, R133, RZ, PT ;  /* 0x000000ff8500720c */ /* 0x000fe20003f05070 */
[----:B------:R-:W-:-:S04]  /*14630*/  UIADD3 UR4, UPT, UPT, UR9, 0x8000, URZ ;  /* 0x0000800009047890 */ /* 0x000fc8000fffe0ff */
[----:B------:R1:W-:Y:S01]  /*14640*/  STL [R1+0x798], R5 ;  /* 0x0007980501007387 */ /* 0x0003e20000100800 */
[----:B------:R-:W-:Y:S01]  /*14650*/  USHF.R.U32.HI UR4, URZ, 0x4, UR4 ;  /* 0x00000004ff047899 */ /* 0x000fe20008011604 */
[----:B------:R-:W-:-:S03]  /*14660*/  ISETP.LT.OR P1, PT, R109, 0x80, P0 ;  /* 0x000000806d00780c */ /* 0x000fc60000721670 */
[----:B------:R-:W-:-:S04]  /*14670*/  USGXT.U32 UR12, UR4, 0xe ;  /* 0x0000000e040c789a */ /* 0x000fc80008000000 */
[----:B------:R-:W-:Y:S01]  /*14680*/  UIADD3 UR7, UP1, UPT, UR12, 0x2, URZ ;  /* 0x000000020c077890 */ /* 0x000fe2000ff3e0ff */
[----:B------:R-:W-:Y:S01]  /*14690*/  UMOV UR4, URZ ;  /* 0x000000ff00047c82 */ /* 0x000fe20008000000 */
[----:B------:R-:W-:Y:S02]  /*146a0*/  UIADD3 UR11, UPT, UPT, UR8, 0x80, URZ ;  /* 0x00000080080b7890 */ /* 0x000fe4000fffe0ff */
[----:B------:R-:W-:Y:S01]  /*146b0*/  UIADD3.X UR13, UPT, UPT, UR4, 0x40004040, URZ, UP1, !UPT ;  /* 0x40004040040d7890 */ /* 0x000fe20008ffe4ff */
[----:B------:R-:W-:Y:S01]  /*146c0*/  ISETP.NE.U32.AND P3, PT, R5, RZ, PT ;  /* 0x000000ff0500720c */ /* 0x000fe20003f65070 */
[----:B--2---:R-:W-:Y:S01]  /*146d0*/  IMAD.SHL.U32 R71, R71, 0x80, RZ ;  /* 0x0000008047477824 */ /* 0x004fe200078e00ff */
[----:B-1----:R-:W-:Y:S11]  /*146e0*/  @P1 BRA `(.L_x_7) ;  /* 0x0000000000c01947 */ /* 0x002ff60003800000 */
[----:B------:R-:W-:Y:S01]  /*146f0*/  USHF.R.U32.HI UR14, URZ, 0x4, UR9 ;  /* 0x00000004ff0e7899 */ /* 0x000fe20008011609 */
[----:B------:R-:W-:Y:S01]  /*14700*/  UMOV UR4, URZ ;  /* 0x000000ff00047c82 */ /* 0x000fe20008000000 */
[----:B------:R-:W-:Y:S02]  /*14710*/  UIADD3 UR16, UPT, UPT, UR8, 0x88, URZ ;  /* 0x0000008808107890 */ /* 0x000fe4000fffe0ff */
[----:B------:R-:W-:Y:S02]  /*14720*/  USGXT.U32 UR14, UR14, 0xe ;  /* 0x0000000e0e0e789a */ /* 0x000fe40008000000 */
[----:B------:R-:W-:Y:S02]  /*14730*/  UIADD3 UR17, UPT, UPT, UR8, 0x90, URZ ;  /* 0x0000009008117890 */ /* 0x000fe4000fffe0ff */
[----:B------:R-:W-:Y:S02]  /*14740*/  UIADD3 UR38, UP1, UPT, UR14, 0x2, URZ ;  /* 0x000000020e267890 */ /* 0x000fe4000ff3e0ff */
[----:B------:R-:W-:-:S02]  /*14750*/  UIADD3 UR24, UPT, UPT, UR8, 0x98, URZ ;  /* 0x0000009808187890 */ /* 0x000fc4000fffe0ff */
[----:B------:R-:W-:Y:S02]  /*14760*/  UIADD3.X UR39, UPT, UPT, UR4, 0x40004040, URZ, UP1, !UPT ;  /* 0x4000404004277890 */ /* 0x000fe40008ffe4ff */
[----:B------:R-:W-:Y:S02]  /*14770*/  UIADD3 UR25, UPT, UPT, UR8, 0xa0, URZ ;  /* 0x000000a008197890 */ /* 0x000fe4000fffe0ff */
[----:B------:R-:W-:Y:S02]  /*14780*/  UIADD3.64 UR18, UPT, UPT, UR38, 0x2, URZ ;  /* 0x0000000226127897 */ /* 0x000fe4000fffe0ff */
[----:B------:R-:W-:Y:S02]  /*14790*/  UIADD3.64 UR22, UPT, UPT, UR38, 0x4, URZ ;  /* 0x0000000426167897 */ /* 0x000fe4000fffe0ff */
[----:B------:R-:W-:Y:S02]  /*147a0*/  UIADD3.64 UR26, UPT, UPT, UR38, 0x3fe, URZ ;  /* 0x000003fe261a7897 */ /* 0x000fe4000fffe0ff */
[----:B------:R-:W-:-:S02]  /*147b0*/  UIADD3 UR30, UPT, UPT, UR8, 0xa8, URZ ;  /* 0x000000a8081e7890 */ /* 0x000fc4000fffe0ff */
[----:B------:R-:W-:Y:S02]  /*147c0*/  UIADD3.64 UR28, UPT, UPT, UR38, 0x400, URZ ;  /* 0x00000400261c7897 */ /* 0x000fe4000fffe0ff */
[----:B------:R-:W-:Y:S02]  /*147d0*/  UIADD3 UR31, UPT, UPT, UR8, 0xb0, URZ ;  /* 0x000000b0081f7890 */ /* 0x000fe4000fffe0ff */
[----:B------:R-:W-:Y:S01]  /*147e0*/  UIADD3.64 UR32, UPT, UPT, UR38, 0x402, URZ ;  /* 0x0000040226207897 */ /* 0x000fe2000fffe0ff */
[----:B------:R-:W-:Y:S01]  /*147f0*/  UMOV UR40, 0x0 ;  /* 0x0000000000287882 */ /* 0x000fe20000000000 */
[----:B------:R-:W-:Y:S01]  /*14800*/  UMOV UR41, 0x8200010 ;  /* 0x0820001000297882 */ /* 0x000fe20000000000 */
[----:B------:R-:W-:Y:S02]  /*14810*/  UIADD3 UR36, UPT, UPT, UR8, 0xb8, URZ ;  /* 0x000000b808247890 */ /* 0x000fe4000fffe0ff */
[----:B------:R-:W-:Y:S01]  /*14820*/  UIADD3.64 UR34, UPT, UPT, UR38, 0x404, URZ ;  /* 0x0000040426227897 */ /* 0x000fe2000fffe0ff */
[----:B------:R-:W-:Y:S01]  /*14830*/  UMOV UR15, 0x40004040 ;  /* 0x40004040000f7882 */ /* 0x000fe20000000000 */
[----:B------:R-:W-:Y:S01]  /*14840*/  UMOV UR42, 0x0 ;  /* 0x00000000002a7882 */ /* 0x000fe20000000000 */
[----:B------:R-:W-:Y:S01]  /*14850*/  UMOV UR43, 0x8200010 ;  /* 0x08200010002b7882 */ /* 0x000fe20000000000 */
[----:B------:R-:W-:Y:S01]  /*14860*/  UMOV UR44, 0x0 ;  /* 0x00000000002c7882 */ /* 0x000fe20000000000 */
[----:B------:R-:W-:Y:S01]  /*14870*/  UMOV UR45, 0x8200010 ;  /* 0x08200010002d7882 */ /* 0x000fe20000000000 */
[----:B------:R0:W-:Y:S01]  /*14880*/  UTCHMMA tmem[UR11], gdesc[UR14], tmem[UR8], tmem[UR40], idesc[UR41], !UPT ;  /* 0x00ff280e0b0079ea */ /* 0x0001e2000f800008 */
[----:B------:R-:W-:Y:S01]  /*14890*/  UMOV UR46, 0x0 ;  /* 0x00000000002e7882 */ /* 0x000fe20000000000 */
[----:B------:R-:W-:Y:S01]  /*148a0*/  UMOV UR47, 0x8200010 ;  /* 0x08200010002f7882 */ /* 0x000fe20000000000 */
[----:B------:R0:W-:Y:S01]  /*148b0*/  UTCHMMA tmem[UR16], gdesc[UR38], tmem[UR8], tmem[UR42], idesc[UR43], UPT ;  /* 0x00ff2a26100079ea */ /* 0x0001e2000b800008 */
        /* <DEDUP_REMOVED lines=8> */
[----:B------:R-:W-:Y:S01]  /*14940*/  UMOV UR4, UR6 ;  /* 0x0000000600047c82 */ /* 0x000fe20008000000 */
[----:B------:R-:W-:Y:S01]  /*14950*/  UMOV UR5, URZ ;  /* 0x000000ff00057c82 */ /* 0x000fe20008000000 */
[----:B------:R0:W-:Y:S01]  /*14960*/  UTCHMMA tmem[UR25], gdesc[UR26], tmem[UR8], tmem[UR48], idesc[UR49], UPT ;  /* 0x00ff301a190079ea */ /* 0x0001e2000b800008 */
[----:B------:R-:W-:Y:S01]  /*14970*/  UMOV UR54, 0x0 ;  /* 0x0000000000367882 */ /* 0x000fe20000000000 */
[----:B------:R-:W-:Y:S01]  /*14980*/  UMOV UR55, 0x8200010 ;  /* 0x0820001000377882 */ /* 0x000fe20000000000 */
[----:B------:R0:W-:Y:S01]  /*14990*/  UTCHMMA tmem[UR30], gdesc[UR28], tmem[UR8], tmem[UR50], idesc[UR51], UPT ;  /* 0x00ff321c1e0079ea */ /* 0x0001e2000b800008 */
[----:B------:R-:W-:Y:S01]  /*149a0*/  UMOV UR4, UR4 ;  /* 0x0000000400047c82 */ /* 0x000fe20008000000 */
[----:B------:R0:W-:Y:S01]  /*149b0*/  UTCHMMA tmem[UR31], gdesc[UR32], tmem[UR8], tmem[UR52], idesc[UR53], UPT ;  /* 0x00ff34201f0079ea */ /* 0x0001e2000b800008 */
[----:B------:R0:W-:Y:S01]  /*149c0*/  UTCHMMA tmem[UR36], gdesc[UR34], tmem[UR8], tmem[UR54], idesc[UR55], UPT ;  /* 0x00ff3622240079ea */ /* 0x0001e2000b800008 */
[----:B------:R0:W-:Y:S01]  /*149d0*/  UTCBAR [UR4], URZ ;  /* 0x000000ff040073e9 */ /* 0x0001e200080000ff */
[----:B------:R-:W-:Y:S01]  /*149e0*/  NOP ;  /* 0x0000000000007918 */ /* 0x000fe20000000000 */
.L_x_7:
[----:B0-----:R-:W-:Y:S01]  /*149f0*/  UMOV UR4, URZ ;  /* 0x000000ff00047c82 */ /* 0x001fe20008000000 */
[----:B------:R-:W-:Y:S01]  /*14a00*/  UMOV UR14, UR7 ;  /* 0x00000007000e7c82 */ /* 0x000fe20008000000 */
[----:B------:R-:W-:Y:S01]  /*14a10*/  UMOV UR15, UR13 ;  /* 0x0000000d000f7c82 */ /* 0x000fe20008000000 */
[----:B-----5:R-:W-:Y:S02]  /*14a20*/  IMAD.SHL.U32 R72, R70, 0x80, RZ ;  /* 0x0000008046487824 */ /* 0x020fe400078e00ff */
[----:B------:R-:W-:Y:S01]  /*14a30*/  IMAD.MOV.U32 R140, RZ, RZ, RZ ;  /* 0x000000ffff8c7224 */ /* 0x000fe200078e00ff */
[----:B------:R-:W-:Y:S06]  /*14a40*/  @!P3 BRA `(.L_x_8) ;  /* 0x000000b800a4b947 */ /* 0x000fec0003800000 */
[----:B------:R-:W-:Y:S01]  /*14a50*/  SHF.R.S32.HI R69, RZ, 0x1f, R71 ;  /* 0x0000001fff457819 */ /* 0x000fe20000011447 */
[C---:B------:R-:W-:Y:S01]  /*14a60*/  IMAD.SHL.U32 R70, R71.reuse, 0x2, RZ ;  /* 0x0000000247467824 */ /* 0x040fe200078e00ff */
[----:B------:R-:W-:Y:S01]  /*14a70*/  SHF.R.S32.HI R4, RZ, 0x1f, R72 ;  /* 0x0000001fff047819 */ /* 0x000fe20000011448 */
[----:B------:R-:W-:Y:S01]  /*14a80*/  UIADD3.64 UR22, UPT, UPT, UR14, 0x2, URZ ;  /* 0x000000020e167897 */ /* 0x000fe2000fffe0ff */
[----:B------:R-:W-:Y:S01]  /*14a90*/  SHF.L.U64.HI R69, R71, 0x1, R69 ;  /* 0x0000000147457819 */ /* 0x000fe20000010245 */
[----:B------:R-:W-:Y:S01]  /*14aa0*/  UIADD3.64 UR24, UPT, UPT, UR14, 0x4, URZ ;  /* 0x000000040e187897 */ /* 0x000fe2000fffe0ff */
[C---:B------:R-:W-:Y:S01]  /*14ab0*/  SHF.L.U64.HI R71, R72.reuse, 0x1, R4 ;  /* 0x0000000148477819 */ /* 0x040fe20000010204 */
[----:B------:R-:W-:Y:S01]  /*14ac0*/  IMAD.SHL.U32 R72, R72, 0x2, RZ ;  /* 0x0000000248487824 */ /* 0x000fe200078e00ff */
[----:B------:R-:W-:Y:S02]  /*14ad0*/  UIADD3.64 UR26, UPT, UPT, UR14, 0x3fe, URZ ;  /* 0x000003fe0e1a7897 */ /* 0x000fe4000fffe0ff */
[----:B------:R-:W-:-:S02]  /*14ae0*/  UIADD3.64 UR28, UPT, UPT, UR14, 0x400, URZ ;  /* 0x000004000e1c7897 */ /* 0x000fc4000fffe0ff */
[----:B------:R-:W-:Y:S02]  /*14af0*/  UIADD3.64 UR30, UPT, UPT, UR14, 0x402, URZ ;  /* 0x000004020e1e7897 */ /* 0x000fe4000fffe0ff */
[----:B------:R-:W-:Y:S01]  /*14b00*/  UIADD3.64 UR32, UPT, UPT, UR14, 0x404, URZ ;  /* 0x000004040e207897 */ /* 0x000fe2000fffe0ff */
[----:B------:R-:W-:Y:S01]  /*14b10*/  UMOV UR18, 0x1 ;  /* 0x0000000100127882 */ /* 0x000fe20000000000 */
[----:B------:R-:W-:-:S10]  /*14b20*/  UMOV UR5, URZ ;  /* 0x000000ff00057c82 */ /* 0x000fd40008000000 */
.L_x_11:
[----:B------:R-:W2:Y:S01]  /*14b30*/  LDL.LU R5, [R1+0x39c] ;  /* 0x00039c0001057983 */ /* 0x000ea20000300800 */
[----:B------:R-:W0:Y:S03]  /*14b40*/  LDC R110, c[0x0][0x3a0] ;  /* 0x0000e800ff6e7b82 */ /* 0x000e260000000800 */
[----:B------:R-:W3:Y:S04]  /*14b50*/  LDL.LU R4, [R1+0x3a0] ;  /* 0x0003a00001047983 */ /* 0x000ee80000300800 */
[----:B------:R1:W-:Y:S04]  /*14b60*/  STL [R1+0xa34], R143 ;  /* 0x000a348f01007387 */ /* 0x0003e80000100800 */
[----:B-1----:R-:W4:Y:S04]  /*14b70*/  LDL.LU R143, [R1+0x3a8] ;  /* 0x0003a800018f7983 */ /* 0x002f280000300800 */
[----:B------:R1:W-:Y:S04]  /*14b80*/  STL [R1+0xa30], R142 ;  /* 0x000a308e01007387 */ /* 0x0003e80000100800 */
[----:B-1----:R-:W4:Y:S04]  /*14b90*/  LDL.LU R142, [R1+0x3b8] ;  /* 0x0003b800018e7983 */ /* 0x002f280000300800 */
[----:B------:R1:W-:Y:S04]  /*14ba0*/  STL [R1+0xa2c], R141 ;  /* 0x000a2c8d01007387 */ /* 0x0003e80000100800 */
[----:B-1----:R-:W4:Y:S04]  /*14bb0*/  LDL.LU R141, [R1+0x3b0] ;  /* 0x0003b000018d7983 */ /* 0x002f280000300800 */
[----:B------:R1:W-:Y:S04]  /*14bc0*/  STL [R1+0xa28], R70 ;  /* 0x000a284601007387 */ /* 0x0003e80000100800 */
[----:B-1----:R-:W4:Y:S01]  /*14bd0*/  LDL.LU R70, [R1+0x3a4] ;  /* 0x0003a40001467983 */ /* 0x002f220000300800 */
[----:B------:R-:W-:Y:S01]  /*14be0*/  VIADD R140, R140, 0x1 ;  /* 0x000000018c8c7836 */ /* 0x000fe20000000000 */
[----:B------:R-:W-:-:S02]  /*14bf0*/  IADD3 R2, P5, PT, R2, R72, RZ ;  /* 0x0000004802027210 */ /* 0x000fc40007fbe0ff */
[----:B------:R1:W-:Y:S01]  /*14c00*/  STL [R1+0xa24], R69 ;  /* 0x000a244501007387 */ /* 0x0003e20000100800 */
[----:B0-----:R-:W-:Y:S01]  /*14c10*/  IMAD R110, R140, -0x80, R110 ;  /* 0xffffff808c6e7824 */ /* 0x001fe200078e026e */
[----:B------:R-:W-:Y:S01]  /*14c20*/  PRMT R111, RZ, 0x7610, R111 ;  /* 0x00007610ff6f7816 */ /* 0x000fe2000000006f */
[----:B------:R-:W-:Y:S01]  /*14c30*/  IMAD.X R3, R3, 0x1, R71, P5 ;  /* 0x0000000103037824 */ /* 0x000fe200028e0647 */
[----:B------:R-:W-:Y:S01]  /*14c40*/  STL [R1+0xa20], R68 ;  /* 0x000a204401007387 */ /* 0x000fe20000100800 */
[----:B------:R-:W-:Y:S02]  /*14c50*/  PRMT R109, RZ, 0x7610, R109 ;  /* 0x00007610ff6d7816 */ /* 0x000fe4000000006d */
[C---:B------:R-:W-:Y:S01]  /*14c60*/  ISETP.GT.AND P1, PT, R110.reuse, 0x1, PT ;  /* 0x000000016e00780c */ /* 0x040fe20003f24270 */
[----:B------:R0:W-:Y:S01]  /*14c70*/  STL [R1+0xa1c], R0 ;  /* 0x000a1c0001007387 */ /* 0x0001e20000100800 */
[----:B------:R-:W-:Y:S02]  /*14c80*/  PRMT R108, RZ, 0x7610, R108 ;  /* 0x00007610ff6c7816 */ /* 0x000fe4000000006c */
[----:B------:R-:W-:-:S13]  /*14c90*/  ISETP.GT.AND P4, PT, R110, RZ, PT ;  /* 0x000000ff6e00720c */ /* 0x000fda0003f84270 */
[----:B------:R-:W4:Y:S01]  /*14ca0*/  @P4 LDG.E.U16 R109, desc[UR20][R2.64] ;  /* 0x00000014026d4981 */ /* 0x000f22000c1e1500 */
[----:B---3--:R-:W-:-:S05]  /*14cb0*/  IADD3 R4, P3, PT, R4, R72, RZ ;  /* 0x0000004804047210 */ /* 0x008fca0007f7e0ff */
[----:B--2---:R-:W-:Y:S01]  /*14cc0*/  IMAD.X R5, R5, 0x1, R71, P3 ;  /* 0x0000000105057824 */ /* 0x004fe200018e0647 */
[----:B------:R-:W-:Y:S01]  /*14cd0*/  ISETP.GT.AND P3, PT, R110, 0x2, PT ;  /* 0x000000026e00780c */ /* 0x000fe20003f64270 */
[----:B------:R2:W-:Y:S04]  /*14ce0*/  STL [R1+0x3a0], R4 ;  /* 0x0003a00401007387 */ /* 0x0005e80000100800 */
[----:B------:R3:W-:Y:S01]  /*14cf0*/  STL [R1+0x39c], R5 ;  /* 0x00039c0501007387 */ /* 0x0007e20000100800 */
[----:B----4-:R-:W-:-:S03]  /*14d00*/  IADD3 R143, P5, PT, R143, R72, RZ ;  /* 0x000000488f8f7210 */ /* 0x010fc60007fbe0ff */
[----:B-1----:R-:W4:Y:S04]  /*14d10*/  LDL.LU R69, [R1+0x3b4] ;  /* 0x0003b40001457983 */ /* 0x002f280000300800 */
[----:B0-----:R-:W4:Y:S04]  /*14d20*/  LDL.LU R0, [R1+0x3c0] ;  /* 0x0003c00001007983 */ /* 0x001f280000300800 */
[----:B------:R-:W-:Y:S04]  /*14d30*/  STL [R1+0x3a8], R143 ;  /* 0x0003a88f01007387 */ /* 0x000fe80000100800 */
[----:B------:R2:W4:Y:S02]  /*14d40*/  @P1 LDG.E.U16 R111, desc[UR20][R4.64] ;  /* 0x00000014046f1981 */ /* 0x000524000c1e1500 */
[----:B--2---:R-:W-:Y:S01]  /*14d50*/  @P3 IMAD.MOV.U32 R4, RZ, RZ, R143 ;  /* 0x000000ffff043224 */ /* 0x004fe200078e008f */
[-C--:B------:R-:W-:Y:S01]  /*14d60*/  IADD3 R141, P6, PT, R141, R72.reuse, RZ ;  /* 0x000000488d8d7210 */ /* 0x080fe20007fde0ff */
[----:B------:R-:W-:Y:S01]  /*14d70*/  IMAD.X R70, R70, 0x1, R71, P5 ;  /* 0x0000000146467824 */ /* 0x000fe200028e0647 */
[----:B------:R-:W-:-:S03]  /*14d80*/  IADD3 R142, P5, PT, R142, R72, RZ ;  /* 0x000000488e8e7210 */ /* 0x000fc60007fbe0ff */
[----:B---3--:R-:W-:Y:S01]  /*14d90*/  @P3 IMAD.MOV.U32 R5, RZ, RZ, R70 ;  /* 0x000000ffff053224 */ /* 0x008fe200078e0046 */
[----:B------:R0:W-:Y:S04]  /*14da0*/  STL [R1+0x3a4], R70 ;  /* 0x0003a44601007387 */ /* 0x0001e80000100800 */
[----:B------:R1:W5:Y:S04]  /*14db0*/  @P3 LDG.E.U16 R108, desc[UR20][R4.64] ;  /* 0x00000014046c3981 */ /* 0x000368000c1e1500 */
[----:B0-----:R-:W2:Y:S04]  /*14dc0*/  LDL.LU R70, [R1+0x3bc] ;  /* 0x0003bc0001467983 */ /* 0x001ea80000300800 */
[----:B------:R0:W-:Y:S04]  /*14dd0*/  STL [R1+0x3b0], R141 ;  /* 0x0003b08d01007387 */ /* 0x0001e80000100800 */
[----:B------:R-:W3:Y:S04]  /*14de0*/  LDL.LU R143, [R1+0x3c8] ;  /* 0x0003c800018f7983 */ /* 0x000ee80000300800 */
[----:B------:R-:W-:Y:S04]  /*14df0*/  STL [R1+0x3b8], R142 ;  /* 0x0003b88e01007387 */ /* 0x000fe80000100800 */
[----:B------:R-:W3:Y:S04]  /*14e00*/  LDL.LU R68, [R1+0x3d0] ;  /* 0x0003d00001447983 */ /* 0x000ee80000300800 */
[----:B------:R-:W3:Y:S01]  /*14e10*/  LDL.LU R5, [R1+0x3ac] ;  /* 0x0003ac0001057983 */ /* 0x000ee20000300800 */
[----:B------:R-:W-:-:S02]  /*14e20*/  ISETP.GT.AND P4, PT, R110, 0x3, PT ;  /* 0x000000036e00780c */ /* 0x000fc40003f84270 */
[C---:B------:R-:W-:Y:S02]  /*14e30*/  ISETP.GT.AND P1, PT, R110.reuse, 0x4, PT ;  /* 0x000000046e00780c */ /* 0x040fe40003f24270 */
[----:B------:R-:W-:Y:S02]  /*14e40*/  PRMT R107, RZ, 0x7610, R107 ;  /* 0x00007610ff6b7816 */ /* 0x000fe4000000006b */
[----:B------:R-:W-:Y:S02]  /*14e50*/  ISETP.GT.AND P3, PT, R110, 0x5, PT ;  /* 0x000000056e00780c */ /* 0x000fe40003f64270 */
[----:B------:R-:W-:-:S05]  /*14e60*/  PRMT R6, RZ, 0x7610, R6 ;  /* 0x00007610ff067816 */ /* 0x000fca0000000006 */
[----:B-1----:R-:W-:Y:S01]  /*14e70*/  @P4 IMAD.MOV.U32 R4, RZ, RZ, R141 ;  /* 0x000000ffff044224 */ /* 0x002fe200078e008d */
[----:B------:R-:W-:Y:S01]  /*14e80*/  PRMT R106, RZ, 0x7610, R106 ;  /* 0x00007610ff6a7816 */ /* 0x000fe2000000006a */
[----:B----4-:R-:W-:Y:S01]  /*14e90*/  IMAD.X R69, R69, 0x1, R71, P5 ;  /* 0x0000000145457824 */ /* 0x010fe200028e0647 */
[----:B------:R-:W-:-:S05]  /*14ea0*/  IADD3 R0, P5, PT, R0, R72, RZ ;  /* 0x0000004800007210 */ /* 0x000fca0007fbe0ff */
[--C-:B--2---:R-:W-:Y:S02]  /*14eb0*/  IMAD.X R70, R70, 0x1, R71.reuse, P5 ;  /* 0x0000000146467824 */ /* 0x104fe400028e0647 */
[----:B---3--:R-:W-:Y:S01]  /*14ec0*/  IMAD.X R5, R5, 0x1, R71, P6 ;  /* 0x0000000105057824 */ /* 0x008fe200030e0647 */
[----:B------:R-:W-:-:S04]  /*14ed0*/  IADD3 R143, P6, PT, R143, R72, RZ ;  /* 0x000000488f8f7210 */ /* 0x000fc80007fde0ff */
[----:B------:R1:W-:Y:S04]  /*14ee0*/  STL [R1+0x3ac], R5 ;  /* 0x0003ac0501007387 */ /* 0x0003e80000100800 */
[----:B------:R2:W5:Y:S01]  /*14ef0*/  @P4 LDG.E.U16 R107, desc[UR20][R4.64] ;  /* 0x00000014046b4981 */ /* 0x000562000c1e1500 */
[----:B------:R-:W-:-:S03]  /*14f00*/  IADD3 R68, P5, PT, R68, R72, RZ ;  /* 0x0000004844447210 */ /* 0x000fc60007fbe0ff */
[----:B------:R3:W-:Y:S04]  /*14f10*/  STL [R1+0x3b4], R69 ;  /* 0x0003b44501007387 */ /* 0x0007e80000100800 */
[----:B0-----:R-:W4:Y:S01]  /*14f20*/  LDL.LU R141, [R1+0x3cc] ;  /* 0x0003cc00018d7983 */ /* 0x001f220000300800 */
[----:B--2---:R-:W-:Y:S02]  /*14f30*/  @P1 IMAD.MOV.U32 R4, RZ, RZ, R142 ;  /* 0x000000ffff041224 */ /* 0x004fe400078e008e */
[----:B-1----:R-:W-:Y:S02]  /*14f40*/  @P1 IMAD.MOV.U32 R5, RZ, RZ, R69 ;  /* 0x000000ffff051224 */ /* 0x002fe400078e0045 */
[----:B---3--:R-:W2:Y:S04]  /*14f50*/  LDL.LU R69, [R1+0x3d8] ;  /* 0x0003d80001457983 */ /* 0x008ea80000300800 */
[----:B------:R-:W-:Y:S04]  /*14f60*/  STL [R1+0x3c0], R0 ;  /* 0x0003c00001007387 */ /* 0x000fe80000100800 */
[----:B------:R0:W5:Y:S04]  /*14f70*/  @P1 LDG.E.U16 R6, desc[UR20][R4.64] ;  /* 0x0000001404061981 */ /* 0x000168000c1e1500 */
[----:B------:R1:W-:Y:S01]  /*14f80*/  STL [R1+0x3bc], R70 ;  /* 0x0003bc4601007387 */ /* 0x0003e20000100800 */
[----:B0-----:R-:W-:-:S02]  /*14f90*/  @P3 IMAD.MOV.U32 R4, RZ, RZ, R0 ;  /* 0x000000ffff043224 */ /* 0x001fc400078e0000 */
[----:B------:R-:W-:Y:S02]  /*14fa0*/  @P3 IMAD.MOV.U32 R5, RZ, RZ, R70 ;  /* 0x000000ffff053224 */ /* 0x000fe400078e0046 */
[----:B-1----:R-:W3:Y:S04]  /*14fb0*/  LDL.LU R70, [R1+0x3d4] ;  /* 0x0003d40001467983 */ /* 0x002ee80000300800 */
[----:B------:R-:W-:Y:S04]  /*14fc0*/  STL [R1+0x3c8], R143 ;  /* 0x0003c88f01007387 */ /* 0x000fe80000100800 */
[----:B------:R-:W3:Y:S04]  /*14fd0*/  LDL.LU R142, [R1+0x3e0] ;  /* 0x0003e000018e7983 */ /* 0x000ee80000300800 */
[----:B------:R-:W-:Y:S04]  /*14fe0*/  STL [R1+0x3d0], R68 ;  /* 0x0003d04401007387 */ /* 0x000fe80000100800 */
[----:B------:R-:W3:Y:S04]  /*14ff0*/  LDL.LU R0, [R1+0x3e8] ;  /* 0x0003e80001007983 */ /* 0x000ee80000300800 */
[----:B------:R0:W5:Y:S04]  /*15000*/  @P3 LDG.E.U16 R106, desc[UR20][R4.64] ;  /* 0x00000014046a3981 */ /* 0x000168000c1e1500 */
[----:B------:R-:W3:Y:S01]  /*15010*/  LDL.LU R5, [R1+0x3c4] ;  /* 0x0003c40001057983 */ /* 0x000ee20000300800 */
[----:B------:R-:W-:-:S02]  /*15020*/  ISETP.GT.AND P4, PT, R110, 0x6, PT ;  /* 0x000000066e00780c */ /* 0x000fc40003f84270 */
[C---:B------:R-:W-:Y:S02]  /*15030*/  ISETP.GT.AND P1, PT, R110.reuse, 0x7, PT ;  /* 0x000000076e00780c */ /* 0x040fe40003f24270 */
[----:B------:R-:W-:Y:S02]  /*15040*/  PRMT R7, RZ, 0x7610, R7 ;  /* 0x00007610ff077816 */ /* 0x000fe40000000007 */
[----:B------:R-:W-:Y:S02]  /*15050*/  ISETP.GT.AND P3, PT, R110, 0x8, PT ;  /* 0x000000086e00780c */ /* 0x000fe40003f64270 */
[----:B------:R-:W-:-:S05]  /*15060*/  PRMT R105, RZ, 0x7610, R105 ;  /* 0x00007610ff697816 */ /* 0x000fca0000000069 */
[----:B0-----:R-:W-:Y:S01]  /*15070*/  @P4 IMAD.MOV.U32 R4, RZ, RZ, R143 ;  /* 0x000000ffff044224 */ /* 0x001fe200078e008f */
[----:B------:R-:W-:Y:S01]  /*15080*/  PRMT R104, RZ, 0x7610, R104 ;  /* 0x00007610ff687816 */ /* 0x000fe20000000068 */
[----:B----4-:R-:W-:Y:S01]  /*15090*/  IMAD.X R141, R141, 0x1, R71, P5 ;  /* 0x000000018d8d7824 */ /* 0x010fe200028e0647 */
[----:B--2---:R-:W-:-:S05]  /*150a0*/  IADD3 R69, P5, PT, R69, R72, RZ ;  /* 0x0000004845457210 */ /* 0x004fca0007fbe0ff */
[--C-:B---3--:R-:W-:Y:S01]  /*150b0*/  IMAD.X R70, R70, 0x1, R71.reuse, P5 ;  /* 0x0000000146467824 */ /* 0x108fe200028e0647 */
[-C--:B------:R-:W-:Y:S01]  /*150c0*/  IADD3 R0, P5, PT, R0, R72.reuse, RZ ;  /* 0x0000004800007210 */ /* 0x080fe20007fbe0ff */
[----:B------:R-:W-:Y:S01]  /*150d0*/  IMAD.X R5, R5, 0x1, R71, P6 ;  /* 0x0000000105057824 */ /* 0x000fe200030e0647 */
[----:B------:R-:W-:-:S04]  /*150e0*/  IADD3 R142, P6, PT, R142, R72, RZ ;  /* 0x000000488e8e7210 */ /* 0x000fc80007fde0ff */
[----:B------:R0:W-:Y:S04]  /*150f0*/  STL [R1+0x3c4], R5 ;  /* 0x0003c40501007387 */ /* 0x0001e80000100800 */
[----:B------:R1:W5:Y:S04]  /*15100*/  @P4 LDG.E.U16 R7, desc[UR20][R4.64] ;  /* 0x0000001404074981 */ /* 0x000368000c1e1500 */
[----:B------:R2:W-:Y:S01]  /*15110*/  STL [R1+0x3cc], R141 ;  /* 0x0003cc8d01007387 */ /* 0x0005e20000100800 */
[----:B-1----:R-:W-:Y:S02]  /*15120*/  @P1 IMAD.MOV.U32 R4, RZ, RZ, R68 ;  /* 0x000000ffff041224 */ /* 0x002fe400078e0044 */
[----:B0-----:R-:W-:-:S02]  /*15130*/  @P1 IMAD.MOV.U32 R5, RZ, RZ, R141 ;  /* 0x000000ffff051224 */ /* 0x001fc400078e008d */
[----:B--2---:R-:W2:Y:S04]  /*15140*/  LDL.LU R141, [R1+0x3e4] ;  /* 0x0003e400018d7983 */ /* 0x004ea80000300800 */
[----:B------:R-:W3:Y:S04]  /*15150*/  LDL.LU R68, [R1+0x3f0] ;  /* 0x0003f00001447983 */ /* 0x000ee80000300800 */
[----:B------:R-:W-:Y:S04]  /*15160*/  STL [R1+0x3d8], R69 ;  /* 0x0003d84501007387 */ /* 0x000fe80000100800 */
[----:B------:R0:W5:Y:S04]  /*15170*/  @P1 LDG.E.U16 R105, desc[UR20][R4.64] ;  /* 0x0000001404691981 */ /* 0x000168000c1e1500 */
[----:B------:R1:W-:Y:S01]  /*15180*/  STL [R1+0x3d4], R70 ;  /* 0x0003d44601007387 */ /* 0x0003e20000100800 */
[----:B0-----:R-:W-:-:S02]  /*15190*/  @P3 IMAD.MOV.U32 R4, RZ, RZ, R69 ;  /* 0x000000ffff043224 */ /* 0x001fc400078e0045 */
[----:B------:R-:W-:Y:S02]  /*151a0*/  @P3 IMAD.MOV.U32 R5, RZ, RZ, R70 ;  /* 0x000000ffff053224 */ /* 0x000fe400078e0046 */
[----:B-1----:R-:W4:Y:S04]  /*151b0*/  LDL.LU R70, [R1+0x3ec] ;  /* 0x0003ec0001467983 */ /* 0x002f280000300800 */
[----:B------:R-:W-:Y:S04]  /*151c0*/  STL [R1+0x3e0], R142 ;  /* 0x0003e08e01007387 */ /* 0x000fe80000100800 */
[----:B------:R-:W4:Y:S04]  /*151d0*/  LDL.LU R143, [R1+0x3f8] ;  /* 0x0003f800018f7983 */ /* 0x000f280000300800 */
[----:B------:R-:W-:Y:S04]  /*151e0*/  STL [R1+0x3e8], R0 ;  /* 0x0003e80001007387 */ /* 0x000fe80000100800 */
[----:B------:R-:W4:Y:S04]  /*151f0*/  LDL.LU R69, [R1+0x400] ;  /* 0x0004000001457983 */ /* 0x000f280000300800 */
[----:B------:R0:W5:Y:S04]  /*15200*/  @P3 LDG.E.U16 R104, desc[UR20][R4.64] ;  /* 0x0000001404683981 */ /* 0x000168000c1e1500 */
[----:B------:R-:W4:Y:S01]  /*15210*/  LDL.LU R5, [R1+0x3dc] ;  /* 0x0003dc0001057983 */ /* 0x000f220000300800 */
[----:B------:R-:W-:-:S02]  /*15220*/  ISETP.GT.AND P4, PT, R110, 0x9, PT ;  /* 0x000000096e00780c */ /* 0x000fc40003f84270 */
[C---:B------:R-:W-:Y:S02]  /*15230*/  ISETP.GT.AND P1, PT, R110.reuse, 0xa, PT ;  /* 0x0000000a6e00780c */ /* 0x040fe40003f24270 */
[----:B------:R-:W-:Y:S02]  /*15240*/  PRMT R8, RZ, 0x7610, R8 ;  /* 0x00007610ff087816 */ /* 0x000fe40000000008 */
[----:B------:R-:W-:Y:S02]  /*15250*/  ISETP.GT.AND P3, PT, R110, 0xb, PT ;  /* 0x0000000b6e00780c */ /* 0x000fe40003f64270 */
[----:B------:R-:W-:-:S05]  /*15260*/  PRMT R9, RZ, 0x7610, R9 ;  /* 0x00007610ff097816 */ /* 0x000fca0000000009 */
[----:B0-----:R-:W-:Y:S01]  /*15270*/  @P4 IMAD.MOV.U32 R4, RZ, RZ, R142 ;  /* 0x000000ffff044224 */ /* 0x001fe200078e008e */
[----:B------:R-:W-:Y:S01]  /*15280*/  PRMT R103, RZ, 0x7610, R103 ;  /* 0x00007610ff677816 */ /* 0x000fe20000000067 */
[----:B--2---:R-:W-:Y:S01]  /*15290*/  IMAD.X R141, R141, 0x1, R71, P5 ;  /* 0x000000018d8d7824 */ /* 0x004fe200028e0647 */
[----:B---3--:R-:W-:-:S05]  /*152a0*/  IADD3 R68, P5, PT, R68, R72, RZ ;  /* 0x0000004844447210 */ /* 0x008fca0007fbe0ff */
[--C-:B----4-:R-:W-:Y:S01]  /*152b0*/  IMAD.X R70, R70, 0x1, R71.reuse, P5 ;  /* 0x0000000146467824 */ /* 0x110fe200028e0647 */
        /* <DEDUP_REMOVED lines=688> */
[----:B------:R0:W-:Y:S04]  /*17dc0*/  STL [R1+0x5f0], R142 ;  /* 0x0005f08e01007387 */ /* 0x0001e80000100800 */
        /* <DEDUP_REMOVED lines=10> */
[----:B-1----:R-:W-:Y:S01]  /*17e70*/  @P4 IMAD.MOV.U32 R4, RZ, RZ, R142 ;  /* 0x000000ffff044224 */ /* 0x002fe200078e008e */
[----:B------:R-:W-:Y:S01]  /*17e80*/  PRMT R134, RZ, 0x7610, R134 ;  /* 0x00007610ff867816 */ /* 0x000fe20000000086 */
[----:B--2---:R-:W-:Y:S01]  /*17e90*/  IMAD.X R141, R141, 0x1, R71, P5 ;  /* 0x000000018d8d7824 */ /* 0x004fe200028e0647 */
[----:B---3--:R-:W-:-:S05]  /*17ea0*/  IADD3 R0, P5, PT, R0, R72, RZ ;  /* 0x0000004800007210 */ /* 0x008fca0007fbe0ff */
[--C-:B----4-:R-:W-:Y:S01]  /*17eb0*/  IMAD.X R70, R70, 0x1, R71.reuse, P5 ;  /* 0x0000000146467824 */ /* 0x110fe200028e0647 */
[----:B------:R-:W-:Y:S01]  /*17ec0*/  IADD3 R68, P5, PT, R68, R72, RZ ;  /* 0x0000004844447210 */ /* 0x000fe20007fbe0ff */
[----:B------:R-:W-:-:S05]  /*17ed0*/  IMAD.X R5, R5, 0x1, R71, P6 ;  /* 0x0000000105057824 */ /* 0x000fca00030e0647 */
[----:B------:R1:W-:Y:S04]  /*17ee0*/  STL [R1+0x5ec], R5 ;  /* 0x0005ec0501007387 */ /* 0x0003e80000100800 */
[----:B------:R2:W5:Y:S01]  /*17ef0*/  @P4 LDG.E.U16 R135, desc[UR20][R4.64] ;  /* 0x0000001404874981 */ /* 0x000562000c1e1500 */
[----:B------:R-:W-:-:S03]  /*17f00*/  IADD3 R143, P6, PT, R143, R72, RZ ;  /* 0x000000488f8f7210 */ /* 0x000fc60007fde0ff */
[----:B------:R3:W-:Y:S04]  /*17f10*/  STL [R1+0x5f4], R141 ;  /* 0x0005f48d01007387 */ /* 0x0007e80000100800 */
[----:B0-----:R-:W4:Y:S01]  /*17f20*/  LDL.LU R142, [R1+0x60c] ;  /* 0x00060c00018e7983 */ /* 0x001f220000300800 */
[----:B--2---:R-:W-:Y:S02]  /*17f30*/  @P1 IMAD.MOV.U32 R4, RZ, RZ, R69 ;  /* 0x000000ffff041224 */ /* 0x004fe400078e0045 */
[----:B-1----:R-:W-:Y:S01]  /*17f40*/  @P1 IMAD.MOV.U32 R5, RZ, RZ, R141 ;  /* 0x000000ffff051224 */ /* 0x002fe200078e008d */
[----:B------:R-:W2:Y:S04]  /*17f50*/  LDL.LU R69, [R1+0x618] ;  /* 0x0006180001457983 */ /* 0x000ea80000300800 */
[----:B------:R0:W5:Y:S04]  /*17f60*/  @P1 LDG.E.U16 R136, desc[UR20][R4.64] ;  /* 0x0000001404881981 */ /* 0x000168000c1e1500 */
[----:B------:R-:W-:Y:S04]  /*17f70*/  STL [R1+0x600], R0 ;  /* 0x0006000001007387 */ /* 0x000fe80000100800 */
[----:B------:R1:W-:Y:S01]  /*17f80*/  STL [R1+0x5fc], R70 ;  /* 0x0005fc4601007387 */ /* 0x0003e20000100800 */
[----:B0-----:R-:W-:-:S02]  /*17f90*/  @P3 IMAD.MOV.U32 R4, RZ, RZ, R0 ;  /* 0x000000ffff043224 */ /* 0x001fc400078e0000 */
[----:B------:R-:W-:Y:S01]  /*17fa0*/  @P3 IMAD.MOV.U32 R5, RZ, RZ, R70 ;  /* 0x000000ffff053224 */ /* 0x000fe200078e0046 */
[----:B---3--:R-:W3:Y:S04]  /*17fb0*/  LDL.LU R141, [R1+0x614] ;  /* 0x00061400018d7983 */ /* 0x008ee80000300800 */
[----:B------:R0:W-:Y:S04]  /*17fc0*/  STL [R1+0x608], R143 ;  /* 0x0006088f01007387 */ /* 0x0001e80000100800 */
[----:B-1----:R-:W3:Y:S04]  /*17fd0*/  LDL.LU R70, [R1+0x620] ;  /* 0x0006200001467983 */ /* 0x002ee80000300800 */
[----:B------:R-:W-:Y:S04]  /*17fe0*/  STL [R1+0x610], R68 ;  /* 0x0006104401007387 */ /* 0x000fe80000100800 */
[----:B------:R1:W5:Y:S04]  /*17ff0*/  @P3 LDG.E.U16 R134, desc[UR20][R4.64] ;  /* 0x0000001404863981 */ /* 0x000368000c1e1500 */
[----:B------:R-:W3:Y:S01]  /*18000*/  LDL.LU R0, [R1+0x628] ;  /* 0x0006280001007983 */ /* 0x000ee20000300800 */
[----:B-1----:R-:W-:-:S03]  /*18010*/  IMAD.MOV.U32 R5, RZ, RZ, R143 ;  /* 0x000000ffff057224 */ /* 0x002fc600078e008f */
[----:B0-----:R-:W5:Y:S04]  /*18020*/  LDL.LU R143, [R1+0xa34] ;  /* 0x000a3400018f7983 */ /* 0x001f680000300800 */
[----:B------:R-:W3:Y:S01]  /*18030*/  LDL.LU R4, [R1+0x604] ;  /* 0x0006040001047983 */ /* 0x000ee20000300800 */
[C---:B------:R-:W-:Y:S02]  /*18040*/  ISETP.GT.AND P4, PT, R110.reuse, 0x4e, PT ;  /* 0x0000004e6e00780c */ /* 0x040fe40003f84270 */
[C---:B------:R-:W-:Y:S02]  /*18050*/  ISETP.GT.AND P1, PT, R110.reuse, 0x4f, PT ;  /* 0x0000004f6e00780c */ /* 0x040fe40003f24270 */
[----:B------:R-:W-:Y:S02]  /*18060*/  PRMT R133, RZ, 0x7610, R133 ;  /* 0x00007610ff857816 */ /* 0x000fe40000000085 */
[----:B------:R-:W-:-:S02]  /*18070*/  ISETP.GT.AND P3, PT, R110, 0x50, PT ;  /* 0x000000506e00780c */ /* 0x000fc40003f64270 */
[----:B------:R-:W-:Y:S02]  /*18080*/  PRMT R132, RZ, 0x7610, R132 ;  /* 0x00007610ff847816 */ /* 0x000fe40000000084 */
[----:B------:R-:W-:Y:S01]  /*18090*/  PRMT R131, RZ, 0x7610, R131 ;  /* 0x00007610ff837816 */ /* 0x000fe20000000083 */
[----:B----4-:R-:W-:Y:S01]  /*180a0*/  IMAD.X R142, R142, 0x1, R71, P5 ;  /* 0x000000018e8e7824 */ /* 0x010fe200028e0647 */
[----:B--2---:R-:W-:-:S05]  /*180b0*/  IADD3 R69, P5, PT, R69, R72, RZ ;  /* 0x0000004845457210 */ /* 0x004fca0007fbe0ff */
[--C-:B---3--:R-:W-:Y:S02]  /*180c0*/  IMAD.X R141, R141, 0x1, R71.reuse, P5 ;  /* 0x000000018d8d7824 */ /* 0x108fe400028e0647 */
[----:B------:R-:W-:-:S05]  /*180d0*/  IMAD.X R4, R4, 0x1, R71, P6 ;  /* 0x0000000104047824 */ /* 0x000fca00030e0647 */
[-C--:B------:R-:W-:Y:S01]  /*180e0*/  @P4 LOP3.LUT R5, R5, R4.reuse, RZ, 0x3c, !PT ;  /* 0x0000000405054212 */ /* 0x080fe200078e3cff */
[----:B------:R0:W-:Y:S03]  /*180f0*/  STL [R1+0x604], R4 ;  /* 0x0006040401007387 */ /* 0x0001e60000100800 */
[----:B0-----:R-:W-:-:S04]  /*18100*/  @P4 LOP3.LUT R4, R5, R4, RZ, 0x3c, !PT ;  /* 0x0000000405044212 */ /* 0x001fc800078e3cff */
[----:B------:R-:W-:Y:S01]  /*18110*/  @P4 LOP3.LUT R5, R5, R4, RZ, 0x3c, !PT ;  /* 0x0000000405054212 */ /* 0x000fe200078e3cff */
[----:B------:R0:W-:Y:S04]  /*18120*/  STL [R1+0x60c], R142 ;  /* 0x00060c8e01007387 */ /* 0x0001e80000100800 */
[----:B------:R1:W5:Y:S01]  /*18130*/  @P4 LDG.E.U16 R133, desc[UR20][R4.64] ;  /* 0x0000001404854981 */ /* 0x000362000c1e1500 */
[-C--:B------:R-:W-:Y:S02]  /*18140*/  IADD3 R70, P6, PT, R70, R72.reuse, RZ ;  /* 0x0000004846467210 */ /* 0x080fe40007fde0ff */
[----:B------:R-:W-:Y:S01]  /*18150*/  IADD3 R0, P5, PT, R0, R72, RZ ;  /* 0x0000004800007210 */ /* 0x000fe20007fbe0ff */
[----:B-1----:R-:W-:Y:S02]  /*18160*/  @P1 IMAD.MOV.U32 R4, RZ, RZ, R68 ;  /* 0x000000ffff041224 */ /* 0x002fe400078e0044 */
[----:B------:R-:W-:Y:S01]  /*18170*/  @P1 IMAD.MOV.U32 R5, RZ, RZ, R142 ;  /* 0x000000ffff051224 */ /* 0x000fe200078e008e */
[----:B------:R-:W2:Y:S04]  /*18180*/  LDL.LU R68, [R1+0x624] ;  /* 0x0006240001447983 */ /* 0x000ea80000300800 */
[----:B0-----:R-:W3:Y:S04]  /*18190*/  LDL.LU R142, [R1+0x630] ;  /* 0x00063000018e7983 */ /* 0x001ee80000300800 */
[----:B------:R0:W5:Y:S04]  /*181a0*/  @P1 LDG.E.U16 R132, desc[UR20][R4.64] ;  /* 0x0000001404841981 */ /* 0x000168000c1e1500 */
[----:B------:R-:W-:Y:S04]  /*181b0*/  STL [R1+0x618], R69 ;  /* 0x0006184501007387 */ /* 0x000fe80000100800 */
[----:B------:R1:W-:Y:S01]  /*181c0*/  STL [R1+0x614], R141 ;  /* 0x0006148d01007387 */ /* 0x0003e20000100800 */
[----:B0-----:R-:W-:-:S02]  /*181d0*/  @P3 IMAD.MOV.U32 R4, RZ, RZ, R69 ;  /* 0x000000ffff043224 */ /* 0x001fc400078e0045 */
[----:B------:R-:W-:-:S05]  /*181e0*/  @P3 IMAD.MOV.U32 R5, RZ, RZ, R141 ;  /* 0x000000ffff053224 */ /* 0x000fca00078e008d */
[----:B------:R0:W5:Y:S04]  /*181f0*/  @P3 LDG.E.U16 R131, desc[UR20][R4.64] ;  /* 0x0000001404833981 */ /* 0x000168000c1e1500 */
[----:B-1----:R-:W4:Y:S04]  /*18200*/  LDL.LU R141, [R1+0x638] ;  /* 0x00063800018d7983 */ /* 0x002f280000300800 */
[----:B------:R1:W-:Y:S04]  /*18210*/  STL [R1+0x620], R70 ;  /* 0x0006204601007387 */ /* 0x0003e80000100800 */
[----:B------:R-:W4:Y:S04]  /*18220*/  LDL.LU R69, [R1+0x640] ;  /* 0x0006400001457983 */ /* 0x000f280000300800 */
[----:B------:R-:W-:Y:S04]  /*18230*/  STL [R1+0x628], R0 ;  /* 0x0006280001007387 */ /* 0x000fe80000100800 */
[----:B------:R-:W4:Y:S01]  /*18240*/  LDL.LU R5, [R1+0x61c] ;  /* 0x00061c0001057983 */ /* 0x000f220000300800 */
[----:B------:R-:W-:-:S02]  /*18250*/  ISETP.GT.AND P4, PT, R110, 0x51, PT ;  /* 0x000000516e00780c */ /* 0x000fc40003f84270 */
[----:B------:R-:W-:Y:S02]  /*18260*/  ISETP.GT.AND P1, PT, R110, 0x52, PT ;  /* 0x000000526e00780c */ /* 0x000fe40003f24270 */
[----:B------:R-:W-:Y:S02]  /*18270*/  PRMT R129, RZ, 0x7610, R129 ;  /* 0x00007610ff817816 */ /* 0x000fe40000000081 */
[----:B------:R-:W-:-:S07]  /*18280*/  PRMT R130, RZ, 0x7610, R130 ;  /* 0x00007610ff827816 */ /* 0x000fce0000000082 */
[----:B0-----:R-:W-:Y:S02]  /*18290*/  @P4 IMAD.MOV.U32 R4, RZ, RZ, R70 ;  /* 0x000000ffff044224 */ /* 0x001fe400078e0046 */
[--C-:B--2---:R-:W-:Y:S01]  /*182a0*/  IMAD.X R68, R68, 0x1, R71.reuse, P5 ;  /* 0x0000000144447824 */ /* 0x104fe200028e0647 */
[----:B---3--:R-:W-:Y:S01]  /*182b0*/  IADD3 R142, P5, PT, R142, R72, RZ ;  /* 0x000000488e8e7210 */ /* 0x008fe20007fbe0ff */
[----:B----4-:R-:W-:-:S05]  /*182c0*/  IMAD.X R5, R5, 0x1, R71, P6 ;  /* 0x0000000105057824 */ /* 0x010fca00030e0647 */
[----:B------:R0:W-:Y:S04]  /*182d0*/  STL [R1+0x61c], R5 ;  /* 0x00061c0501007387 */ /* 0x0001e80000100800 */
[----:B------:R2:W5:Y:S04]  /*182e0*/  @P4 LDG.E.U16 R129, desc[UR20][R4.64] ;  /* 0x0000001404814981 */ /* 0x000568000c1e1500 */
[----:B------:R3:W-:Y:S04]  /*182f0*/  STL [R1+0x624], R68 ;  /* 0x0006244401007387 */ /* 0x0007e80000100800 */
[----:B-1----:R-:W4:Y:S01]  /*18300*/  LDL.LU R70, [R1+0x63c] ;  /* 0x00063c0001467983 */ /* 0x002f220000300800 */
[----:B--2---:R-:W-:-:S02]  /*18310*/  @P1 IMAD.MOV.U32 R4, RZ, RZ, R0 ;  /* 0x000000ffff041224 */ /* 0x004fc400078e0000 */
[----:B0-----:R-:W-:Y:S02]  /*18320*/  @P1 IMAD.MOV.U32 R5, RZ, RZ, R68 ;  /* 0x000000ffff051224 */ /* 0x001fe400078e0044 */
[----:B---3--:R-:W2:Y:S04]  /*18330*/  LDL.LU R68, [R1+0x648] ;  /* 0x0006480001447983 */ /* 0x008ea80000300800 */
[----:B------:R-:W3:Y:S04]  /*18340*/  LDL.LU R0, [R1+0x650] ;  /* 0x0006500001007983 */ /* 0x000ee80000300800 */
[----:B------:R0:W5:Y:S04]  /*18350*/  @P1 LDG.E.U16 R130, desc[UR20][R4.64] ;  /* 0x0000001404821981 */ /* 0x000168000c1e1500 */
[----:B------:R1:W-:Y:S01]  /*18360*/  STL [R1+0x630], R142 ;  /* 0x0006308e01007387 */ /* 0x0003e20000100800 */
[----:B0-----:R-:W-:-:S03]  /*18370*/  IMAD.MOV.U32 R5, RZ, RZ, R142 ;  /* 0x000000ffff057224 */ /* 0x001fc600078e008e */
[----:B-1----:R-:W5:Y:S04]  /*18380*/  LDL.LU R142, [R1+0xa30] ;  /* 0x000a3000018e7983 */ /* 0x002f680000300800 */
[----:B------:R-:W2:Y:S01]  /*18390*/  LDL.LU R4, [R1+0x62c] ;  /* 0x00062c0001047983 */ /* 0x000ea20000300800 */
[----:B------:R-:W-:Y:S02]  /*183a0*/  ISETP.GT.AND P3, PT, R110, 0x53, PT ;  /* 0x000000536e00780c */ /* 0x000fe40003f64270 */
[----:B------:R-:W-:Y:S02]  /*183b0*/  PRMT R128, RZ, 0x7610, R128 ;  /* 0x00007610ff807816 */ /* 0x000fe40000000080 */
[----:B------:R-:W-:Y:S01]  /*183c0*/  IADD3 R141, P6, PT, R141, R72, RZ ;  /* 0x000000488d8d7210 */ /* 0x000fe20007fde0ff */
[----:B--2---:R-:W-:-:S08]  /*183d0*/  IMAD.X R4, R4, 0x1, R71, P5 ;  /* 0x0000000104047824 */ /* 0x004fd000028e0647 */
[-C--:B------:R-:W-:Y:S01]  /*183e0*/  @P3 LOP3.LUT R5, R5, R4.reuse, RZ, 0x3c, !PT ;  /* 0x0000000405053212 */ /* 0x080fe200078e3cff */
[----:B------:R0:W-:Y:S03]  /*183f0*/  STL [R1+0x62c], R4 ;  /* 0x00062c0401007387 */ /* 0x0001e60000100800 */
[----:B0-----:R-:W-:-:S04]  /*18400*/  @P3 LOP3.LUT R4, R5, R4, RZ, 0x3c, !PT ;  /* 0x0000000405043212 */ /* 0x001fc800078e3cff */
[----:B------:R-:W-:Y:S01]  /*18410*/  @P3 LOP3.LUT R5, R5, R4, RZ, 0x3c, !PT ;  /* 0x0000000405053212 */ /* 0x000fe200078e3cff */
[----:B------:R0:W-:Y:S04]  /*18420*/  STL [R1+0x638], R141 ;  /* 0x0006388d01007387 */ /* 0x0001e80000100800 */
[----:B------:R1:W5:Y:S02]  /*18430*/  @P3 LDG.E.U16 R128, desc[UR20][R4.64] ;  /* 0x0000001404803981 */ /* 0x000364000c1e1500 */
[----:B-1----:R-:W-:Y:S02]  /*18440*/  IMAD.MOV.U32 R5, RZ, RZ, R141 ;  /* 0x000000ffff057224 */ /* 0x002fe400078e008d */
[----:B0-----:R-:W5:Y:S04]  /*18450*/  LDL.LU R141, [R1+0xa2c] ;  /* 0x000a2c00018d7983 */ /* 0x001f680000300800 */
[----:B------:R-:W2:Y:S01]  /*18460*/  LDL.LU R4, [R1+0x634] ;  /* 0x0006340001047983 */ /* 0x000ea20000300800 */
[----:B------:R-:W-:-:S02]  /*18470*/  ISETP.GT.AND P4, PT, R110, 0x54, PT ;  /* 0x000000546e00780c */ /* 0x000fc40003f84270 */
[----:B------:R-:W-:-:S05]  /*18480*/  IADD3 R69, P5, PT, R69, R72, RZ ;  /* 0x0000004845457210 */ /* 0x000fca0007fbe0ff */
[----:B------:R-:W-:Y:S01]  /*18490*/  STL [R1+0x640], R69 ;  /* 0x0006404501007387 */ /* 0x000fe20000100800 */
[----:B------:R-:W-:Y:S02]  /*184a0*/  ISETP.GT.AND P1, PT, R110, 0x55, PT ;  /* 0x000000556e00780c */ /* 0x000fe40003f24270 */
[----:B------:R-:W-:Y:S01]  /*184b0*/  PRMT R127, RZ, 0x7610, R127 ;  /* 0x00007610ff7f7816 */ /* 0x000fe2000000007f */
[--C-:B----4-:R-:W-:Y:S01]  /*184c0*/  IMAD.X R70, R70, 0x1, R71.reuse, P5 ;  /* 0x0000000146467824 */ /* 0x110fe200028e0647 */
[----:B------:R-:W-:Y:S01]  /*184d0*/  PRMT R126, RZ, 0x7610, R126 ;  /* 0x00007610ff7e7816 */ /* 0x000fe2000000007e */
[----:B--2---:R-:W-:-:S05]  /*184e0*/  IMAD.X R4, R4, 0x1, R71, P6 ;  /* 0x0000000104047824 */ /* 0x004fca00030e0647 */
[-C--:B------:R-:W-:Y:S01]  /*184f0*/  @P4 LOP3.LUT R5, R5, R4.reuse, RZ, 0x3c, !PT ;  /* 0x0000000405054212 */ /* 0x080fe200078e3cff */
[----:B------:R0:W-:Y:S03]  /*18500*/  STL [R1+0x634], R4 ;  /* 0x0006340401007387 */ /* 0x0001e60000100800 */
[----:B0-----:R-:W-:-:S04]  /*18510*/  @P4 LOP3.LUT R4, R5, R4, RZ, 0x3c, !PT ;  /* 0x0000000405044212 */ /* 0x001fc800078e3cff */
[----:B------:R-:W-:-:S05]  /*18520*/  @P4 LOP3.LUT R5, R5, R4, RZ, 0x3c, !PT ;  /* 0x0000000405054212 */ /* 0x000fca00078e3cff */
[----:B------:R0:W5:Y:S02]  /*18530*/  @P4 LDG.E.U16 R127, desc[UR20][R4.64] ;  /* 0x00000014047f4981 */ /* 0x000164000c1e1500 */
[----:B0-----:R-:W-:Y:S02]  /*18540*/  IMAD.MOV.U32 R4, RZ, RZ, R70 ;  /* 0x000000ffff047224 */ /* 0x001fe400078e0046 */
[----:B------:R-:W-:-:S05]  /*18550*/  IMAD.MOV.U32 R5, RZ, RZ, R69 ;  /* 0x000000ffff057224 */ /* 0x000fca00078e0045 */
[----:B------:R-:W-:-:S04]  /*18560*/  @P1 LOP3.LUT R5, R5, R4, RZ, 0x3c, !PT ;  /* 0x0000000405051212 */ /* 0x000fc800078e3cff */
[C---:B------:R-:W-:Y:S02]  /*18570*/  @P1 LOP3.LUT R4, R5.reuse, R4, RZ, 0x3c, !PT ;  /* 0x0000000405041212 */ /* 0x040fe400078e3cff */
[----:B------:R-:W-:Y:S02]  /*18580*/  IADD3 R68, P4, PT, R68, R72, RZ ;  /* 0x0000004844447210 */ /* 0x000fe40007f9e0ff */
[----:B------:R-:W-:Y:S01]  /*18590*/  @P1 LOP3.LUT R5, R5, R4, RZ, 0x3c, !PT ;  /* 0x0000000405051212 */ /* 0x000fe200078e3cff */
[----:B------:R0:W-:Y:S04]  /*185a0*/  STL [R1+0x63c], R70 ;  /* 0x00063c4601007387 */ /* 0x0001e80000100800 */
[----:B------:R1:W5:Y:S04]  /*185b0*/  @P1 LDG.E.U16 R126, desc[UR20][R4.64] ;  /* 0x00000014047e1981 */ /* 0x000368000c1e1500 */
[----:B0-----:R-:W5:Y:S04]  /*185c0*/  LDL.LU R70, [R1+0xa28] ;  /* 0x000a280001467983 */ /* 0x001f680000300800 */
[----:B------:R-:W5:Y:S01]  /*185d0*/  LDL.LU R69, [R1+0xa24] ;  /* 0x000a240001457983 */ /* 0x000f620000300800 */
[----:B-1----:R-:W-:-:S03]  /*185e0*/  IMAD.MOV.U32 R5, RZ, RZ, R68 ;  /* 0x000000ffff057224 */ /* 0x002fc600078e0044 */
[----:B------:R0:W-:Y:S04]  /*185f0*/  STL [R1+0x648], R68 ;  /* 0x0006484401007387 */ /* 0x0001e80000100800 */
[----:B0-----:R-:W5:Y:S04]  /*18600*/  LDL.LU R68, [R1+0xa20] ;  /* 0x000a200001447983 */ /* 0x001f680000300800 */
[----:B------:R-:W2:Y:S01]  /*18610*/  LDL.LU R4, [R1+0x644] ;  /* 0x0006440001047983 */ /* 0x000ea20000300800 */
[----:B------:R-:W-:Y:S02]  /*18620*/  ISETP.GT.AND P3, PT, R110, 0x56, PT ;  /* 0x000000566e00780c */ /* 0x000fe40003f64270 */
[----:B------:R-:W-:Y:S01]  /*18630*/  PRMT R125, RZ, 0x7610, R125 ;  /* 0x00007610ff7d7816 */ /* 0x000fe2000000007d */
[----:B--2---:R-:W-:-:S10]  /*18640*/  IMAD.X R4, R4, 0x1, R71, P4 ;  /* 0x0000000104047824 */ /* 0x004fd400020e0647 */
[-C--:B------:R-:W-:Y:S01]  /*18650*/  @P3 LOP3.LUT R5, R5, R4.reuse, RZ, 0x3c, !PT ;  /* 0x0000000405053212 */ /* 0x080fe200078e3cff */
[----:B------:R0:W-:Y:S03]  /*18660*/  STL [R1+0x644], R4 ;  /* 0x0006440401007387 */ /* 0x0001e60000100800 */
[----:B0-----:R-:W-:-:S04]  /*18670*/  @P3 LOP3.LUT R4, R5, R4, RZ, 0x3c, !PT ;  /* 0x0000000405043212 */ /* 0x001fc800078e3cff */
[----:B------:R-:W-:-:S05]  /*18680*/  @P3 LOP3.LUT R5, R5, R4, RZ, 0x3c, !PT ;  /* 0x0000000405053212 */ /* 0x000fca00078e3cff */
[----:B------:R0:W5:Y:S04]  /*18690*/  @P3 LDG.E.U16 R125, desc[UR20][R4.64] ;  /* 0x00000014047d3981 */ /* 0x000168000c1e1500 */
[----:B------:R-:W2:Y:S01]  /*186a0*/  LDL.LU R5, [R1+0x64c] ;  /* 0x00064c0001057983 */ /* 0x000ea20000300800 */
[----:B------:R-:W-:Y:S02]  /*186b0*/  ISETP.GT.AND P5, PT, R110, 0x57, PT ;  /* 0x000000576e00780c */ /* 0x000fe40003fa4270 */
[----:B---3--:R-:W-:Y:S02]  /*186c0*/  IADD3 R0, P1, PT, R0, R72, RZ ;  /* 0x0000004800007210 */ /* 0x008fe40007f3e0ff */
[----:B------:R-:W-:-:S03]  /*186d0*/  PRMT R124, RZ, 0x7610, R124 ;  /* 0x00007610ff7c7816 */ /* 0x000fc6000000007c */
[----:B------:R1:W-:Y:S06]  /*186e0*/  STL [R1+0x650], R0 ;  /* 0x0006500001007387 */ /* 0x0003ec0000100800 */
[----:B0-----:R-:W-:Y:S02]  /*186f0*/  @P5 IMAD.MOV.U32 R4, RZ, RZ, R0 ;  /* 0x000000ffff045224 */ /* 0x001fe400078e0000 */
[----:B--2---:R-:W-:-:S05]  /*18700*/  IMAD.X R5, R5, 0x1, R71, P1 ;  /* 0x0000000105057824 */ /* 0x004fca00008e0647 */
[----:B------:R0:W-:Y:S04]  /*18710*/  STL [R1+0x64c], R5 ;  /* 0x00064c0501007387 */ /* 0x0001e80000100800 */
[----:B-1----:R-:W5:Y:S04]  /*18720*/  LDL.LU R0, [R1+0xa1c] ;  /* 0x000a1c0001007983 */ /* 0x002f680000300800 */
[----:B------:R1:W5:Y:S04]  /*18730*/  @P5 LDG.E.U16 R124, desc[UR20][R4.64] ;  /* 0x00000014047c5981 */ /* 0x000368000c1e1500 */
[----:B------:R-:W2:Y:S04]  /*18740*/  LDL.LU R4, [R1+0x654] ;  /* 0x0006540001047983 */ /* 0x000ea80000300800 */
[----:B0-----:R-:W1:Y:S01]  /*18750*/  LDL.LU R5, [R1+0x658] ;  /* 0x0006580001057983 */ /* 0x001e620000300800 */
[----:B------:R-:W-:-:S02]  /*18760*/  ISETP.GT.AND P3, PT, R110, 0x58, PT ;  /* 0x000000586e00780c */ /* 0x000fc40003f64270 */
[----:B------:R-:W-:Y:S02]  /*18770*/  PRMT R123, RZ, 0x7610, R123 ;  /* 0x00007610ff7b7816 */ /* 0x000fe4000000007b */
[----:B-1----:R-:W-:-:S05]  /*18780*/  IADD3 R5, P1, PT, R5, R72, RZ ;  /* 0x0000004805057210 */ /* 0x002fca0007f3e0ff */
[----:B--2---:R-:W-:Y:S01]  /*18790*/  IMAD.X R4, R4, 0x1, R71, P1 ;  /* 0x0000000104047824 */ /* 0x004fe200008e0647 */
[----:B------:R0:W-:Y:S04]  /*187a0*/  STL [R1+0x658], R5 ;  /* 0x0006580501007387 */ /* 0x0001e80000100800 */
[----:B------:R1:W-:Y:S01]  /*187b0*/  STL [R1+0x654], R4 ;  /* 0x0006540401007387 */ /* 0x0003e20000100800 */
[----:B0-----:R-:W-:-:S04]  /*187c0*/  @P3 LOP3.LUT R5, R5, R4, RZ, 0x3c, !PT ;  /* 0x0000000405053212 */ /* 0x001fc800078e3cff */
[----:B-1----:R-:W-:-:S04]  /*187d0*/  @P3 LOP3.LUT R4, R5, R4, RZ, 0x3c, !PT ;  /* 0x0000000405043212 */ /* 0x002fc800078e3cff */
[----:B------:R-:W-:-:S05]  /*187e0*/  @P3 LOP3.LUT R5, R5, R4, RZ, 0x3c, !PT ;  /* 0x0000000405053212 */ /* 0x000fca00078e3cff */
[----:B------:R0:W5:Y:S04]  /*187f0*/  @P3 LDG.E.U16 R123, desc[UR20][R4.64] ;  /* 0x00000014047b3981 */ /* 0x000168000c1e1500 */
[----:B------:R-:W2:Y:S04]  /*18800*/  LDL.LU R4, [R1+0x65c] ;  /* 0x00065c0001047983 */ /* 0x000ea80000300800 */
[----:B------:R-:W0:Y:S01]  /*18810*/  LDL.LU R5, [R1+0x660] ;  /* 0x0006600001057983 */ /* 0x000e220000300800 */
[----:B------:R-:W-:Y:S02]  /*18820*/  ISETP.GT.AND P3, PT, R110, 0x59, PT ;  /* 0x000000596e00780c */ /* 0x000fe40003f64270 */
[----:B------:R-:W-:-:S02]  /*18830*/  PRMT R122, RZ, 0x7610, R122 ;  /* 0x00007610ff7a7816 */ /* 0x000fc4000000007a */
[----:B0-----:R-:W-:-:S05]  /*18840*/  IADD3 R5, P1, PT, R5, R72, RZ ;  /* 0x0000004805057210 */ /* 0x001fca0007f3e0ff */
        /* <DEDUP_REMOVED lines=454> */
[----:B------:R-:W-:Y:S01]  /*1a4b0*/  PRMT R73, RZ, 0x7610, R73 ;  /* 0x00007610ff497816 */ /* 0x000fe20000000049 */
[----:B------:R-:W-:Y:S01]  /*1a4c0*/  USHF.L.U32 UR4, UR4, 0x1f, URZ ;  /* 0x0000001f04047899 */ /* 0x000fe200080006ff */
[----:B0-----:R-:W-:-:S05]  /*1a4d0*/  IADD3 R5, P1, PT, R5, R72, RZ ;  /* 0x0000004805057210 */ /* 0x001fca0007f3e0ff */
[----:B--2---:R-:W-:Y:S01]  /*1a4e0*/  IMAD.X R4, R4, 0x1, R71, P1 ;  /* 0x0000000104047824 */ /* 0x004fe200008e0647 */
[----:B------:R0:W-:Y:S04]  /*1a4f0*/  STL [R1+0x790], R5 ;  /* 0x0007900501007387 */ /* 0x0001e80000100800 */
[----:B------:R1:W-:Y:S01]  /*1a500*/  STL [R1+0x78c], R4 ;  /* 0x00078c0401007387 */ /* 0x0003e20000100800 */
[----:B0-----:R-:W-:-:S04]  /*1a510*/  @P3 LOP3.LUT R5, R5, R4, RZ, 0x3c, !PT ;  /* 0x0000000405053212 */ /* 0x001fc800078e3cff */
[----:B-1----:R-:W-:-:S04]  /*1a520*/  @P3 LOP3.LUT R4, R5, R4, RZ, 0x3c, !PT ;  /* 0x0000000405043212 */ /* 0x002fc800078e3cff */
[----:B------:R-:W-:-:S05]  /*1a530*/  @P3 LOP3.LUT R5, R5, R4, RZ, 0x3c, !PT ;  /* 0x0000000405053212 */ /* 0x000fca00078e3cff */
[----:B------:R0:W5:Y:S02]  /*1a540*/  @P3 LDG.E.U16 R73, desc[UR20][R4.64] ;  /* 0x0000001404493981 */ /* 0x000164000c1e1500 */
[----:B0-----:R-:W0:Y:S02]  /*1a550*/  S2R R5, SR_TID.X ;  /* 0x0000000000057919 */ /* 0x001e240000002100 */
[----:B0-----:R-:W-:Y:S01]  /*1a560*/  LOP3.LUT R4, R5, 0x7f, RZ, 0xc0, !PT ;  /* 0x0000007f05047812 */ /* 0x001fe200078ec0ff */
[----:B------:R-:W-:-:S04]  /*1a570*/  IMAD.U32 R5, RZ, RZ, UR4 ;  /* 0x00000004ff057e24 */ /* 0x000fc8000f8e00ff */
[----:B------:R-:W0:Y:S01]  /*1a580*/  SYNCS.PHASECHK.TRANS64.TRYWAIT P3, [UR6], R5 ;  /* 0x00000005ff0075a7 */ /* 0x000e220008061106 */
[----:B------:R-:W-:Y:S02]  /*1a590*/  ISETP.GE.AND P1, PT, R4, R110, PT ;  /* 0x0000006e0400720c */ /* 0x000fe40003f26270 */
[----:B------:R-:W-:Y:S01]  /*1a5a0*/  PRMT R4, R109, 0x5410, R111 ;  /* 0x000054106d047816 */ /* 0x000fe2000000006f */
[----:B0-----:R-:W-:Y:S10]  /*1a5b0*/  @!P3 BRA `(.L_x_9) ;  /* 0x000000a0008cb947 */ /* 0x001ff40003800000 */
.L_x_17:
[----:B------:R0:W-:Y:S04]  /*1a5c0*/  STL [R1+0xa38], R111 ;  /* 0x000a386f01007387 */ /* 0x0001e80000100800 */
[----:B0-----:R-:W2:Y:S04]  /*1a5d0*/  LDL.LU R111, [R1+0x18] ;  /* 0x00001800016f7983 */ /* 0x001ea80000300800 */
[----:B-----5:R0:W-:Y:S04]  /*1a5e0*/  STL [R1+0xa34], R68 ;  /* 0x000a344401007387 */ /* 0x0201e80000100800 */
[----:B0-----:R-:W3:Y:S04]  /*1a5f0*/  LDL.LU R68, [R1+0x14] ;  /* 0x0000140001447983 */ /* 0x001ee80000300800 */
[----:B------:R0:W-:Y:S04]  /*1a600*/  STL [R1+0xa30], R140 ;  /* 0x000a308c01007387 */ /* 0x0001e80000100800 */
[----:B0-----:R-:W4:Y:S04]  /*1a610*/  LDL.LU R140, [R1+0x10] ;  /* 0x00001000018c7983 */ /* 0x001f280000300800 */
[----:B------:R0:W-:Y:S04]  /*1a620*/  STL [R1+0xa2c], R72 ;  /* 0x000a2c4801007387 */ /* 0x0001e80000100800 */
[----:B0-----:R-:W2:Y:S04]  /*1a630*/  LDL.LU R72, [R1+0xc] ;  /* 0x00000c0001487983 */ /* 0x001ea80000300800 */
[----:B------:R0:W-:Y:S04]  /*1a640*/  STL [R1+0xa28], R71 ;  /* 0x000a284701007387 */ /* 0x0001e80000100800 */
[----:B0-----:R-:W2:Y:S04]  /*1a650*/  LDL.LU R71, [R1] ;  /* 0x0000000001477983 */ /* 0x001ea80000300800 */
[----:B------:R0:W-:Y:S04]  /*1a660*/  STL [R1+0xa24], R3 ;  /* 0x000a240301007387 */ /* 0x0001e80000100800 */
[----:B0-----:R-:W2:Y:S04]  /*1a670*/  LDL.LU R3, [R1+0x8] ;  /* 0x0000080001037983 */ /* 0x001ea80000300800 */
[----:B------:R0:W-:Y:S04]  /*1a680*/  STL [R1+0xa20], R2 ;  /* 0x000a200201007387 */ /* 0x0001e80000100800 */
[----:B0-----:R-:W2:Y:S01]  /*1a690*/  LDL.LU R2, [R1+0x4] ;  /* 0x0000040001027983 */ /* 0x001ea20000300800 */
[----:B------:R-:W-:-:S02]  /*1a6a0*/  PRMT R26, R26, 0x5410, R53 ;  /* 0x000054101a1a7816 */ /* 0x000fc40000000035 */
[----:B------:R-:W-:Y:S01]  /*1a6b0*/  PRMT R27, R27, 0x5410, R52 ;  /* 0x000054101b1b7816 */ /* 0x000fe20000000034 */
[----:B------:R-:W-:Y:S01]  /*1a6c0*/  STL [R1+0xa1c], R0 ;  /* 0x000a1c0001007387 */ /* 0x000fe20000100800 */
        /* <DEDUP_REMOVED lines=61> */
[-C--:B------:R-:W-:Y:S02]  /*1aaa0*/  IADD3 R142, P4, PT, R142, R70.reuse, RZ ;  /* 0x000000468e8e7210 */ /* 0x080fe40007f9e0ff */
[----:B------:R0:W-:Y:S01]  /*1aab0*/  STTM.x64 tmem[UR10+0x80], R4 ;  /* 0x00008004000079ed */ /* 0x0001e2000834000a */
[----:B------:R-:W1:Y:S01]  /*1aac0*/  FENCE.VIEW.ASYNC.T ;  /* 0x00000000000073c6 */ /* 0x000e620000000200 */
[----:B------:R-:W-:Y:S01]  /*1aad0*/  IADD3 R144, P3, PT, R144, R70, RZ ;  /* 0x0000004690907210 */ /* 0x000fe20007f7e0ff */
[----:B------:R-:W-:Y:S01]  /*1aae0*/  IMAD.X R141, R141, 0x1, R69, P4 ;  /* 0x000000018d8d7824 */ /* 0x000fe200020e0645 */
[----:B------:R-:W-:-:S02]  /*1aaf0*/  PRMT R110, RZ, 0x7610, R110 ;  /* 0x00007610ff6e7816 */ /* 0x000fc4000000006e */
[-C--:B------:R-:W-:Y:S01]  /*1ab00*/  IADD3 R146, P4, PT, R146, R70.reuse, RZ ;  /* 0x0000004692927210 */ /* 0x080fe20007f9e0ff */
[--C-:B------:R-:W-:Y:S01]  /*1ab10*/  IMAD.X R143, R143, 0x1, R69.reuse, P3 ;  /* 0x000000018f8f7824 */ /* 0x100fe200018e0645 */
[----:B------:R-:W-:Y:S02]  /*1ab20*/  PRMT R108, RZ, 0x7610, R108 ;  /* 0x00007610ff6c7816 */ /* 0x000fe4000000006c */
[----:B------:R-:W-:Y:S01]  /*1ab30*/  IADD3 R148, P3, PT, R148, R70, RZ ;  /* 0x0000004694947210 */ /* 0x000fe20007f7e0ff */
[----:B------:R-:W-:Y:S01]  /*1ab40*/  IMAD.X R145, R145, 0x1, R69, P4 ;  /* 0x0000000191917824 */ /* 0x000fe200020e0645 */
[----:B------:R-:W-:-:S03]  /*1ab50*/  PRMT R106, RZ, 0x7610, R106 ;  /* 0x00007610ff6a7816 */ /* 0x000fc6000000006a */
[--C-:B------:R-:W-:Y:S01]  /*1ab60*/  IMAD.X R147, R147, 0x1, R69.reuse, P3 ;  /* 0x0000000193937824 */ /* 0x100fe200018e0645 */
[-C--:B------:R-:W-:Y:S02]  /*1ab70*/  IADD3 R150, P3, PT, R150, R70.reuse, RZ ;  /* 0x0000004696967210 */ /* 0x080fe40007f7e0ff */
[----:B------:R-:W-:Y:S02]  /*1ab80*/  PRMT R104, RZ, 0x7610, R104 ;  /* 0x00007610ff687816 */ /* 0x000fe40000000068 */
        /* <DEDUP_REMOVED lines=18> */
[----:B------:R-:W-:Y:S01]  /*1acb0*/  IADD3 R164, P4, PT, R164, R70, RZ ;  /* 0x00000046a4a47210 */ /* 0x000fe20007f9e0ff */
[----:B------:R-:W-:Y:S01]  /*1acc0*/  IMAD.X R161, R161, 0x1, R69, P3 ;  /* 0x00000001a1a17824 */ /* 0x000fe200018e0645 */
[----:B------:R-:W-:-:S03]  /*1acd0*/  PRMT R90, RZ, 0x7610, R90 ;  /* 0x00007610ff5a7816 */ /* 0x000fc6000000005a */
[----:B------:R-:W-:Y:S01]  /*1ace0*/  IMAD.X R163, R163, 0x1, R69, P4 ;  /* 0x00000001a3a37824 */ /* 0x000fe200020e0645 */
[----:B------:R-:W-:Y:S02]  /*1acf0*/  PRMT R88, RZ, 0x7610, R88 ;  /* 0x00007610ff587816 */ /* 0x000fe40000000058 */
[----:B------:R-:W-:Y:S01]  /*1ad00*/  PRMT R86, RZ, 0x7610, R86 ;  /* 0x00007610ff567816 */ /* 0x000fe20000000056 */
[----:B0-----:R-:W-:Y:S02]  /*1ad10*/  @!P1 IMAD.MOV.U32 R4, RZ, RZ, R142 ;  /* 0x000000ffff049224 */ /* 0x001fe400078e008e */
[----:B------:R-:W-:Y:S01]  /*1ad20*/  @!P1 IMAD.MOV.U32 R5, RZ, RZ, R141 ;  /* 0x000000ffff059224 */ /* 0x000fe200078e008d */
[----:B-1----:R-:W-:Y:S06]  /*1ad30*/  BAR.SYNC.DEFER_BLOCKING 0x0 ;  /* 0x0000000000007b1d */ /* 0x002fec0000010000 */
[----:B------:R0:W3:Y:S02]  /*1ad40*/  @!P1 LDG.E.U16 R110, desc[UR20][R4.64] ;  /* 0x00000014046e9981 */ /* 0x0000e4000c1e1500 */
[----:B0-----:R-:W-:-:S02]  /*1ad50*/  @!P1 IMAD.MOV.U32 R4, RZ, RZ, R144 ;  /* 0x000000ffff049224 */ /* 0x001fc400078e0090 */
[----:B------:R-:W-:-:S05]  /*1ad60*/  @!P1 IMAD.MOV.U32 R5, RZ, RZ, R143 ;  /* 0x000000ffff059224 */ /* 0x000fca00078e008f */
[----:B------:R0:W3:Y:S02]  /*1ad70*/  @!P1 LDG.E.U16 R108, desc[UR20][R4.64] ;  /* 0x00000014046c9981 */ /* 0x0000e4000c1e1500 */
[----:B0-----:R-:W-:Y:S02]  /*1ad80*/  @!P1 IMAD.MOV.U32 R4, RZ, RZ, R146 ;  /* 0x000000ffff049224 */ /* 0x001fe400078e0092 */
        /* <DEDUP_REMOVED lines=19> */
[----:B------:R0:W3:Y:S01]  /*1aec0*/  @!P1 LDG.E.U16 R94, desc[UR20][R4.64] ;  /* 0x00000014045e9981 */ /* 0x0000e2000c1e1500 */
[----:B--2---:R-:W-:Y:S01]  /*1aed0*/  IADD3 R71, P3, PT, R71, R70, RZ ;  /* 0x0000004647477210 */ /* 0x004fe20007f7e0ff */
[----:B0-----:R-:W-:Y:S02]  /*1aee0*/  @!P1 IMAD.MOV.U32 R4, RZ, RZ, R160 ;  /* 0x000000ffff049224 */ /* 0x001fe400078e00a0 */
[----:B------:R-:W-:-:S05]  /*1aef0*/  @!P1 IMAD.MOV.U32 R5, RZ, RZ, R159 ;  /* 0x000000ffff059224 */ /* 0x000fca00078e009f */
[----:B------:R0:W2:Y:S01]  /*1af00*/  @!P1 LDG.E.U16 R92, desc[UR20][R4.64] ;  /* 0x00000014045c9981 */ /* 0x0000a2000c1e1500 */
[----:B------:R-:W-:Y:S01]  /*1af10*/  IMAD.X R165, R165, 0x1, R69, P3 ;  /* 0x00000001a5a57824 */ /* 0x000fe200018e0645 */
[-C--:B------:R-:W-:Y:S02]  /*1af20*/  IADD3 R3, P3, PT, R3, R70.reuse, RZ ;  /* 0x0000004603037210 */ /* 0x080fe40007f7e0ff */
[----:B----4-:R-:W-:Y:S01]  /*1af30*/  IADD3 R140, P4, PT, R140, R70, RZ ;  /* 0x000000468c8c7210 */ /* 0x010fe20007f9e0ff */
[----:B------:R1:W-:Y:S01]  /*1af40*/  STL [R1], R71 ;  /* 0x0000004701007387 */ /* 0x0003e20000100800 */
[----:B0-----:R-:W-:Y:S02]  /*1af50*/  @!P1 IMAD.MOV.U32 R4, RZ, RZ, R162 ;  /* 0x000000ffff049224 */ /* 0x001fe400078e00a2 */
[----:B------:R-:W-:-:S05]  /*1af60*/  @!P1 IMAD.MOV.U32 R5, RZ, RZ, R161 ;  /* 0x000000ffff059224 */ /* 0x000fca00078e00a1 */
[----:B------:R0:W4:Y:S01]  /*1af70*/  @!P1 LDG.E.U16 R90, desc[UR20][R4.64] ;  /* 0x00000014045a9981 */ /* 0x000122000c1e1500 */
[----:B------:R-:W-:Y:S01]  /*1af80*/  IMAD.X R2, R2, 0x1, R69, P3 ;  /* 0x0000000102027824 */ /* 0x000fe200018e0645 */
[----:B------:R-:W-:Y:S01]  /*1af90*/  IADD3 R111, P3, PT, R111, R70, RZ ;  /* 0x000000466f6f7210 */ /* 0x000fe20007f7e0ff */
[----:B0-----:R-:W-:Y:S02]  /*1afa0*/  @!P1 IMAD.MOV.U32 R4, RZ, RZ, R164 ;  /* 0x000000ffff049224 */ /* 0x001fe400078e00a4 */
[----:B------:R-:W-:-:S05]  /*1afb0*/  @!P1 IMAD.MOV.U32 R5, RZ, RZ, R163 ;  /* 0x000000ffff059224 */ /* 0x000fca00078e00a3 */
[----:B------:R0:W2:Y:S01]  /*1afc0*/  @!P1 LDG.E.U16 R88, desc[UR20][R4.64] ;  /* 0x0000001404589981 */ /* 0x0000a2000c1e1500 */
[----:B------:R-:W-:Y:S02]  /*1afd0*/  IMAD.X R72, R72, 0x1, R69, P4 ;  /* 0x0000000148487824 */ /* 0x000fe400020e0645 */
[----:B0-----:R-:W-:Y:S02]  /*1afe0*/  @!P1 IMAD.MOV.U32 R4, RZ, RZ, R71 ;  /* 0x000000ffff049224 */ /* 0x001fe400078e0047 */
[----:B-1----:R-:W2:Y:S01]  /*1aff0*/  LDL.LU R71, [R1+0x20] ;  /* 0x0000200001477983 */ /* 0x002ea20000300800 */
[----:B------:R-:W-:-:S03]  /*1b000*/  @!P1 IMAD.MOV.U32 R5, RZ, RZ, R165 ;  /* 0x000000ffff059224 */ /* 0x000fc600078e00a5 */
[----:B------:R-:W4:Y:S04]  /*1b010*/  LDL.LU R32, [R1+0x28] ;  /* 0x0000280001207983 */ /* 0x000f280000300800 */
[----:B------:R0:W-:Y:S04]  /*1b020*/  STL [R1+0x8], R3 ;  /* 0x0000080301007387 */ /* 0x0001e80000100800 */
[----:B------:R-:W-:Y:S04]  /*1b030*/  STL [R1+0x10], R140 ;  /* 0x0000108c01007387 */ /* 0x000fe80000100800 */
[----:B------:R-:W-:Y:S04]  /*1b040*/  STL [R1+0x4], R2 ;  /* 0x0000040201007387 */ /* 0x000fe80000100800 */
[----:B------:R-:W-:Y:S04]  /*1b050*/  STL [R1+0x18], R111 ;  /* 0x0000186f01007387 */ /* 0x000fe80000100800 */
[----:B------:R1:W4:Y:S04]  /*1b060*/  @!P1 LDG.E.U16 R86, desc[UR20][R4.64] ;  /* 0x0000001404569981 */ /* 0x000328000c1e1500 */
[----:B------:R-:W4:Y:S04]  /*1b070*/  LDL.LU R83, [R1+0x1c] ;  /* 0x00001c0001537983 */ /* 0x000f280000300800 */
[----:B------:R-:W-:Y:S01]  /*1b080*/  STL [R1+0xc], R72 ;  /* 0x00000c4801007387 */ /* 0x000fe20000100800 */
[----:B-1----:R-:W-:-:S03]  /*1b090*/  @!P1 IMAD.MOV.U32 R4, RZ, RZ, R3 ;  /* 0x000000ffff049224 */ /* 0x002fc600078e0003 */
[----:B0-----:R-:W4:Y:S01]  /*1b0a0*/  LDL.LU R3, [R1+0x30] ;  /* 0x0000300001037983 */ /* 0x001f220000300800 */
[----:B------:R-:W-:Y:S01]  /*1b0b0*/  PRMT R84, RZ, 0x7610, R84 ;  /* 0x00007610ff547816 */ /* 0x000fe20000000054 */
[----:B------:R-:W-:Y:S01]  /*1b0c0*/  @!P1 IMAD.MOV.U32 R5, RZ, RZ, R2 ;  /* 0x000000ffff059224 */ /* 0x000fe200078e0002 */
[----:B------:R-:W-:Y:S01]  /*1b0d0*/  PRMT R22, RZ, 0x7610, R22 ;  /* 0x00007610ff167816 */ /* 0x000fe20000000016 */
[----:B---3--:R-:W-:Y:S01]  /*1b0e0*/  IMAD.X R68, R68, 0x1, R69, P3 ;  /* 0x0000000144447824 */ /* 0x008fe200018e0645 */
[----:B------:R-:W3:Y:S04]  /*1b0f0*/  LDL.LU R82, [R1+0x24] ;  /* 0x0000240001527983 */ /* 0x000ee80000300800 */
[----:B------:R0:W3:Y:S04]  /*1b100*/  @!P1 LDG.E.U16 R84, desc[UR20][R4.64] ;  /* 0x0000001404549981 */ /* 0x0000e8000c1e1500 */
[----:B------:R1:W-:Y:S01]  /*1b110*/  STL [R1+0x14], R68 ;  /* 0x0000144401007387 */ /* 0x0003e20000100800 */
[----:B0-----:R-:W-:-:S02]  /*1b120*/  @!P1 IMAD.MOV.U32 R4, RZ, RZ, R140 ;  /* 0x000000ffff049224 */ /* 0x001fc400078e008c */
[----:B------:R-:W-:-:S05]  /*1b130*/  @!P1 IMAD.MOV.U32 R5, RZ, RZ, R72 ;  /* 0x000000ffff059224 */ /* 0x000fca00078e0048 */
[----:B------:R0:W3:Y:S01]  /*1b140*/  @!P1 LDG.E.U16 R22, desc[UR20][R4.64] ;  /* 0x0000001404169981 */ /* 0x0000e2000c1e1500 */
[----:B------:R-:W-:Y:S01]  /*1b150*/  PRMT R12, RZ, 0x7610, R12 ;  /* 0x00007610ff0c7816 */ /* 0x000fe2000000000c */
[----:B0-----:R-:W-:Y:S02]  /*1b160*/  @!P1 IMAD.MOV.U32 R5, RZ, RZ, R68 ;  /* 0x000000ffff059224 */ /* 0x001fe400078e0044 */
[----:B-1----:R-:W3:Y:S01]  /*1b170*/  LDL.LU R68, [R1+0x2c] ;  /* 0x00002c0001447983 */ /* 0x002ee20000300800 */
[----:B------:R-:W-:-:S03]  /*1b180*/  @!P1 IMAD.MOV.U32 R4, RZ, RZ, R111 ;  /* 0x000000ffff049224 */ /* 0x000fc600078e006f */
[----:B------:R-:W3:Y:S04]  /*1b190*/  LDL.LU R72, [R1+0x34] ;  /* 0x0000340001487983 */ /* 0x000ee80000300800 */
[----:B------:R0:W3:Y:S01]  /*1b1a0*/  @!P1 LDG.E.U16 R12, desc[UR20][R4.64] ;  /* 0x00000014040c9981 */ /* 0x0000e2000c1e1500 */
[-C--:B--2---:R-:W-:Y:S02]  /*1b1b0*/  IADD3 R71, P3, PT, R71, R70.reuse, RZ ;  /* 0x0000004647477210 */ /* 0x084fe40007f7e0ff */
[----:B----4-:R-:W-:-:S03]  /*1b1c0*/  IADD3 R32, P4, PT, R32, R70, RZ ;  /* 0x0000004620207210 */ /* 0x010fc60007f9e0ff */
[----:B------:R1:W-:Y:S04]  /*1b1d0*/  STL [R1+0x20], R71 ;  /* 0x0000204701007387 */ /* 0x0003e80000100800 */
[----:B------:R-:W2:Y:S04]  /*1b1e0*/  LDL.LU R2, [R1+0x38] ;  /* 0x0000380001027983 */ /* 0x000ea80000300800 */
[----:B------:R-:W4:Y:S01]  /*1b1f0*/  LDL.LU R33, [R1+0x40] ;  /* 0x0000400001217983 */ /* 0x000f220000300800 */
[----:B0-----:R-:W-:-:S03]  /*1b200*/  @!P1 IMAD.MOV.U32 R4, RZ, RZ, R71 ;  /* 0x000000ffff049224 */ /* 0x001fc600078e0047 */
[----:B------:R-:W4:Y:S04]  /*1b210*/  LDL.LU R0, [R1+0x48] ;  /* 0x0000480001007983 */ /* 0x000f280000300800 */
[----:B------:R0:W-:Y:S01]  /*1b220*/  STL [R1+0x28], R32 ;  /* 0x0000282001007387 */ /* 0x0001e20000100800 */
[----:B------:R-:W-:Y:S01]  /*1b230*/  IMAD.X R83, R83, 0x1, R69, P3 ;  /* 0x0000000153537824 */ /* 0x000fe200018e0645 */
[----:B------:R-:W-:-:S04]  /*1b240*/  IADD3 R3, P3, PT, R3, R70, RZ ;  /* 0x0000004603037210 */ /* 0x000fc80007f7e0ff */
[----:B------:R-:W-:Y:S04]  /*1b250*/  STL [R1+0x1c], R83 ;  /* 0x00001c5301007387 */ /* 0x000fe80000100800 */
[----:B------:R-:W-:Y:S04]  /*1b260*/  STL [R1+0x30], R3 ;  /* 0x0000300301007387 */ /* 0x000fe80000100800 */
[----:B-1----:R-:W4:Y:S01]  /*1b270*/  LDL.LU R71, [R1+0x3c] ;  /* 0x00003c0001477983 */ /* 0x002f220000300800 */
[----:B------:R-:W-:Y:S01]  /*1b280*/  PRMT R81, RZ, 0x7610, R81 ;  /* 0x00007610ff517816 */ /* 0x000fe20000000051 */
[----:B------:R-:W-:-:S02]  /*1b290*/  @!P1 IMAD.MOV.U32 R5, RZ, RZ, R83 ;  /* 0x000000ffff059224 */ /* 0x000fc400078e0053 */
[----:B---3--:R-:W-:Y:S01]  /*1b2a0*/  IMAD.X R82, R82, 0x1, R69, P4 ;  /* 0x0000000152527824 */ /* 0x008fe200020e0645 */
[----:B------:R-:W-:Y:S02]  /*1b2b0*/  PRMT R67, RZ, 0x7610, R67 ;  /* 0x00007610ff437816 */ /* 0x000fe40000000043 */
[----:B------:R1:W3:Y:S04]  /*1b2c0*/  @!P1 LDG.E.U16 R81, desc[UR20][R4.64] ;  /* 0x0000001404519981 */ /* 0x0002e8000c1e1500 */
[----:B------:R-:W-:Y:S01]  /*1b2d0*/  STL [R1+0x24], R82 ;  /* 0x0000245201007387 */ /* 0x000fe20000100800 */
[----:B-1----:R-:W-:Y:S02]  /*1b2e0*/  @!P1 IMAD.MOV.U32 R4, RZ, RZ, R32 ;  /* 0x000000ffff049224 */ /* 0x002fe400078e0020 */
[----:B------:R-:W-:Y:S01]  /*1b2f0*/  @!P1 IMAD.MOV.U32 R5, RZ, RZ, R82 ;  /* 0x000000ffff059224 */ /* 0x000fe200078e0052 */
[----:B0-----:R-:W3:Y:S01]  /*1b300*/  LDL.LU R32, [R1+0x44] ;  /* 0x0000440001207983 */ /* 0x001ee20000300800 */
[----:B------:R-:W-:-:S03]  /*1b310*/  PRMT R58, RZ, 0x7610, R58 ;  /* 0x00007610ff3a7816 */ /* 0x000fc6000000003a */
[----:B------:R0:W3:Y:S01]  /*1b320*/  @!P1 LDG.E.U16 R67, desc[UR20][R4.64] ;  /* 0x0000001404439981 */ /* 0x0000e2000c1e1500 */
[----:B------:R-:W-:-:S05]  /*1b330*/  IMAD.X R68, R68, 0x1, R69, P3 ;  /* 0x0000000144447824 */ /* 0x000fca00018e0645 */
[----:B------:R1:W-:Y:S01]  /*1b340*/  STL [R1+0x2c], R68 ;  /* 0x00002c4401007387 */ /* 0x0003e20000100800 */
[----:B0-----:R-:W-:Y:S02]  /*1b350*/  @!P1 IMAD.MOV.U32 R5, RZ, RZ, R68 ;  /* 0x000000ffff059224 */ /* 0x001fe400078e0044 */
[----:B------:R-:W-:-:S05]  /*1b360*/  @!P1 IMAD.MOV.U32 R4, RZ, RZ, R3 ;  /* 0x000000ffff049224 */ /* 0x000fca00078e0003 */
[----:B------:R0:W3:Y:S04]  /*1b370*/  @!P1 LDG.E.U16 R58, desc[UR20][R4.64] ;  /* 0x00000014043a9981 */ /* 0x0000e8000c1e1500 */
[----:B-1----:R-:W3:Y:S04]  /*1b380*/  LDL.LU R68, [R1+0x50] ;  /* 0x0000500001447983 */ /* 0x002ee80000300800 */
[----:B------:R-:W3:Y:S01]  /*1b390*/  LDL.LU R3, [R1+0x58] ;  /* 0x0000580001037983 */ /* 0x000ee20000300800 */
[-C--:B--2---:R-:W-:Y:S02]  /*1b3a0*/  IADD3 R2, P3, PT, R2, R70.reuse, RZ ;  /* 0x0000004602027210 */ /* 0x084fe40007f7e0ff */
[----:B----4-:R-:W-:-:S03]  /*1b3b0*/  IADD3 R33, P4, PT, R33, R70, RZ ;  /* 0x0000004621217210 */ /* 0x010fc60007f9e0ff */
[----:B------:R-:W-:Y:S01]  /*1b3c0*/  IMAD.X R72, R72, 0x1, R69, P3 ;  /* 0x0000000148487824 */ /* 0x000fe200018e0645 */
[----:B------:R1:W-:Y:S01]  /*1b3d0*/  STL [R1+0x38], R2 ;  /* 0x0000380201007387 */ /* 0x0003e20000100800 */
[----:B------:R-:W-:-:S03]  /*1b3e0*/  IADD3 R0, P3, PT, R0, R70, RZ ;  /* 0x0000004600007210 */ /* 0x000fc60007f7e0ff */
[----:B------:R-:W-:Y:S01]  /*1b3f0*/  STL [R1+0x40], R33 ;  /* 0x0000402101007387 */ /* 0x000fe20000100800 */
[----:B0-----:R-:W-:-:S03]  /*1b400*/  @!P1 IMAD.MOV.U32 R4, RZ, RZ, R2 ;  /* 0x000000ffff049224 */ /* 0x001fc600078e0002 */
[----:B------:R-:W-:Y:S04]  /*1b410*/  STL [R1+0x34], R72 ;  /* 0x0000344801007387 */ /* 0x000fe80000100800 */
[----:B------:R-:W-:Y:S04]  /*1b420*/  STL [R1+0x48], R0 ;  /* 0x0000480001007387 */ /* 0x000fe80000100800 */
[----:B------:R-:W2:Y:S01]  /*1b430*/  LDL.LU R83, [R1+0x4c] ;  /* 0x00004c0001537983 */ /* 0x000ea20000300800 */
[----:B------:R-:W-:-:S05]  /*1b440*/  IMAD.X R71, R71, 0x1, R69, P4 ;  /* 0x0000000147477824 */ /* 0x000fca00020e0645 */
[----:B------:R0:W-:Y:S04]  /*1b450*/  STL [R1+0x3c], R71 ;  /* 0x00003c4701007387 */ /* 0x0001e80000100800 */
[----:B-1----:R-:W4:Y:S01]  /*1b460*/  LDL.LU R2, [R1+0x60] ;  /* 0x0000600001027983 */ /* 0x002f220000300800 */
[----:B------:R-:W-:Y:S01]  /*1b470*/  PRMT R49, RZ, 0x7610, R49 ;  /* 0x00007610ff317816 */ /* 0x000fe20000000031 */
[----:B------:R-:W-:Y:S01]  /*1b480*/  @!P1 IMAD.MOV.U32 R5, RZ, RZ, R72 ;  /* 0x000000ffff059224 */ /* 0x000fe200078e0048 */
[----:B------:R-:W-:Y:S01]  /*1b490*/  PRMT R40, RZ, 0x7610, R40 ;  /* 0x00007610ff287816 */ /* 0x000fe20000000028 */
[----:B------:R-:W4:Y:S04]  /*1b4a0*/  LDL.LU R82, [R1+0x54] ;  /* 0x0000540001527983 */ /* 0x000f280000300800 */
[----:B------:R1:W4:Y:S01]  /*1b4b0*/  @!P1 LDG.E.U16 R49, desc[UR20][R4.64] ;  /* 0x0000001404319981 */ /* 0x000322000c1e1500 */
[----:B---3--:R-:W-:-:S02]  /*1b4c0*/  IMAD.X R32, R32, 0x1, R69, P3 ;  /* 0x0000000120207824 */ /* 0x008fc400018e0645 */
[----:B-1----:R-:W-:Y:S02]  /*1b4d0*/  @!P1 IMAD.MOV.U32 R4, RZ, RZ, R33 ;  /* 0x000000ffff049224 */ /* 0x002fe400078e0021 */
[----:B------:R-:W-:Y:S01]  /*1b4e0*/  @!P1 IMAD.MOV.U32 R5, RZ, RZ, R71 ;  /* 0x000000ffff059224 */ /* 0x000fe200078e0047 */
[----:B------:R1:W-:Y:S01]  /*1b4f0*/  STL [R1+0x44], R32 ;  /* 0x0000442001007387 */ /* 0x0003e20000100800 */
[----:B------:R-:W-:-:S03]  /*1b500*/  PRMT R31, RZ, 0x7610, R31 ;  /* 0x00007610ff1f7816 */ /* 0x000fc6000000001f */
[----:B0-----:R-:W3:Y:S04]  /*1b510*/  LDL.LU R71, [R1+0x5c] ;  /* 0x00005c0001477983 */ /* 0x001ee80000300800 */
[----:B------:R0:W3:Y:S04]  /*1b520*/  @!P1 LDG.E.U16 R40, desc[UR20][R4.64] ;  /* 0x0000001404289981 */ /* 0x0000e8000c1e1500 */
[----:B------:R-:W3:Y:S01]  /*1b530*/  LDL.LU R72, [R1+0x64] ;  /* 0x0000640001487983 */ /* 0x000ee20000300800 */
[-C--:B------:R-:W-:Y:S01]  /*1b540*/  IADD3 R68, P3, PT, R68, R70.reuse, RZ ;  /* 0x0000004644447210 */ /* 0x080fe20007f7e0ff */
[----:B0-----:R-:W-:Y:S01]  /*1b550*/  @!P1 IMAD.MOV.U32 R5, RZ, RZ, R32 ;  /* 0x000000ffff059224 */ /* 0x001fe200078e0020 */
[----:B------:R-:W-:-:S03]  /*1b560*/  IADD3 R3, P4, PT, R3, R70, RZ ;  /* 0x0000004603037210 */ /* 0x000fc60007f9e0ff */
[----:B------:R0:W-:Y:S01]  /*1b570*/  STL [R1+0x50], R68 ;  /* 0x0000504401007387 */ /* 0x0001e20000100800 */
[----:B------:R-:W-:-:S03]  /*1b580*/  @!P1 IMAD.MOV.U32 R4, RZ, RZ, R0 ;  /* 0x000000ffff049224 */ /* 0x000fc600078e0000 */
[----:B-1----:R-:W3:Y:S04]  /*1b590*/  LDL.LU R32, [R1+0x68] ;  /* 0x0000680001207983 */ /* 0x002ee80000300800 */
[----:B------:R-:W3:Y:S04]  /*1b5a0*/  LDL.LU R33, [R1+0x70] ;  /* 0x0000700001217983 */ /* 0x000ee80000300800 */
[----:B------:R-:W3:Y:S04]  /*1b5b0*/  LDL.LU R0, [R1+0x78] ;  /* 0x0000780001007983 */ /* 0x000ee80000300800 */
[----:B------:R1:W-:Y:S04]  /*1b5c0*/  STL [R1+0x58], R3 ;  /* 0x0000580301007387 */ /* 0x0003e80000100800 */
[----:B------:R0:W3:Y:S02]  /*1b5d0*/  @!P1 LDG.E.U16 R31, desc[UR20][R4.64] ;  /* 0x00000014041f9981 */ /* 0x0000e4000c1e1500 */
[----:B0-----:R-:W-:-:S02]  /*1b5e0*/  @!P1 IMAD.MOV.U32 R4, RZ, RZ, R68 ;  /* 0x000000ffff049224 */ /* 0x001fc400078e0044 */
[----:B--2---:R-:W-:-:S05]  /*1b5f0*/  IMAD.X R83, R83, 0x1, R69, P3 ;  /* 0x0000000153537824 */ /* 0x004fca00018e0645 */
[----:B------:R-:W-:Y:S01]  /*1b600*/  STL [R1+0x4c], R83 ;  /* 0x00004c5301007387 */ /* 0x000fe20000100800 */
[----:B----4-:R-:W-:-:S05]  /*1b610*/  IADD3 R2, P3, PT, R2, R70, RZ ;  /* 0x0000004602027210 */ /* 0x010fca0007f7e0ff */
[----:B------:R-:W-:Y:S04]  /*1b620*/  STL [R1+0x60], R2 ;  /* 0x0000600201007387 */ /* 0x000fe80000100800 */
[----:B------:R-:W2:Y:S01]  /*1b630*/  LDL.LU R68, [R1+0x6c] ;  /* 0x00006c0001447983 */ /* 0x000ea20000300800 */
[----:B------:R-:W-:Y:S01]  /*1b640*/  PRMT R21, RZ, 0x7610, R21 ;  /* 0x00007610ff157816 */ /* 0x000fe20000000015 */
[----:B------:R-:W-:Y:S02]  /*1b650*/  @!P1 IMAD.MOV.U32 R5, RZ, RZ, R83 ;  /* 0x000000ffff059224 */ /* 0x000fe400078e0053 */
[----:B------:R-:W-:Y:S01]  /*1b660*/  IMAD.X R82, R82, 0x1, R69, P4 ;  /* 0x0000000152527824 */ /* 0x000fe200020e0645 */
[----:B------:R-:W-:Y:S02]  /*1b670*/  PRMT R11, RZ, 0x7610, R11 ;  /* 0x00007610ff0b7816 */ /* 0x000fe4000000000b */
[----:B------:R0:W4:Y:S04]  /*1b680*/  @!P1 LDG.E.U16 R21, desc[UR20][R4.64] ;  /* 0x0000001404159981 */ /* 0x000128000c1e1500 */
[----:B------:R-:W-:Y:S01]  /*1b690*/  STL [R1+0x54], R82 ;  /* 0x0000545201007387 */ /* 0x000fe20000100800 */
[----:B---3--:R-:W-:-:S02]  /*1b6a0*/  IMAD.X R71, R71, 0x1, R69, P3 ;  /* 0x0000000147477824 */ /* 0x008fc400018e0645 */
[----:B0-----:R-:W-:Y:S02]  /*1b6b0*/  @!P1 IMAD.MOV.U32 R4, RZ, RZ, R3 ;  /* 0x000000ffff049224 */ /* 0x001fe400078e0003 */
[----:B------:R-:W-:Y:S01]  /*1b6c0*/  @!P1 IMAD.MOV.U32 R5, RZ, RZ, R82 ;  /* 0x000000ffff059224 */ /* 0x000fe200078e0052 */
[----:B-1----:R-:W3:Y:S01]  /*1b6d0*/  LDL.LU R3, [R1+0x74] ;  /* 0x0000740001037983 */ /* 0x002ee20000300800 */
[----:B------:R-:W-:-:S03]  /*1b6e0*/  PRMT R80, RZ, 0x7610, R80 ;  /* 0x00007610ff507816 */ /* 0x000fc60000000050 */
[----:B------:R0:W4:Y:S04]  /*1b6f0*/  @!P1 LDG.E.U16 R11, desc[UR20][R4.64] ;  /* 0x00000014040b9981 */ /* 0x000128000c1e1500 */
[----:B------:R1:W-:Y:S01]  /*1b700*/  STL [R1+0x5c], R71 ;  /* 0x00005c4701007387 */ /* 0x0003e20000100800 */
[-C--:B------:R-:W-:Y:S01]  /*1b710*/  IADD3 R32, P3, PT, R32, R70.reuse, RZ ;  /* 0x0000004620207210 */ /* 0x080fe20007f7e0ff */
[----:B0-----:R-:W-:Y:S01]  /*1b720*/  @!P1 IMAD.MOV.U32 R5, RZ, RZ, R71 ;  /* 0x000000ffff059224 */ /* 0x001fe200078e0047 */
[----:B------:R-:W-:-:S03]  /*1b730*/  IADD3 R33, P4, PT, R33, R70, RZ ;  /* 0x0000004621217210 */ /* 0x000fc60007f9e0ff */
[----:B------:R-:W-:Y:S01]  /*1b740*/  IMAD.X R72, R72, 0x1, R69, P3 ;  /* 0x0000000148487824 */ /* 0x000fe200018e0645 */
[----:B-1----:R-:W4:Y:S01]  /*1b750*/  LDL.LU R71, [R1+0x80] ;  /* 0x0000800001477983 */ /* 0x002f220000300800 */
[----:B------:R-:W-:Y:S01]  /*1b760*/  @!P1 IMAD.MOV.U32 R4, RZ, RZ, R2 ;  /* 0x000000ffff049224 */ /* 0x000fe200078e0002 */
[----:B------:R-:W-:Y:S02]  /*1b770*/  IADD3 R0, P3, PT, R0, R70, RZ ;  /* 0x0000004600007210 */ /* 0x000fe40007f7e0ff */
[----:B------:R-:W4:Y:S04]  /*1b780*/  LDL.LU R2, [R1+0x88] ;  /* 0x0000880001027983 */ /* 0x000f280000300800 */
[----:B------:R0:W-:Y:S04]  /*1b790*/  STL [R1+0x68], R32 ;  /* 0x0000682001007387 */ /* 0x0001e80000100800 */
[----:B------:R-:W-:Y:S04]  /*1b7a0*/  STL [R1+0x70], R33 ;  /* 0x0000702101007387 */ /* 0x000fe80000100800 */
[----:B------:R-:W-:Y:S04]  /*1b7b0*/  STL [R1+0x64], R72 ;  /* 0x0000644801007387 */ /* 0x000fe80000100800 */
[----:B------:R-:W-:Y:S04]  /*1b7c0*/  STL [R1+0x78], R0 ;  /* 0x0000780001007387 */ /* 0x000fe80000100800 */
[----:B------:R1:W4:Y:S04]  /*1b7d0*/  @!P1 LDG.E.U16 R80, desc[UR20][R4.64] ;  /* 0x0000001404509981 */ /* 0x000328000c1e1500 */
[----:B------:R-:W4:Y:S01]  /*1b7e0*/  LDL.LU R83, [R1+0x7c] ;  /* 0x00007c0001537983 */ /* 0x000f220000300800 */
[----:B-1----:R-:W-:-:S02]  /*1b7f0*/  @!P1 IMAD.MOV.U32 R4, RZ, RZ, R32 ;  /* 0x000000ffff049224 */ /* 0x002fc400078e0020 */
[----:B--2---:R-:W-:-:S05]  /*1b800*/  IMAD.X R68, R68, 0x1, R69, P4 ;  /* 0x0000000144447824 */ /* 0x004fca00020e0645 */
[----:B------:R1:W-:Y:S04]  /*1b810*/  STL [R1+0x6c], R68 ;  /* 0x00006c4401007387 */ /* 0x0003e80000100800 */
[----:B0-----:R-:W2:Y:S01]  /*1b820*/  LDL.LU R32, [R1+0x90] ;  /* 0x0000900001207983 */ /* 0x001ea20000300800 */
[----:B------:R-:W-:Y:S01]  /*1b830*/  PRMT R66, RZ, 0x7610, R66 ;  /* 0x00007610ff427816 */ /* 0x000fe20000000042 */
[----:B------:R-:W-:Y:S01]  /*1b840*/  @!P1 IMAD.MOV.U32 R5, RZ, RZ, R72 ;  /* 0x000000ffff059224 */ /* 0x000fe200078e0048 */
[----:B------:R-:W-:Y:S01]  /*1b850*/  PRMT R57, RZ, 0x7610, R57 ;  /* 0x00007610ff397816 */ /* 0x000fe20000000039 */
[----:B------:R-:W2:Y:S04]  /*1b860*/  LDL.LU R82, [R1+0x84] ;  /* 0x0000840001527983 */ /* 0x000ea80000300800 */
[----:B------:R0:W2:Y:S01]  /*1b870*/  @!P1 LDG.E.U16 R66, desc[UR20][R4.64] ;  /* 0x0000001404429981 */ /* 0x0000a2000c1e1500 */
[----:B---3--:R-:W-:-:S02]  /*1b880*/  IMAD.X R3, R3, 0x1, R69, P3 ;  /* 0x0000000103037824 */ /* 0x008fc400018e0645 */
[----:B0-----:R-:W-:Y:S02]  /*1b890*/  @!P1 IMAD.MOV.U32 R4, RZ, RZ, R33 ;  /* 0x000000ffff049224 */ /* 0x001fe400078e0021 */
[----:B------:R-:W-:Y:S01]  /*1b8a0*/  @!P1 IMAD.MOV.U32 R5, RZ, RZ, R68 ;  /* 0x000000ffff059224 */ /* 0x000fe200078e0044 */
[----:B------:R0:W-:Y:S01]  /*1b8b0*/  STL [R1+0x74], R3 ;  /* 0x0000740301007387 */ /* 0x0001e20000100800 */
[----:B------:R-:W-:-:S03]  /*1b8c0*/  PRMT R48, RZ, 0x7610, R48 ;  /* 0x00007610ff307816 */ /* 0x000fc60000000030 */
[----:B-1----:R-:W3:Y:S04]  /*1b8d0*/  LDL.LU R68, [R1+0x8c] ;  /* 0x00008c0001447983 */ /* 0x002ee80000300800 */
[----:B------:R1:W3:Y:S04]  /*1b8e0*/  @!P1 LDG.E.U16 R57, desc[UR20][R4.64] ;  /* 0x0000001404399981 */ /* 0x0002e8000c1e1500 */
[----:B------:R-:W3:Y:S01]  /*1b8f0*/  LDL.LU R72, [R1+0x94] ;  /* 0x0000940001487983 */ /* 0x000ee20000300800 */
[-C--:B----4-:R-:W-:Y:S02]  /*1b900*/  IADD3 R71, P3, PT, R71, R70.reuse, RZ ;  /* 0x0000004647477210 */ /* 0x090fe40007f7e0ff */
[----:B------:R-:W-:Y:S01]  /*1b910*/  IADD3 R2, P4, PT, R2, R70, RZ ;  /* 0x0000004602027210 */ /* 0x000fe20007f9e0ff */
[----:B-1----:R-:W-:-:S02]  /*1b920*/  @!P1 IMAD.MOV.U32 R5, RZ, RZ, R3 ;  /* 0x000000ffff059224 */ /* 0x002fc400078e0003 */
[----:B------:R1:W-:Y:S01]  /*1b930*/  STL [R1+0x80], R71 ;  /* 0x0000804701007387 */ /* 0x0003e20000100800 */
[----:B------:R-:W-:-:S03]  /*1b940*/  @!P1 IMAD.MOV.U32 R4, RZ, RZ, R0 ;  /* 0x000000ffff049224 */ /* 0x000fc600078e0000 */
[----:B0-----:R-:W4:Y:S04]  /*1b950*/  LDL.LU R3, [R1+0x98] ;  /* 0x0000980001037983 */ /* 0x001f280000300800 */
[----:B------:R-:W4:Y:S04]  /*1b960*/  LDL.LU R33, [R1+0xa0] ;  /* 0x0000a00001217983 */ /* 0x000f280000300800 */
[----:B------:R-:W4:Y:S04]  /*1b970*/  LDL.LU R0, [R1+0xa8] ;  /* 0x0000a80001007983 */ /* 0x000f280000300800 */
[----:B------:R0:W-:Y:S04]  /*1b980*/  STL [R1+0x88], R2 ;  /* 0x0000880201007387 */ /* 0x0001e80000100800 */
[----:B------:R0:W4:Y:S01]  /*1b990*/  @!P1 LDG.E.U16 R48, desc[UR20][R4.64] ;  /* 0x0000001404309981 */ /* 0x000122000c1e1500 */
[----:B------:R-:W-:-:S05]  /*1b9a0*/  IMAD.X R83, R83, 0x1, R69, P3 ;  /* 0x0000000153537824 */ /* 0x000fca00018e0645 */
[----:B------:R-:W-:Y:S01]  /*1b9b0*/  STL [R1+0x7c], R83 ;  /* 0x00007c5301007387 */ /* 0x000fe20000100800 */
[----:B0-----:R-:W-:Y:S01]  /*1b9c0*/  @!P1 IMAD.MOV.U32 R4, RZ, RZ, R71 ;  /* 0x000000ffff049224 */ /* 0x001fe200078e0047 */
[----:B--2---:R-:W-:-:S05]  /*1b9d0*/  IADD3 R32, P3, PT, R32, R70, RZ ;  /* 0x0000004620207210 */ /* 0x004fca0007f7e0ff */
[----:B------:R-:W-:Y:S04]  /*1b9e0*/  STL [R1+0x90], R32 ;  /* 0x0000902001007387 */ /* 0x000fe80000100800 */
[----:B-1----:R-:W2:Y:S01]  /*1b9f0*/  LDL.LU R71, [R1+0x9c] ;  /* 0x00009c0001477983 */ /* 0x002ea20000300800 */
[----:B------:R-:W-:Y:S01]  /*1ba00*/  PRMT R39, RZ, 0x7610, R39 ;  /* 0x00007610ff277816 */ /* 0x000fe20000000027 */
[----:B------:R-:W-:Y:S02]  /*1ba10*/  @!P1 IMAD.MOV.U32 R5, RZ, RZ, R83 ;  /* 0x000000ffff059224 */ /* 0x000fe400078e0053 */
[--C-:B------:R-:W-:Y:S01]  /*1ba20*/  IMAD.X R82, R82, 0x1, R69.reuse, P4 ;  /* 0x0000000152527824 */ /* 0x100fe200020e0645 */
[----:B------:R-:W-:Y:S02]  /*1ba30*/  PRMT R30, RZ, 0x7610, R30 ;  /* 0x00007610ff1e7816 */ /* 0x000fe4000000001e */
[----:B------:R0:W2:Y:S04]  /*1ba40*/  @!P1 LDG.E.U16 R39, desc[UR20][R4.64] ;  /* 0x0000001404279981 */ /* 0x0000a8000c1e1500 */
[----:B------:R-:W-:Y:S01]  /*1ba50*/  STL [R1+0x84], R82 ;  /* 0x0000845201007387 */ /* 0x000fe20000100800 */
[----:B---3--:R-:W-:-:S02]  /*1ba60*/  IMAD.X R68, R68, 0x1, R69, P3 ;  /* 0x0000000144447824 */ /* 0x008fc400018e0645 */
[----:B0-----:R-:W-:Y:S02]  /*1ba70*/  @!P1 IMAD.MOV.U32 R4, RZ, RZ, R2 ;  /* 0x000000ffff049224 */ /* 0x001fe400078e0002 */
[----:B------:R-:W-:Y:S01]  /*1ba80*/  @!P1 IMAD.MOV.U32 R5, RZ, RZ, R82 ;  /* 0x000000ffff059224 */ /* 0x000fe200078e0052 */
[----:B------:R-:W3:Y:S01]  /*1ba90*/  LDL.LU R2, [R1+0xa4] ;  /* 0x0000a40001027983 */ /* 0x000ee20000300800 */
[----:B------:R-:W-:-:S03]  /*1baa0*/  PRMT R20, RZ, 0x7610, R20 ;  /* 0x00007610ff147816 */ /* 0x000fc60000000014 */
[----:B------:R0:W3:Y:S04]  /*1bab0*/  @!P1 LDG.E.U16 R30, desc[UR20][R4.64] ;  /* 0x00000014041e9981 */ /* 0x0000e8000c1e1500 */
[----:B------:R1:W-:Y:S01]  /*1bac0*/  STL [R1+0x8c], R68 ;  /* 0x00008c4401007387 */ /* 0x0003e20000100800 */
[-C--:B----4-:R-:W-:Y:S01]  /*1bad0*/  IADD3 R3, P3, PT, R3, R70.reuse, RZ ;  /* 0x0000004603037210 */ /* 0x090fe20007f7e0ff */
        /* <DEDUP_REMOVED lines=28> */
[----:B------:R1:W3:Y:S01]  /*1bca0*/  @!P1 LDG.E.U16 R79, desc[UR20][R4.64] ;  /* 0x00000014044f9981 */ /* 0x0002e2000c1e1500 */
[----:B----4-:R-:W-:-:S03]  /*1bcb0*/  IADD3 R68, P3, PT, R68, R70, RZ ;  /* 0x0000004644447210 */ /* 0x010fc60007f7e0ff */
[----:B------:R-:W4:Y:S01]  /*1bcc0*/  LDL.LU R72, [R1+0xc4] ;  /* 0x0000c40001487983 */ /* 0x000f220000300800 */
[----:B------:R-:W-:-:S03]  /*1bcd0*/  IADD3 R32, P4, PT, R32, R70, RZ ;  /* 0x0000004620207210 */ /* 0x000fc60007f9e0ff */
[----:B------:R2:W-:Y:S01]  /*1bce0*/  STL [R1+0xb0], R68 ;  /* 0x0000b04401007387 */ /* 0x0005e20000100800 */
[----:B-1----:R-:W-:-:S03]  /*1bcf0*/  @!P1 IMAD.MOV.U32 R5, RZ, RZ, R2 ;  /* 0x000000ffff059224 */ /* 0x002fc600078e0002 */
[----:B0-----:R-:W4:Y:S01]  /*1bd00*/  LDL.LU R2, [R1+0xc8] ;  /* 0x0000c80001027983 */ /* 0x001f220000300800 */
[----:B------:R-:W-:-:S03]  /*1bd10*/  @!P1 IMAD.MOV.U32 R4, RZ, RZ, R0 ;  /* 0x000000ffff049224 */ /* 0x000fc600078e0000 */
[----:B------:R-:W4:Y:S04]  /*1bd20*/  LDL.LU R33, [R1+0xd0] ;  /* 0x0000d00001217983 */ /* 0x000f280000300800 */
[----:B------:R-:W4:Y:S04]  /*1bd30*/  LDL.LU R0, [R1+0xd8] ;  /* 0x0000d80001007983 */ /* 0x000f280000300800 */
[----:B------:R0:W-:Y:S04]  /*1bd40*/  STL [R1+0xb8], R32 ;  /* 0x0000b82001007387 */ /* 0x0001e80000100800 */
[----:B------:R1:W4:Y:S01]  /*1bd50*/  @!P1 LDG.E.U16 R65, desc[UR20][R4.64] ;  /* 0x0000001404419981 */ /* 0x000322000c1e1500 */
[----:B------:R-:W-:-:S05]  /*1bd60*/  IMAD.X R83, R83, 0x1, R69, P3 ;  /* 0x0000000153537824 */ /* 0x000fca00018e0645 */
[----:B------:R-:W-:Y:S01]  /*1bd70*/  STL [R1+0xac], R83 ;  /* 0x0000ac5301007387 */ /* 0x000fe20000100800 */
[----:B-1----:R-:W-:Y:S01]  /*1bd80*/  @!P1 IMAD.MOV.U32 R4, RZ, RZ, R68 ;  /* 0x000000ffff049224 */ /* 0x002fe200078e0044 */
[----:B--2---:R-:W-:-:S05]  /*1bd90*/  IADD3 R3, P3, PT, R3, R70, RZ ;  /* 0x0000004603037210 */ /* 0x004fca0007f7e0ff */
[----:B------:R-:W-:Y:S04]  /*1bda0*/  STL [R1+0xc0], R3 ;  /* 0x0000c00301007387 */ /* 0x000fe80000100800 */
[----:B------:R-:W2:Y:S01]  /*1bdb0*/  LDL.LU R68, [R1+0xcc] ;  /* 0x0000cc0001447983 */ /* 0x000ea20000300800 */
[----:B------:R-:W-:Y:S01]  /*1bdc0*/  PRMT R56, RZ, 0x7610, R56 ;  /* 0x00007610ff387816 */ /* 0x000fe20000000038 */
[----:B------:R-:W-:Y:S02]  /*1bdd0*/  @!P1 IMAD.MOV.U32 R5, RZ, RZ, R83 ;  /* 0x000000ffff059224 */ /* 0x000fe400078e0053 */
[----:B------:R-:W-:Y:S01]  /*1bde0*/  IMAD.X R82, R82, 0x1, R69, P4 ;  /* 0x0000000152527824 */ /* 0x000fe200020e0645 */
[----:B------:R-:W-:Y:S02]  /*1bdf0*/  PRMT R47, RZ, 0x7610, R47 ;  /* 0x00007610ff2f7816 */ /* 0x000fe4000000002f */
[----:B------:R1:W2:Y:S04]  /*1be00*/  @!P1 LDG.E.U16 R56, desc[UR20][R4.64] ;  /* 0x0000001404389981 */ /* 0x0002a8000c1e1500 */
[----:B------:R-:W-:Y:S01]  /*1be10*/  STL [R1+0xb4], R82 ;  /* 0x0000b45201007387 */ /* 0x000fe20000100800 */
[----:B---3--:R-:W-:-:S02]  /*1be20*/  IMAD.X R71, R71, 0x1, R69, P3 ;  /* 0x0000000147477824 */ /* 0x008fc400018e0645 */
[----:B-1----:R-:W-:Y:S02]  /*1be30*/  @!P1 IMAD.MOV.U32 R4, RZ, RZ, R32 ;  /* 0x000000ffff049224 */ /* 0x002fe400078e0020 */
[----:B------:R-:W-:Y:S01]  /*1be40*/  @!P1 IMAD.MOV.U32 R5, RZ, RZ, R82 ;  /* 0x000000ffff059224 */ /* 0x000fe200078e0052 */
[----:B0-----:R-:W3:Y:S01]  /*1be50*/  LDL.LU R32, [R1+0xd4] ;  /* 0x0000d40001207983 */ /* 0x001ee20000300800 */
[----:B------:R-:W-:-:S03]  /*1be60*/  PRMT R38, RZ, 0x7610, R38 ;  /* 0x00007610ff267816 */ /* 0x000fc60000000026 */
[----:B------:R0:W3:Y:S01]  /*1be70*/  @!P1 LDG.E.U16 R47, desc[UR20][R4.64] ;  /* 0x00000014042f9981 */ /* 0x0000e2000c1e1500 */
[----:B----4-:R-:W-:-:S03]  /*1be80*/  IADD3 R2, P3, PT, R2, R70, RZ ;  /* 0x0000004602027210 */ /* 0x010fc60007f7e0ff */
[----:B------:R1:W-:Y:S01]  /*1be90*/  STL [R1+0xbc], R71 ;  /* 0x0000bc4701007387 */ /* 0x0003e20000100800 */
[-C--:B------:R-:W-:Y:S01]  /*1bea0*/  IADD3 R33, P4, PT, R33, R70.reuse, RZ ;  /* 0x0000004621217210 */ /* 0x080fe20007f9e0ff */
[----:B0-----:R-:W-:Y:S02]  /*1beb0*/  @!P1 IMAD.MOV.U32 R5, RZ, RZ, R71 ;  /* 0x000000ffff059224 */ /* 0x001fe400078e0047 */
[----:B------:R-:W-:Y:S01]  /*1bec0*/  IMAD.X R72, R72, 0x1, R69, P3 ;  /* 0x0000000148487824 */ /* 0x000fe200018e0645 */
[----:B------:R-:W-:Y:S01]  /*1bed0*/  IADD3 R0, P3, PT, R0, R70, RZ ;  /* 0x0000004600007210 */ /* 0x000fe20007f7e0ff */
[----:B------:R-:W-:Y:S01]  /*1bee0*/  @!P1 IMAD.MOV.U32 R4, RZ, RZ, R3 ;  /* 0x000000ffff049224 */ /* 0x000fe200078e0003 */
[----:B-1----:R-:W4:Y:S04]  /*1bef0*/  LDL.LU R71, [R1+0xe0] ;  /* 0x0000e00001477983 */ /* 0x002f280000300800 */
        /* <DEDUP_REMOVED lines=102> */
[--C-:B------:R-:W-:Y:S01]  /*1c560*/  IMAD.X R82, R82, 0x1, R69.reuse, P4 ;  /* 0x0000000152527824 */ /* 0x100fe200020e0645 */
        /* <DEDUP_REMOVED lines=59> */
[----:B------:R-:W-:Y:S01]  /*1c920*/  IMAD.X R82, R82, 0x1, R69, P4 ;  /* 0x0000000152527824 */ /* 0x000fe200020e0645 */
        /* <DEDUP_REMOVED lines=20> */
[----:B------:R1:W-:Y:S04]  /*1ca70*/  STL [R1+0x174], R72 ;  /* 0x0001744801007387 */ /* 0x0003e80000100800 */
[----:B------:R-:W-:Y:S04]  /*1ca80*/  STL [R1+0x188], R0 ;  /* 0x0001880001007387 */ /* 0x000fe80000100800 */
[----:B------:R0:W4:Y:S04]  /*1ca90*/  @!P1 LDG.E.U16 R17, desc[UR20][R4.64] ;  /* 0x0000001404119981 */ /* 0x000128000c1e1500 */
[----:B------:R-:W4:Y:S01]  /*1caa0*/  LDL.LU R83, [R1+0x18c] ;  /* 0x00018c0001537983 */ /* 0x000f220000300800 */
[----:B0-----:R-:W-:-:S02]  /*1cab0*/  @!P1 IMAD.MOV.U32 R4, RZ, RZ, R2 ;  /* 0x000000ffff049224 */ /* 0x001fc400078e0002 */
[----:B--2---:R-:W-:-:S05]  /*1cac0*/  IMAD.X R71, R71, 0x1, R69, P4 ;  /* 0x0000000147477824 */ /* 0x004fca00020e0645 */
[----:B------:R0:W-:Y:S04]  /*1cad0*/  STL [R1+0x17c], R71 ;  /* 0x00017c4701007387 */ /* 0x0001e80000100800 */
[----:B------:R-:W2:Y:S01]  /*1cae0*/  LDL.LU R2, [R1+0x1a0] ;  /* 0x0001a00001027983 */ /* 0x000ea20000300800 */
        /* <DEDUP_REMOVED lines=87> */
[----:B------:R0:W-:Y:S04]  /*1d060*/  STL [R1+0x1d0], R32 ;  /* 0x0001d02001007387 */ /* 0x0001e80000100800 */
        /* <DEDUP_REMOVED lines=10> */
[----:B------:R-:W3:Y:S01]  /*1d110*/  LDL.LU R2, [R1+0x1e4] ;  /* 0x0001e40001027983 */ /* 0x000ee20000300800 */
[----:B------:R-:W-:-:S03]  /*1d120*/  PRMT R52, RZ, 0x7610, R52 ;  /* 0x00007610ff347816 */ /* 0x000fc60000000034 */
[----:B------:R1:W3:Y:S04]  /*1d130*/  @!P1 LDG.E.U16 R61, desc[UR20][R4.64] ;  /* 0x00000014043d9981 */ /* 0x0002e8000c1e1500 */
[----:B------:R0:W-:Y:S01]  /*1d140*/  STL [R1+0x1cc], R68 ;  /* 0x0001cc4401007387 */ /* 0x0001e20000100800 */
[-C--:B----4-:R-:W-:Y:S01]  /*1d150*/  IADD3 R3, P3, PT, R3, R70.reuse, RZ ;  /* 0x0000004603037210 */ /* 0x090fe20007f7e0ff */
[----:B-1----:R-:W-:Y:S02]  /*1d160*/  @!P1 IMAD.MOV.U32 R4, RZ, RZ, R32 ;  /* 0x000000ffff049224 */ /* 0x002fe400078e0020 */
[----:B0-----:R-:W4:Y:S01]  /*1d170*/  LDL.LU R32, [R1+0x1f0] ;  /* 0x0001f00001207983 */ /* 0x001f220000300800 */
[----:B------:R-:W-:Y:S01]  /*1d180*/  IADD3 R71, P4, PT, R71, R70, RZ ;  /* 0x0000004647477210 */ /* 0x000fe20007f9e0ff */
[----:B------:R-:W-:-:S02]  /*1d190*/  @!P1 IMAD.MOV.U32 R5, RZ, RZ, R68 ;  /* 0x000000ffff059224 */ /* 0x000fc400078e0044 */
[----:B------:R-:W-:Y:S01]  /*1d1a0*/  IMAD.X R33, R33, 0x1, R69, P3 ;  /* 0x0000000121217824 */ /* 0x000fe200018e0645 */
[----:B------:R-:W-:Y:S01]  /*1d1b0*/  IADD3 R0, P3, PT, R0, R70, RZ ;  /* 0x0000004600007210 */ /* 0x000fe20007f7e0ff */
[----:B------:R-:W4:Y:S04]  /*1d1c0*/  LDL.LU R68, [R1+0x1f8] ;  /* 0x0001f80001447983 */ /* 0x000f280000300800 */
[----:B------:R-:W-:Y:S04]  /*1d1d0*/  STL [R1+0x1d8], R3 ;  /* 0x0001d80301007387 */ /* 0x000fe80000100800 */
[----:B------:R-:W-:Y:S04]  /*1d1e0*/  STL [R1+0x1e0], R71 ;  /* 0x0001e04701007387 */ /* 0x000fe80000100800 */
[----:B------:R0:W4:Y:S04]  /*1d1f0*/  @!P1 LDG.E.U16 R52, desc[UR20][R4.64] ;  /* 0x0000001404349981 */ /* 0x000128000c1e1500 */
[----:B------:R1:W-:Y:S04]  /*1d200*/  STL [R1+0x1d4], R33 ;  /* 0x0001d42101007387 */ /* 0x0003e80000100800 */
[----:B------:R2:W-:Y:S01]  /*1d210*/  STL [R1+0x1e8], R0 ;  /* 0x0001e80001007387 */ /* 0x0005e20000100800 */
[----:B0-----:R-:W-:-:S02]  /*1d220*/  @!P1 IMAD.MOV.U32 R5, RZ, RZ, R33 ;  /* 0x000000ffff059224 */ /* 0x001fc400078e0021 */
[----:B------:R-:W-:Y:S01]  /*1d230*/  @!P1 IMAD.MOV.U32 R4, RZ, RZ, R3 ;  /* 0x000000ffff049224 */ /* 0x000fe200078e0003 */
[----:B-1----:R-:W4:Y:S01]  /*1d240*/  LDL.LU R33, [R1+0x1ec] ;  /* 0x0001ec0001217983 */ /* 0x002f220000300800 */
[----:B--2---:R-:W-:-:S05]  /*1d250*/  IMAD.X R72, R72, 0x1, R69, P4 ;  /* 0x0000000148487824 */ /* 0x004fca00020e0645 */
[----:B------:R0:W-:Y:S04]  /*1d260*/  STL [R1+0x1dc], R72 ;  /* 0x0001dc4801007387 */ /* 0x0001e80000100800 */
[----:B------:R-:W2:Y:S04]  /*1d270*/  LDL.LU R3, [R1+0x200] ;  /* 0x0002000001037983 */ /* 0x000ea80000300800 */
[----:B------:R-:W2:Y:S01]  /*1d280*/  LDL.LU R111, [R1+0x1f4] ;  /* 0x0001f400016f7983 */ /* 0x000ea20000300800 */
[----:B------:R-:W-:Y:S02]  /*1d290*/  PRMT R43, RZ, 0x7610, R43 ;  /* 0x00007610ff2b7816 */ /* 0x000fe4000000002b */
[----:B------:R-:W-:-:S04]  /*1d2a0*/  PRMT R34, RZ, 0x7610, R34 ;  /* 0x00007610ff227816 */ /* 0x000fc80000000022 */
[----:B------:R1:W2:Y:S01]  /*1d2b0*/  @!P1 LDG.E.U16 R43, desc[UR20][R4.64] ;  /* 0x00000014042b9981 */ /* 0x0002a2000c1e1500 */
[----:B---3--:R-:W-:-:S05]  /*1d2c0*/  IMAD.X R2, R2, 0x1, R69, P3 ;  /* 0x0000000102027824 */ /* 0x008fca00018e0645 */
[----:B------:R3:W-:Y:S01]  /*1d2d0*/  STL [R1+0x1e4], R2 ;  /* 0x0001e40201007387 */ /* 0x0007e20000100800 */
[----:B-1----:R-:W-:Y:S02]  /*1d2e0*/  @!P1 IMAD.MOV.U32 R4, RZ, RZ, R71 ;  /* 0x000000ffff049224 */ /* 0x002fe400078e0047 */
[----:B------:R-:W-:Y:S01]  /*1d2f0*/  @!P1 IMAD.MOV.U32 R5, RZ, RZ, R72 ;  /* 0x000000ffff059224 */ /* 0x000fe200078e0048 */
[----:B------:R-:W2:Y:S04]  /*1d300*/  LDL.LU R71, [R1+0x1fc] ;  /* 0x0001fc0001477983 */ /* 0x000ea80000300800 */
[----:B------:R1:W2:Y:S01]  /*1d310*/  @!P1 LDG.E.U16 R34, desc[UR20][R4.64] ;  /* 0x0000001404229981 */ /* 0x0002a2000c1e1500 */
[----:B----4-:R-:W-:-:S03]  /*1d320*/  IADD3 R32, P3, PT, R32, R70, RZ ;  /* 0x0000004620207210 */ /* 0x010fc60007f7e0ff */
[----:B------:R-:W4:Y:S04]  /*1d330*/  LDL.LU R82, [R1+0x204] ;  /* 0x0002040001527983 */ /* 0x000f280000300800 */
[----:B------:R3:W-:Y:S01]  /*1d340*/  STL [R1+0x1f0], R32 ;  /* 0x0001f02001007387 */ /* 0x0007e20000100800 */
[----:B-1----:R-:W-:-:S03]  /*1d350*/  @!P1 IMAD.MOV.U32 R4, RZ, RZ, R0 ;  /* 0x000000ffff049224 */ /* 0x002fc600078e0000 */
[----:B------:R-:W4:Y:S01]  /*1d360*/  LDL.LU R0, [R1+0x208] ;  /* 0x0002080001007983 */ /* 0x000f220000300800 */
[----:B------:R-:W-:Y:S01]  /*1d370*/  IADD3 R68, P4, PT, R68, R70, RZ ;  /* 0x0000004644447210 */ /* 0x000fe20007f9e0ff */
[----:B------:R-:W-:Y:S02]  /*1d380*/  @!P1 IMAD.MOV.U32 R5, RZ, RZ, R2 ;  /* 0x000000ffff059224 */ /* 0x000fe400078e0002 */
[----:B0-----:R-:W4:Y:S04]  /*1d390*/  LDL.LU R72, [R1+0x210] ;  /* 0x0002100001487983 */ /* 0x001f280000300800 */
[----:B---3--:R-:W3:Y:S01]  /*1d3a0*/  LDL.LU R2, [R1+0x218] ;  /* 0x0002180001027983 */ /* 0x008ee20000300800 */
[----:B------:R-:W-:-:S03]  /*1d3b0*/  PRMT R15, RZ, 0x7610, R15 ;  /* 0x00007610ff0f7816 */ /* 0x000fc6000000000f */
[----:B------:R0:W-:Y:S01]  /*1d3c0*/  STL [R1+0x1f8], R68 ;  /* 0x0001f84401007387 */ /* 0x0001e20000100800 */
[----:B------:R-:W-:-:S05]  /*1d3d0*/  IMAD.X R33, R33, 0x1, R69, P3 ;  /* 0x0000000121217824 */ /* 0x000fca00018e0645 */
[----:B------:R1:W-:Y:S04]  /*1d3e0*/  STL [R1+0x1ec], R33 ;  /* 0x0001ec2101007387 */ /* 0x0003e80000100800 */
[----:B------:R0:W3:Y:S02]  /*1d3f0*/  @!P1 LDG.E.U16 R15, desc[UR20][R32.64] ;  /* 0x00000014200f9981 */ /* 0x0000e4000c1e1500 */
[----:B0-----:R-:W-:Y:S01]  /*1d400*/  @!P1 IMAD.MOV.U32 R32, RZ, RZ, R68 ;  /* 0x000000ffff209224 */ /* 0x001fe200078e0044 */
[----:B--2---:R-:W-:-:S05]  /*1d410*/  IADD3 R3, P3, PT, R3, R70, RZ ;  /* 0x0000004603037210 */ /* 0x004fca0007f7e0ff */
[----:B------:R-:W-:Y:S01]  /*1d420*/  STL [R1+0x200], R3 ;  /* 0x0002000301007387 */ /* 0x000fe20000100800 */
[----:B------:R-:W-:-:S03]  /*1d430*/  IMAD.X R111, R111, 0x1, R69, P4 ;  /* 0x000000016f6f7824 */ /* 0x000fc600020e0645 */
[----:B------:R-:W2:Y:S04]  /*1d440*/  LDL.LU R83, [R1+0x20c] ;  /* 0x00020c0001537983 */ /* 0x000ea80000300800 */
[----:B------:R-:W-:Y:S04]  /*1d450*/  STL [R1+0x1f4], R111 ;  /* 0x0001f46f01007387 */ /* 0x000fe80000100800 */
[----:B------:R-:W2:Y:S01]  /*1d460*/  LDL.LU R68, [R1+0x214] ;  /* 0x0002140001447983 */ /* 0x000ea20000300800 */
[----:B------:R-:W-:Y:S01]  /*1d470*/  PRMT R25, RZ, 0x7610, R25 ;  /* 0x00007610ff197816 */ /* 0x000fe20000000019 */
[----:B-1----:R-:W-:-:S05]  /*1d480*/  @!P1 IMAD.MOV.U32 R33, RZ, RZ, R111 ;  /* 0x000000ffff219224 */ /* 0x002fca00078e006f */
[----:B------:R0:W2:Y:S01]  /*1d490*/  @!P1 LDG.E.U16 R25, desc[UR20][R4.64] ;  /* 0x0000001404199981 */ /* 0x0000a2000c1e1500 */
[----:B------:R-:W-:Y:S01]  /*1d4a0*/  IMAD.X R71, R71, 0x1, R69, P3 ;  /* 0x0000000147477824 */ /* 0x000fe200018e0645 */
[----:B------:R-:W-:Y:S02]  /*1d4b0*/  PRMT R74, RZ, 0x7610, R74 ;  /* 0x00007610ff4a7816 */ /* 0x000fe4000000004a */
[----:B0-----:R-:W-:Y:S02]  /*1d4c0*/  PRMT R5, RZ, 0x7610, R5 ;  /* 0x00007610ff057816 */ /* 0x001fe40000000005 */
[----:B------:R0:W-:Y:S01]  /*1d4d0*/  STL [R1+0x1fc], R71 ;  /* 0x0001fc4701007387 */ /* 0x0001e20000100800 */
[----:B----4-:R-:W-:-:S03]  /*1d4e0*/  IADD3 R0, P3, PT, R0, R70, RZ ;  /* 0x0000004600007210 */ /* 0x010fc60007f7e0ff */
[----:B------:R1:W4:Y:S01]  /*1d4f0*/  @!P1 LDG.E.U16 R5, desc[UR20][R32.64] ;  /* 0x0000001420059981 */ /* 0x000322000c1e1500 */
[-C--:B------:R-:W-:Y:S01]  /*1d500*/  IADD3 R72, P4, PT, R72, R70.reuse, RZ ;  /* 0x0000004648487210 */ /* 0x080fe20007f9e0ff */
[----:B------:R-:W-:Y:S01]  /*1d510*/  IMAD.X R82, R82, 0x1, R69, P3 ;  /* 0x0000000152527824 */ /* 0x000fe200018e0645 */
[----:B---3--:R-:W-:Y:S01]  /*1d520*/  IADD3 R2, P3, PT, R2, R70, RZ ;  /* 0x0000004602027210 */ /* 0x008fe20007f7e0ff */
[----:B-1----:R-:W-:Y:S02]  /*1d530*/  @!P1 IMAD.MOV.U32 R32, RZ, RZ, R3 ;  /* 0x000000ffff209224 */ /* 0x002fe400078e0003 */
[----:B------:R-:W-:Y:S02]  /*1d540*/  @!P1 IMAD.MOV.U32 R33, RZ, RZ, R71 ;  /* 0x000000ffff219224 */ /* 0x000fe400078e0047 */
[----:B0-----:R-:W3:Y:S04]  /*1d550*/  LDL.LU R71, [R1+0x220] ;  /* 0x0002200001477983 */ /* 0x001ee80000300800 */
[----:B------:R-:W4:Y:S04]  /*1d560*/  LDL.LU R3, [R1+0x228] ;  /* 0x0002280001037983 */ /* 0x000f280000300800 */
[----:B------:R-:W-:Y:S04]  /*1d570*/  STL [R1+0x208], R0 ;  /* 0x0002080001007387 */ /* 0x000fe80000100800 */
[----:B------:R-:W-:Y:S04]  /*1d580*/  STL [R1+0x210], R72 ;  /* 0x0002104801007387 */ /* 0x000fe80000100800 */
[----:B------:R0:W4:Y:S04]  /*1d590*/  @!P1 LDG.E.U16 R74, desc[UR20][R32.64] ;  /* 0x00000014204a9981 */ /* 0x000128000c1e1500 */
[----:B------:R1:W-:Y:S04]  /*1d5a0*/  STL [R1+0x204], R82 ;  /* 0x0002045201007387 */ /* 0x0003e80000100800 */
[----:B------:R-:W-:Y:S01]  /*1d5b0*/  STL [R1+0x218], R2 ;  /* 0x0002180201007387 */ /* 0x000fe20000100800 */
[----:B0-----:R-:W-:-:S03]  /*1d5c0*/  @!P1 IMAD.MOV.U32 R33, RZ, RZ, R82 ;  /* 0x000000ffff219224 */ /* 0x001fc600078e0052 */
[----:B-1----:R-:W4:Y:S01]  /*1d5d0*/  LDL.LU R82, [R1+0x21c] ;  /* 0x00021c0001527983 */ /* 0x002f220000300800 */
[----:B------:R-:W-:Y:S02]  /*1d5e0*/  @!P1 IMAD.MOV.U32 R32, RZ, RZ, R0 ;  /* 0x000000ffff209224 */ /* 0x000fe400078e0000 */
[----:B--2---:R-:W-:-:S05]  /*1d5f0*/  IMAD.X R83, R83, 0x1, R69, P4 ;  /* 0x0000000153537824 */ /* 0x004fca00020e0645 */
[----:B------:R-:W-:Y:S04]  /*1d600*/  STL [R1+0x20c], R83 ;  /* 0x00020c5301007387 */ /* 0x000fe80000100800 */
[----:B------:R-:W2:Y:S01]  /*1d610*/  LDL.LU R0, [R1+0x230] ;  /* 0x0002300001007983 */ /* 0x000ea20000300800 */
[----:B------:R-:W-:-:S03]  /*1d620*/  IMAD.X R68, R68, 0x1, R69, P3 ;  /* 0x0000000144447824 */ /* 0x000fc600018e0645 */
[----:B------:R-:W2:Y:S04]  /*1d630*/  LDL.LU R140, [R1+0x224] ;  /* 0x00022400018c7983 */ /* 0x000ea80000300800 */
[----:B------:R0:W-:Y:S04]  /*1d640*/  STL [R1+0x214], R68 ;  /* 0x0002144401007387 */ /* 0x0001e80000100800 */
[----:B------:R-:W2:Y:S01]  /*1d650*/  LDL.LU R111, [R1+0x22c] ;  /* 0x00022c00016f7983 */ /* 0x000ea20000300800 */
[----:B------:R-:W-:Y:S02]  /*1d660*/  PRMT R60, RZ, 0x7610, R60 ;  /* 0x00007610ff3c7816 */ /* 0x000fe4000000003c */
[----:B------:R-:W-:Y:S01]  /*1d670*/  PRMT R51, RZ, 0x7610, R51 ;  /* 0x00007610ff337816 */ /* 0x000fe20000000033 */
[----:B------:R-:W2:Y:S04]  /*1d680*/  LDL.LU R139, [R1+0x234] ;  /* 0x00023400018b7983 */ /* 0x000ea80000300800 */
[----:B------:R1:W2:Y:S01]  /*1d690*/  @!P1 LDG.E.U16 R60, desc[UR20][R32.64] ;  /* 0x00000014203c9981 */ /* 0x0002a2000c1e1500 */
[----:B------:R-:W-:Y:S01]  /*1d6a0*/  PRMT R42, RZ, 0x7610, R42 ;  /* 0x00007610ff2a7816 */ /* 0x000fe2000000002a */
[----:B-1----:R-:W-:-:S02]  /*1d6b0*/  @!P1 IMAD.MOV.U32 R32, RZ, RZ, R72 ;  /* 0x000000ffff209224 */ /* 0x002fc400078e0048 */
[----:B------:R-:W-:Y:S01]  /*1d6c0*/  @!P1 IMAD.MOV.U32 R33, RZ, RZ, R83 ;  /* 0x000000ffff219224 */ /* 0x000fe200078e0053 */
[----:B---3--:R-:W-:-:S04]  /*1d6d0*/  IADD3 R71, P3, PT, R71, R70, RZ ;  /* 0x0000004647477210 */ /* 0x008fc80007f7e0ff */
[----:B------:R1:W3:Y:S01]  /*1d6e0*/  @!P1 LDG.E.U16 R51, desc[UR20][R32.64] ;  /* 0x0000001420339981 */ /* 0x0002e2000c1e1500 */
[----:B----4-:R-:W-:-:S03]  /*1d6f0*/  IADD3 R3, P4, PT, R3, R70, RZ ;  /* 0x0000004603037210 */ /* 0x010fc60007f9e0ff */
[----:B------:R-:W-:Y:S04]  /*1d700*/  STL [R1+0x220], R71 ;  /* 0x0002204701007387 */ /* 0x000fe80000100800 */
[----:B------:R-:W4:Y:S01]  /*1d710*/  LDL.LU R72, [R1+0x238] ;  /* 0x0002380001487983 */ /* 0x000f220000300800 */
[----:B-1----:R-:W-:Y:S02]  /*1d720*/  @!P1 IMAD.MOV.U32 R32, RZ, RZ, R2 ;  /* 0x000000ffff209224 */ /* 0x002fe400078e0002 */
[----:B------:R-:W-:Y:S02]  /*1d730*/  @!P1 IMAD.MOV.U32 R33, RZ, RZ, R68 ;  /* 0x000000ffff219224 */ /* 0x000fe400078e0044 */
[----:B0-----:R-:W3:Y:S04]  /*1d740*/  LDL.LU R68, [R1+0x240] ;  /* 0x0002400001447983 */ /* 0x001ee80000300800 */
[----:B------:R-:W3:Y:S04]  /*1d750*/  LDL.LU R2, [R1+0x248] ;  /* 0x0002480001027983 */ /* 0x000ee80000300800 */
[----:B------:R0:W3:Y:S01]  /*1d760*/  @!P1 LDG.E.U16 R42, desc[UR20][R32.64] ;  /* 0x00000014202a9981 */ /* 0x0000e2000c1e1500 */
[----:B------:R-:W-:-:S03]  /*1d770*/  IMAD.X R82, R82, 0x1, R69, P3 ;  /* 0x0000000152527824 */ /* 0x000fc600018e0645 */
[----:B------:R-:W-:Y:S01]  /*1d780*/  STL [R1+0x228], R3 ;  /* 0x0002280301007387 */ /* 0x000fe20000100800 */
[----:B0-----:R-:W-:Y:S01]  /*1d790*/  PRMT R33, RZ, 0x7610, R33 ;  /* 0x00007610ff217816 */ /* 0x001fe20000000021 */
[----:B------:R-:W-:Y:S02]  /*1d7a0*/  @!P1 IMAD.MOV.U32 R83, RZ, RZ, R82 ;  /* 0x000000ffff539224 */ /* 0x000fe400078e0052 */
[----:B------:R0:W-:Y:S01]  /*1d7b0*/  STL [R1+0x21c], R82 ;  /* 0x00021c5201007387 */ /* 0x0001e20000100800 */
[----:B------:R-:W-:Y:S01]  /*1d7c0*/  PRMT R24, RZ, 0x7610, R24 ;  /* 0x00007610ff187816 */ /* 0x000fe20000000018 */
[----:B0-----:R-:W-:-:S05]  /*1d7d0*/  @!P1 IMAD.MOV.U32 R82, RZ, RZ, R71 ;  /* 0x000000ffff529224 */ /* 0x001fca00078e0047 */
[----:B------:R0:W3:Y:S02]  /*1d7e0*/  @!P1 LDG.E.U16 R33, desc[UR20][R82.64] ;  /* 0x0000001452219981 */ /* 0x0000e4000c1e1500 */
[----:B0-----:R-:W-:Y:S01]  /*1d7f0*/  @!P1 IMAD.MOV.U32 R82, RZ, RZ, R3 ;  /* 0x000000ffff529224 */ /* 0x001fe200078e0003 */
[----:B--2---:R-:W-:Y:S01]  /*1d800*/  IADD3 R0, P3, PT, R0, R70, RZ ;  /* 0x0000004600007210 */ /* 0x004fe20007f7e0ff */
[----:B------:R-:W-:-:S04]  /*1d810*/  IMAD.X R140, R140, 0x1, R69, P4 ;  /* 0x000000018c8c7824 */ /* 0x000fc800020e0645 */
[----:B------:R-:W-:Y:S01]  /*1d820*/  STL [R1+0x230], R0 ;  /* 0x0002300001007387 */ /* 0x000fe20000100800 */
[----:B------:R-:W-:-:S03]  /*1d830*/  @!P1 IMAD.MOV.U32 R83, RZ, RZ, R140 ;  /* 0x000000ffff539224 */ /* 0x000fc600078e008c */
[----:B------:R-:W2:Y:S01]  /*1d840*/  LDL.LU R71, [R1+0x23c] ;  /* 0x00023c0001477983 */ /* 0x000ea20000300800 */
[----:B------:R-:W-:-:S03]  /*1d850*/  IMAD.X R111, R111, 0x1, R69, P3 ;  /* 0x000000016f6f7824 */ /* 0x000fc600018e0645 */
[----:B------:R-:W-:Y:S04]  /*1d860*/  STL [R1+0x224], R140 ;  /* 0x0002248c01007387 */ /* 0x000fe80000100800 */
[----:B------:R-:W2:Y:S04]  /*1d870*/  LDL.LU R3, [R1+0x244] ;  /* 0x0002440001037983 */ /* 0x000ea80000300800 */
[----:B------:R0:W2:Y:S04]  /*1d880*/  @!P1 LDG.E.U16 R24, desc[UR20][R82.64] ;  /* 0x0000001452189981 */ /* 0x0000a8000c1e1500 */
[----:B------:R1:W-:Y:S01]  /*1d890*/  STL [R1+0x22c], R111 ;  /* 0x00022c6f01007387 */ /* 0x0003e20000100800 */
[----:B0-----:R-:W-:-:S03]  /*1d8a0*/  @!P1 IMAD.MOV.U32 R83, RZ, RZ, R111 ;  /* 0x000000ffff539224 */ /* 0x001fc600078e006f */
[----:B-1----:R-:W2:Y:S01]  /*1d8b0*/  LDL.LU R111, [R1+0x250] ;  /* 0x00025000016f7983 */ /* 0x002ea20000300800 */
[----:B------:R-:W-:Y:S01]  /*1d8c0*/  PRMT R14, RZ, 0x7610, R14 ;  /* 0x00007610ff0e7816 */ /* 0x000fe2000000000e */
[----:B------:R-:W-:Y:S01]  /*1d8d0*/  @!P1 IMAD.MOV.U32 R82, RZ, RZ, R0 ;  /* 0x000000ffff529224 */ /* 0x000fe200078e0000 */
[----:B------:R-:W-:Y:S01]  /*1d8e0*/  PRMT R4, RZ, 0x7610, R4 ;  /* 0x00007610ff047816 */ /* 0x000fe20000000004 */
[----:B------:R-:W2:Y:S04]  /*1d8f0*/  LDL.LU R0, [R1+0x258] ;  /* 0x0002580001007983 */ /* 0x000ea80000300800 */
[----:B------:R0:W2:Y:S01]  /*1d900*/  @!P1 LDG.E.U16 R14, desc[UR20][R82.64] ;  /* 0x00000014520e9981 */ /* 0x0000a2000c1e1500 */
[----:B----4-:R-:W-:-:S05]  /*1d910*/  IADD3 R72, P3, PT, R72, R70, RZ ;  /* 0x0000004648487210 */ /* 0x010fca0007f7e0ff */
[----:B------:R-:W-:Y:S01]  /*1d920*/  IMAD.X R139, R139, 0x1, R69, P3 ;  /* 0x000000018b8b7824 */ /* 0x000fe200018e0645 */
[-C--:B---3--:R-:W-:Y:S01]  /*1d930*/  IADD3 R68, P4, PT, R68, R70.reuse, RZ ;  /* 0x0000004644447210 */ /* 0x088fe20007f9e0ff */
[----:B0-----:R-:W-:Y:S02]  /*1d940*/  @!P1 IMAD.MOV.U32 R82, RZ, RZ, R72 ;  /* 0x000000ffff529224 */ /* 0x001fe400078e0048 */
[----:B------:R-:W-:Y:S01]  /*1d950*/  @!P1 IMAD.MOV.U32 R83, RZ, RZ, R139 ;  /* 0x000000ffff539224 */ /* 0x000fe200078e008b */
[----:B------:R-:W-:Y:S01]  /*1d960*/  IADD3 R2, P3, PT, R2, R70, RZ ;  /* 0x0000004602027210 */ /* 0x000fe20007f7e0ff */
[----:B------:R0:W-:Y:S01]  /*1d970*/  STL [R1+0x238], R72 ;  /* 0x0002384801007387 */ /* 0x0001e20000100800 */
[----:B------:R-:W-:-:S03]  /*1d980*/  PRMT R73, RZ, 0x7610, R73 ;  /* 0x00007610ff497816 */ /* 0x000fc60000000049 */
[----:B------:R1:W3:Y:S04]  /*1d990*/  @!P1 LDG.E.U16 R4, desc[UR20][R82.64] ;  /* 0x0000001452049981 */ /* 0x0002e8000c1e1500 */
[----:B------:R4:W-:Y:S04]  /*1d9a0*/  STL [R1+0x240], R68 ;  /* 0x0002404401007387 */ /* 0x0009e80000100800 */
[----:B------:R-:W-:Y:S01]  /*1d9b0*/  STL [R1+0x234], R139 ;  /* 0x0002348b01007387 */ /* 0x000fe20000100800 */
[----:B-1----:R-:W-:-:S03]  /*1d9c0*/  @!P1 IMAD.MOV.U32 R82, RZ, RZ, R68 ;  /* 0x000000ffff529224 */ /* 0x002fc600078e0044 */
[----:B------:R-:W-:Y:S01]  /*1d9d0*/  STL [R1+0x248], R2 ;  /* 0x0002480201007387 */ /* 0x000fe20000100800 */
[----:B------:R-:W-:-:S03]  /*1d9e0*/  PRMT R59, RZ, 0x7610, R59 ;  /* 0x00007610ff3b7816 */ /* 0x000fc6000000003b */
[----:B0-----:R-:W3:Y:S01]  /*1d9f0*/  LDL.LU R72, [R1+0x260] ;  /* 0x0002600001487983 */ /* 0x001ee20000300800 */
[----:B--2---:R-:W-:-:S04]  /*1da00*/  IMAD.X R71, R71, 0x1, R69, P4 ;  /* 0x0000000147477824 */ /* 0x004fc800020e0645 */
[----:B------:R-:W-:Y:S01]  /*1da10*/  @!P1 IMAD.MOV.U32 R83, RZ, RZ, R71 ;  /* 0x000000ffff539224 */ /* 0x000fe200078e0047 */
[----:B------:R0:W-:Y:S01]  /*1da20*/  STL [R1+0x23c], R71 ;  /* 0x00023c4701007387 */ /* 0x0001e20000100800 */
[----:B------:R-:W-:-:S03]  /*1da30*/  IMAD.X R3, R3, 0x1, R69, P3 ;  /* 0x0000000103037824 */ /* 0x000fc600018e0645 */
[----:B----4-:R-:W2:Y:S04]  /*1da40*/  LDL.LU R68, [R1+0x254] ;  /* 0x0002540001447983 */ /* 0x010ea80000300800 */
[----:B------:R1:W4:Y:S04]  /*1da50*/  @!P1 LDG.E.U16 R73, desc[UR20][R82.64] ;  /* 0x0000001452499981 */ /* 0x000328000c1e1500 */
[----:B------:R0:W-:Y:S04]  /*1da60*/  STL [R1+0x244], R3 ;  /* 0x0002440301007387 */ /* 0x0001e80000100800 */
[----:B------:R-:W3:Y:S01]  /*1da70*/  LDL.LU R140, [R1+0x25c] ;  /* 0x00025c00018c7983 */ /* 0x000ee20000300800 */
[----:B-1----:R-:W-:Y:S01]  /*1da80*/  @!P1 IMAD.MOV.U32 R82, RZ, RZ, R2 ;  /* 0x000000ffff529224 */ /* 0x002fe200078e0002 */
[----:B------:R-:W-:Y:S01]  /*1da90*/  IADD3 R111, P3, PT, R111, R70, RZ ;  /* 0x000000466f6f7210 */ /* 0x000fe20007f7e0ff */
[----:B------:R-:W-:Y:S01]  /*1daa0*/  @!P1 IMAD.MOV.U32 R83, RZ, RZ, R3 ;  /* 0x000000ffff539224 */ /* 0x000fe200078e0003 */
[----:B0-----:R-:W3:Y:S04]  /*1dab0*/  LDL.LU R71, [R1+0x268] ;  /* 0x0002680001477983 */ /* 0x001ee80000300800 */
[----:B------:R0:W-:Y:S04]  /*1dac0*/  STL [R1+0x250], R111 ;  /* 0x0002506f01007387 */ /* 0x0001e80000100800 */
[----:B------:R-:W3:Y:S04]  /*1dad0*/  LDL.LU R3, [R1+0x26c] ;  /* 0x00026c0001037983 */ /* 0x000ee80000300800 */
[----:B------:R-:W3:Y:S04]  /*1dae0*/  LDL.LU R2, [R1+0x270] ;  /* 0x0002700001027983 */ /* 0x000ee80000300800 */
[----:B------:R1:W3:Y:S04]  /*1daf0*/  @!P1 LDG.E.U16 R59, desc[UR20][R82.64] ;  /* 0x00000014523b9981 */ /* 0x0002e8000c1e1500 */
[----:B------:R-:W3:Y:S01]  /*1db00*/  LDL.LU R139, [R1+0x278] ;  /* 0x00027800018b7983 */ /* 0x000ee20000300800 */
[----:B-1----:R-:W-:-:S03]  /*1db10*/  IMAD.MOV.U32 R83, RZ, RZ, R111 ;  /* 0x000000ffff537224 */ /* 0x002fc600078e006f */
[----:B0-----:R-:W3:Y:S04]  /*1db20*/  LDL.LU R111, [R1+0xa38] ;  /* 0x000a3800016f7983 */ /* 0x001ee80000300800 */
[----:B------:R-:W3:Y:S01]  /*1db30*/  LDL.LU R82, [R1+0x24c] ;  /* 0x00024c0001527983 */ /* 0x000ee20000300800 */
[----:B------:R-:W-:-:S05]  /*1db40*/  IADD3 R0, P4, PT, R0, R70, RZ ;  /* 0x0000004600007210 */ /* 0x000fca0007f9e0ff */
[----:B------:R-:W-:Y:S01]  /*1db50*/  STL [R1+0x258], R0 ;  /* 0x0002580001007387 */ /* 0x000fe20000100800 */
[----:B------:R-:W-:Y:S02]  /*1db60*/  PRMT R50, RZ, 0x7610, R50 ;  /* 0x00007610ff327816 */ /* 0x000fe40000000032 */
[----:B------:R-:W-:Y:S02]  /*1db70*/  PRMT R41, RZ, 0x7610, R41 ;  /* 0x00007610ff297816 */ /* 0x000fe40000000029 */
[----:B------:R-:W-:Y:S01]  /*1db80*/  PRMT R32, RZ, 0x7610, R32 ;  /* 0x00007610ff207816 */ /* 0x000fe20000000020 */
[--C-:B--2---:R-:W-:Y:S02]  /*1db90*/  IMAD.X R68, R68, 0x1, R69.reuse, P4 ;  /* 0x0000000144447824 */ /* 0x104fe400020e0645 */
[----:B---3--:R-:W-:-:S05]  /*1dba0*/  IMAD.X R82, R82, 0x1, R69, P3 ;  /* 0x0000000152527824 */ /* 0x008fca00018e0645 */
[----:B------:R-:W-:Y:S01]  /*1dbb0*/  @!P1 LOP3.LUT R83, R83, R82, RZ, 0x3c, !PT ;  /* 0x0000005253539212 */ /* 0x000fe200078e3cff */
[----:B------:R0:W-:Y:S01]  /*1dbc0*/  STL [R1+0x24c], R82 ;  /* 0x00024c5201007387 */ /* 0x0001e20000100800 */
[----:B------:R-:W-:Y:S02]  /*1dbd0*/  IADD3 R72, P3, PT, R72, R70, RZ ;  /* 0x0000004648487210 */ /* 0x000fe40007f7e0ff */
[----:B0-----:R-:W-:-:S04]  /*1dbe0*/  @!P1 LOP3.LUT R82, R83, R82, RZ, 0x3c, !PT ;  /* 0x0000005253529212 */ /* 0x001fc800078e3cff */
[----:B------:R-:W-:Y:S01]  /*1dbf0*/  @!P1 LOP3.LUT R83, R83, R82, RZ, 0x3c, !PT ;  /* 0x0000005253539212 */ /* 0x000fe200078e3cff */
[----:B------:R-:W-:-:S04]  /*1dc00*/  IMAD.X R140, R140, 0x1, R69, P3 ;  /* 0x000000018c8c7824 */ /* 0x000fc800018e0645 */
[----:B------:R0:W2:Y:S02]  /*1dc10*/  @!P1 LDG.E.U16 R50, desc[UR20][R82.64] ;  /* 0x0000001452329981 */ /* 0x0000a4000c1e1500 */
[----:B0-----:R-:W-:Y:S02]  /*1dc20*/  @!P1 IMAD.MOV.U32 R82, RZ, RZ, R0 ;  /* 0x000000ffff529224 */ /* 0x001fe400078e0000 */
[----:B------:R-:W-:-:S05]  /*1dc30*/  @!P1 IMAD.MOV.U32 R83, RZ, RZ, R68 ;  /* 0x000000ffff539224 */ /* 0x000fca00078e0044 */
[----:B------:R0:W3:Y:S02]  /*1dc40*/  @!P1 LDG.E.U16 R41, desc[UR20][R82.64] ;  /* 0x0000001452299981 */ /* 0x0000e4000c1e1500 */
[----:B0-----:R-:W-:Y:S02]  /*1dc50*/  IMAD.MOV.U32 R82, RZ, RZ, R140 ;  /* 0x000000ffff527224 */ /* 0x001fe400078e008c */
[----:B------:R-:W-:-:S05]  /*1dc60*/  IMAD.MOV.U32 R83, RZ, RZ, R72 ;  /* 0x000000ffff537224 */ /* 0x000fca00078e0048 */
[-C--:B------:R-:W-:Y:S01]  /*1dc70*/  @!P1 LOP3.LUT R83, R83, R82.reuse, RZ, 0x3c, !PT ;  /* 0x0000005253539212 */ /* 0x080fe200078e3cff */
[----:B------:R-:W-:Y:S03]  /*1dc80*/  STL [R1+0x260], R72 ;  /* 0x0002604801007387 */ /* 0x000fe60000100800 */
[----:B------:R-:W-:Y:S01]  /*1dc90*/  @!P1 LOP3.LUT R82, R83, R82, RZ, 0x3c, !PT ;  /* 0x0000005253529212 */ /* 0x000fe200078e3cff */
[----:B------:R0:W-:Y:S01]  /*1dca0*/  STL [R1+0x254], R68 ;  /* 0x0002544401007387 */ /* 0x0001e20000100800 */
[----:B------:R-:W-:Y:S02]  /*1dcb0*/  IADD3 R71, P4, PT, R71, R70, RZ ;  /* 0x0000004647477210 */ /* 0x000fe40007f9e0ff */
[----:B------:R-:W-:-:S05]  /*1dcc0*/  @!P1 LOP3.LUT R83, R83, R82, RZ, 0x3c, !PT ;  /* 0x0000005253539212 */ /* 0x000fca00078e3cff */
[----:B------:R1:W2:Y:S04]  /*1dcd0*/  @!P1 LDG.E.U16 R32, desc[UR20][R82.64] ;  /* 0x0000001452209981 */ /* 0x0002a8000c1e1500 */
[----:B0-----:R-:W2:Y:S04]  /*1dce0*/  LDL.LU R68, [R1+0xa34] ;  /* 0x000a340001447983 */ /* 0x001ea80000300800 */
[----:B------:R-:W2:Y:S04]  /*1dcf0*/  LDL.LU R0, [R1+0x280] ;  /* 0x0002800001007983 */ /* 0x000ea80000300800 */
[----:B------:R0:W-:Y:S01]  /*1dd00*/  STL [R1+0x25c], R140 ;  /* 0x00025c8c01007387 */ /* 0x0001e20000100800 */
[----:B-1----:R-:W-:-:S03]  /*1dd10*/  IMAD.MOV.U32 R83, RZ, RZ, R71 ;  /* 0x000000ffff537224 */ /* 0x002fc600078e0047 */
[----:B0-----:R-:W5:Y:S04]  /*1dd20*/  LDL.LU R140, [R1+0xa30] ;  /* 0x000a3000018c7983 */ /* 0x001f680000300800 */
[----:B------:R-:W5:Y:S04]  /*1dd30*/  LDL.LU R72, [R1+0xa2c] ;  /* 0x000a2c0001487983 */ /* 0x000f680000300800 */
[----:B------:R0:W-:Y:S04]  /*1dd40*/  STL [R1+0x268], R71 ;  /* 0x0002684701007387 */ /* 0x0001e80000100800 */
[----:B0-----:R-:W5:Y:S04]  /*1dd50*/  LDL.LU R71, [R1+0xa28] ;  /* 0x000a280001477983 */ /* 0x001f680000300800 */
[----:B------:R-:W2:Y:S01]  /*1dd60*/  LDL.LU R82, [R1+0x264] ;  /* 0x0002640001527983 */ /* 0x000ea20000300800 */
[----:B------:R-:W-:-:S05]  /*1dd70*/  IADD3 R2, P3, PT, R2, R70, RZ ;  /* 0x0000004602027210 */ /* 0x000fca0007f7e0ff */
[----:B------:R-:W-:Y:S01]  /*1dd80*/  STL [R1+0x270], R2 ;  /* 0x0002700201007387 */ /* 0x000fe20000100800 */
[----:B------:R-:W-:Y:S01]  /*1dd90*/  PRMT R23, RZ, 0x7610, R23 ;  /* 0x00007610ff177816 */ /* 0x000fe20000000017 */
[----:B------:R-:W-:Y:S01]  /*1dda0*/  IMAD.X R3, R3, 0x1, R69, P3 ;  /* 0x0000000103037824 */ /* 0x000fe200018e0645 */
[----:B------:R-:W-:Y:S02]  /*1ddb0*/  PRMT R13, RZ, 0x7610, R13 ;  /* 0x00007610ff0d7816 */ /* 0x000fe4000000000d */
[----:B------:R-:W-:Y:S01]  /*1ddc0*/  IADD3 R139, P3, PT, R139, R70, RZ ;  /* 0x000000468b8b7210 */ /* 0x000fe20007f7e0ff */
[----:B--2---:R-:W-:-:S05]  /*1ddd0*/  IMAD.X R82, R82, 0x1, R69, P4 ;  /* 0x0000000152527824 */ /* 0x004fca00020e0645 */
[-C--:B------:R-:W-:Y:S01]  /*1dde0*/  @!P1 LOP3.LUT R83, R83, R82.reuse, RZ, 0x3c, !PT ;  /* 0x0000005253539212 */ /* 0x080fe200078e3cff */
[----:B------:R0:W-:Y:S03]  /*1ddf0*/  STL [R1+0x264], R82 ;  /* 0x0002645201007387 */ /* 0x0001e60000100800 */
[----:B0-----:R-:W-:-:S04]  /*1de00*/  @!P1 LOP3.LUT R82, R83, R82, RZ, 0x3c, !PT ;  /* 0x0000005253529212 */ /* 0x001fc800078e3cff */
[----:B------:R-:W-:Y:S01]  /*1de10*/  @!P1 LOP3.LUT R83, R83, R82, RZ, 0x3c, !PT ;  /* 0x0000005253539212 */ /* 0x000fe200078e3cff */
[----:B------:R0:W-:Y:S04]  /*1de20*/  STL [R1+0x26c], R3 ;  /* 0x00026c0301007387 */ /* 0x0001e80000100800 */
[----:B------:R1:W2:Y:S02]  /*1de30*/  @!P1 LDG.E.U16 R23, desc[UR20][R82.64] ;  /* 0x0000001452179981 */ /* 0x0002a4000c1e1500 */
[----:B-1----:R-:W-:Y:S02]  /*1de40*/  @!P1 IMAD.MOV.U32 R82, RZ, RZ, R2 ;  /* 0x000000ffff529224 */ /* 0x002fe400078e0002 */
[----:B------:R-:W-:Y:S02]  /*1de50*/  @!P1 IMAD.MOV.U32 R83, RZ, RZ, R3 ;  /* 0x000000ffff539224 */ /* 0x000fe400078e0003 */
[----:B0-----:R-:W5:Y:S04]  /*1de60*/  LDL.LU R3, [R1+0xa24] ;  /* 0x000a240001037983 */ /* 0x001f680000300800 */
[----:B------:R-:W5:Y:S04]  /*1de70*/  LDL.LU R2, [R1+0xa20] ;  /* 0x000a200001027983 */ /* 0x000f680000300800 */
[----:B------:R0:W-:Y:S04]  /*1de80*/  STL [R1+0x278], R139 ;  /* 0x0002788b01007387 */ /* 0x0001e80000100800 */
[----:B------:R1:W2:Y:S04]  /*1de90*/  @!P1 LDG.E.U16 R13, desc[UR20][R82.64] ;  /* 0x00000014520d9981 */ /* 0x0002a8000c1e1500 */
[----:B------:R-:W2:Y:S01]  /*1dea0*/  LDL.LU R83, [R1+0x274] ;  /* 0x0002740001537983 */ /* 0x000ea20000300800 */
[----:B------:R-:W-:Y:S01]  /*1deb0*/  PRMT R85, RZ, 0x7610, R85 ;  /* 0x00007610ff557816 */ /* 0x000fe20000000055 */
[----:B-1----:R-:W-:-:S02]  /*1dec0*/  @!P1 IMAD.MOV.U32 R82, RZ, RZ, R139 ;  /* 0x000000ffff529224 */ /* 0x002fc400078e008b */
[----:B--2---:R-:W-:-:S05]  /*1ded0*/  IMAD.X R83, R83, 0x1, R69, P3 ;  /* 0x0000000153537824 */ /* 0x004fca00018e0645 */
[----:B------:R1:W-:Y:S04]  /*1dee0*/  STL [R1+0x274], R83 ;  /* 0x0002745301007387 */ /* 0x0003e80000100800 */
[----:B0-----:R-:W2:Y:S04]  /*1def0*/  LDL.LU R139, [R1+0x298] ;  /* 0x00029800018b7983 */ /* 0x001ea80000300800 */
[----:B------:R0:W2:Y:S04]  /*1df00*/  @!P1 LDG.E.U16 R85, desc[UR20][R82.64] ;  /* 0x0000001452559981 */ /* 0x0000a8000c1e1500 */
[----:B-1----:R-:W2:Y:S01]  /*1df10*/  LDL.LU R83, [R1+0x27c] ;  /* 0x00027c0001537983 */ /* 0x002ea20000300800 */
[----:B------:R-:W-:-:S02]  /*1df20*/  IADD3 R0, P3, PT, R0, R70, RZ ;  /* 0x0000004600007210 */ /* 0x000fc40007f7e0ff */
[----:B------:R-:W-:-:S03]  /*1df30*/  PRMT R87, RZ, 0x7610, R87 ;  /* 0x00007610ff577816 */ /* 0x000fc60000000057 */
[----:B0-----:R-:W-:Y:S01]  /*1df40*/  @!P1 IMAD.MOV.U32 R82, RZ, RZ, R0 ;  /* 0x000000ffff529224 */ /* 0x001fe200078e0000 */
[----:B------:R0:W-:Y:S01]  /*1df50*/  STL [R1+0x280], R0 ;  /* 0x0002800001007387 */ /* 0x0001e20000100800 */
[----:B--2---:R-:W-:-:S05]  /*1df60*/  IMAD.X R83, R83, 0x1, R69, P3 ;  /* 0x0000000153537824 */ /* 0x004fca00018e0645 */
[----:B------:R1:W-:Y:S04]  /*1df70*/  STL [R1+0x27c], R83 ;  /* 0x00027c5301007387 */ /* 0x0003e80000100800 */
[----:B0-----:R-:W5:Y:S04]  /*1df80*/  LDL.LU R0, [R1+0xa1c] ;  /* 0x000a1c0001007983 */ /* 0x001f680000300800 */
[----:B------:R0:W2:Y:S04]  /*1df90*/  @!P1 LDG.E.U16 R87, desc[UR20][R82.64] ;  /* 0x0000001452579981 */ /* 0x0000a8000c1e1500 */
[----:B------:R-:W2:Y:S04]  /*1dfa0*/  LDL.LU R82, [R1+0x284] ;  /* 0x0002840001527983 */ /* 0x000ea80000300800 */
[----:B-1----:R-:W0:Y:S01]  /*1dfb0*/  LDL.LU R83, [R1+0x288] ;  /* 0x0002880001537983 */ /* 0x002e220000300800 */
[----:B------:R-:W-:-:S02]  /*1dfc0*/  PRMT R89, RZ, 0x7610, R89 ;  /* 0x00007610ff597816 */ /* 0x000fc40000000059 */
[----:B0-----:R-:W-:-:S05]  /*1dfd0*/  IADD3 R83, P3, PT, R83, R70, RZ ;  /* 0x0000004653537210 */ /* 0x001fca0007f7e0ff */
[----:B--2---:R-:W-:Y:S01]  /*1dfe0*/  IMAD.X R82, R82, 0x1, R69, P3 ;  /* 0x0000000152527824 */ /* 0x004fe200018e0645 */
[----:B------:R0:W-:Y:S04]  /*1dff0*/  STL [R1+0x288], R83 ;  /* 0x0002885301007387 */ /* 0x0001e80000100800 */
[----:B------:R1:W-:Y:S01]  /*1e000*/  STL [R1+0x284], R82 ;  /* 0x0002845201007387 */ /* 0x0003e20000100800 */
[----:B0-----:R-:W-:-:S04]  /*1e010*/  @!P1 LOP3.LUT R83, R83, R82, RZ, 0x3c, !PT ;  /* 0x0000005253539212 */ /* 0x001fc800078e3cff */
[----:B-1----:R-:W-:-:S04]  /*1e020*/  @!P1 LOP3.LUT R82, R83, R82, RZ, 0x3c, !PT ;  /* 0x0000005253529212 */ /* 0x002fc800078e3cff */
[----:B------:R-:W-:-:S05]  /*1e030*/  @!P1 LOP3.LUT R83, R83, R82, RZ, 0x3c, !PT ;  /* 0x0000005253539212 */ /* 0x000fca00078e3cff */
[----:B------:R0:W2:Y:S04]  /*1e040*/  @!P1 LDG.E.U16 R89, desc[UR20][R82.64] ;  /* 0x0000001452599981 */ /* 0x0000a8000c1e1500 */
[----:B------:R-:W2:Y:S04]  /*1e050*/  LDL.LU R82, [R1+0x28c] ;  /* 0x00028c0001527983 */ /* 0x000ea80000300800 */
[----:B------:R-:W0:Y:S01]  /*1e060*/  LDL.LU R83, [R1+0x290] ;  /* 0x0002900001537983 */ /* 0x000e220000300800 */
[----:B------:R-:W-:Y:S02]  /*1e070*/  PRMT R91, RZ, 0x7610, R91 ;  /* 0x00007610ff5b7816 */ /* 0x000fe4000000005b */
        /* <DEDUP_REMOVED lines=8> */
[----:B------:R-:W2:Y:S01]  /*1e100*/  LDL.LU R83, [R1+0x294] ;  /* 0x0002940001537983 */ /* 0x000ea20000300800 */
[----:B------:R-:W-:Y:S02]  /*1e110*/  IADD3 R139, P3, PT, R139, R70, RZ ;  /* 0x000000468b8b7210 */ /* 0x000fe40007f7e0ff */
[----:B------:R-:W-:-:S03]  /*1e120*/  PRMT R93, RZ, 0x7610, R93 ;  /* 0x00007610ff5d7816 */ /* 0x000fc6000000005d */
[----:B0-----:R-:W-:Y:S01]  /*1e130*/  @!P1 IMAD.MOV.U32 R82, RZ, RZ, R139 ;  /* 0x000000ffff529224 */ /* 0x001fe200078e008b */
[----:B------:R0:W-:Y:S01]  /*1e140*/  STL [R1+0x298], R139 ;  /* 0x0002988b01007387 */ /* 0x0001e20000100800 */
[----:B--2---:R-:W-:-:S05]  /*1e150*/  IMAD.X R83, R83, 0x1, R69, P3 ;  /* 0x0000000153537824 */ /* 0x004fca00018e0645 */
[----:B------:R1:W-:Y:S04]  /*1e160*/  STL [R1+0x294], R83 ;  /* 0x0002945301007387 */ /* 0x0003e80000100800 */
[----:B0-----:R-:W2:Y:S04]  /*1e170*/  LDL.LU R139, [R1+0x2b8] ;  /* 0x0002b800018b7983 */ /* 0x001ea80000300800 */
        /* <DEDUP_REMOVED lines=374> */
[----:B------:R0:W-:Y:S02]  /*1f8e0*/  STL [R1+0x118], R139 ;  /* 0x0001188b01007387 */ /* 0x0001e40000100800 */
[----:B0-----:R-:W-:Y:S01]  /*1f8f0*/  LOP3.LUT R139, R68, 0x10, RZ, 0x3c, !PT ;  /* 0x00000010448b7812 */ /* 0x001fe200078e3cff */
[----:B--2---:R-:W-:-:S05]  /*1f900*/  IMAD.X R83, R83, 0x1, R69, P3 ;  /* 0x0000000153537824 */ /* 0x004fca00018e0645 */
[----:B------:R0:W2:Y:S01]  /*1f910*/  @!P1 LDG.E.U16 R138, desc[UR20][R82.64] ;  /* 0x00000014528a9981 */ /* 0x0000a2000c1e1500 */
[----:B------:R-:W-:Y:S06]  /*1f920*/  BAR.SYNC.DEFER_BLOCKING 0x0 ;  /* 0x0000000000007b1d */ /* 0x000fec0000010000 */
[----:B------:R0:W-:Y:S04]  /*1f930*/  STL [R1+0x114], R83 ;  /* 0x0001145301007387 */ /* 0x0001e80000100800 */
        /* <DEDUP_REMOVED lines=58> */
[----:B------:R-:W-:-:S03]  /*1fce0*/  LOP3.LUT R59, R68, 0x40, RZ, 0x3c, !PT ;  /* 0x00000040443b7812 */ /* 0x000fc600078e3cff */
[----:B------:R-:W-:Y:S04]  /*1fcf0*/  STS.U16 [R139+UR9+0xa180], R43 ;  /* 0x00a1802b8b007988 */ /* 0x000fe80008000409 */
[----:B------:R-:W-:Y:S04]  /*1fd00*/  STS.U16 [R139+UR9+0xa580], R42 ;  /* 0x00a5802a8b007988 */ /* 0x000fe80008000409 */
[----:B---3--:R1:W-:Y:S04]  /*1fd10*/  STS.U16 [R139+UR9+0xa980], R41 ;  /* 0x00a980298b007988 */ /* 0x0083e80008000409 */
        /* <DEDUP_REMOVED lines=29> */
[----:B------:R3:W-:Y:S01]  /*1fef0*/  STS.U16 [R50+UR9+0x9e80], R26 ;  /* 0x009e801a32007988 */ /* 0x0007e20008000409 */
[----:B-1----:R-:W-:-:S03]  /*1ff00*/  LOP3.LUT R41, R68, 0x60, RZ, 0x3c, !PT ;  /* 0x0000006044297812 */ /* 0x002fc600078e3cff */
        /* <DEDUP_REMOVED lines=16> */
[----:B0-----:R-:W-:-:S03]  /*20010*/  LOP3.LUT R32, R68, 0x70, RZ, 0x3c, !PT ;  /* 0x0000007044207812 */ /* 0x001fc600078e3cff */
        /* <DEDUP_REMOVED lines=23> */
[----:B--2---:R3:W-:Y:S01]  /*20190*/  STS.U16 [R32+UR9+0xbf80], R138 ;  /* 0x00bf808a20007988 */ /* 0x0047e20008000409 */
[----:B------:R0:W-:Y:S06]  /*201a0*/  MEMBAR.ALL.CTA ;  /* 0x0000000000007992 */ /* 0x0001ec0000008000 */
[----:B0-----:R-:W0:Y:S01]  /*201b0*/  FENCE.VIEW.ASYNC.S ;  /* 0x00000000000073c6 */ /* 0x001e220000000000 */
[----:B------:R-:W-:-:S04]  /*201c0*/  ULEA UR6, UR18, UR9, 0x3 ;  /* 0x0000000912067291 */ /* 0x000fc8000f8e18ff */
[----:B------:R-:W-:Y:S01]  /*201d0*/  UIADD3 UR6, UPT, UPT, UR6, 0x10000, URZ ;  /* 0x0001000006067890 */ /* 0x000fe2000fffe0ff */
[----:B0-----:R-:W-:Y:S06]  /*201e0*/  BAR.SYNC.DEFER_BLOCKING 0x0 ;  /* 0x0000000000007b1d */ /* 0x001fec0000010000 */
[----:B---3--:R-:W-:Y:S05]  /*201f0*/  @P0 BRA `(.L_x_10) ;  /* 0x0000000000900947 */ /* 0x008fea0003800000 */
[----:B------:R-:W-:Y:S02]  /*20200*/  UIADD3 UR19, UPT, UPT, UR8, 0x88, URZ ;  /* 0x0000008808137890 */ /* 0x000fe4000fffe0ff */
[----:B------:R-:W-:Y:S02]  /*20210*/  UIADD3 UR36, UPT, UPT, UR8, 0x90, URZ ;  /* 0x0000009008247890 */ /* 0x000fe4000fffe0ff */
[----:B------:R-:W-:Y:S02]  /*20220*/  UIADD3 UR37, UPT, UPT, UR8, 0x98, URZ ;  /* 0x0000009808257890 */ /* 0x000fe4000fffe0ff */
[----:B------:R-:W-:Y:S02]  /*20230*/  UIADD3 UR42, UPT, UPT, UR8, 0xa0, URZ ;  /* 0x000000a0082a7890 */ /* 0x000fe4000fffe0ff */
[----:B------:R-:W-:Y:S02]  /*20240*/  UIADD3 UR43, UPT, UPT, UR8, 0xa8, URZ ;  /* 0x000000a8082b7890 */ /* 0x000fe4000fffe0ff */
[----:B------:R-:W-:Y:S01]  /*20250*/  UIADD3 UR48, UPT, UPT, UR8, 0xb0, URZ ;  /* 0x000000b008307890 */ /* 0x000fe2000fffe0ff */
[----:B------:R-:W-:Y:S01]  /*20260*/  UMOV UR16, 0x0 ;  /* 0x0000000000107882 */ /* 0x000fe20000000000 */
[----:B------:R-:W-:Y:S01]  /*20270*/  UMOV UR17, 0x8200010 ;  /* 0x0820001000117882 */ /* 0x000fe20000000000 */
[----:B------:R-:W-:Y:S01]  /*20280*/  UMOV UR13, 0x40004040 ;  /* 0x40004040000d7882 */ /* 0x000fe20000000000 */
[----:B------:R-:W-:-:S02]  /*20290*/  UIADD3 UR49, UPT, UPT, UR8, 0xb8, URZ ;  /* 0x000000b808317890 */ /* 0x000fc4000fffe0ff */
[----:B------:R0:W-:Y:S01]  /*202a0*/  UTCHMMA tmem[UR11], gdesc[UR12], tmem[UR8], tmem[UR16], idesc[UR17], UPT ;  /* 0x00ff100c0b0079ea */ /* 0x0001e2000b800008 */
[----:B------:R-:W-:Y:S01]  /*202b0*/  UMOV UR34, 0x0 ;  /* 0x0000000000227882 */ /* 0x000fe20000000000 */
[----:B------:R-:W-:Y:S01]  /*202c0*/  UMOV UR35, 0x8200010 ;  /* 0x0820001000237882 */ /* 0x000fe20000000000 */
[----:B------:R-:W-:Y:S01]  /*202d0*/  UMOV UR38, 0x0 ;  /* 0x0000000000267882 */ /* 0x000fe20000000000 */
[----:B------:R-:W-:Y:S01]  /*202e0*/  UMOV UR39, 0x8200010 ;  /* 0x0820001000277882 */ /* 0x000fe20000000000 */
        /* <DEDUP_REMOVED lines=21> */
.L_x_10:
[----:B------:R-:W2:Y:S01]  /*20440*/  LDL R4, [R1+0x798] ;  /* 0x0007980001047983 */ /* 0x000ea20000100800 */
[----:B------:R-:W-:-:S04]  /*20450*/  UIADD3 UR18, UPT, UPT, UR18, 0x1, URZ ;  /* 0x0000000112127890 */ /* 0x000fc8000fffe0ff */
[----:B------:R-:W-:-:S04]  /*20460*/  UISETP.GT.AND UP1, UPT, UR18, 0x1, UPT ;  /* 0x000000011200788c */ /* 0x000fc8000bf24270 */
[----:B0-----:R-:W-:Y:S02]  /*20470*/  USEL UR4, URZ, 0x1, !UP1 ;  /* 0x00000001ff047887 */ /* 0x001fe4000c800000 */
[----:B------:R-:W-:Y:S02]  /*20480*/  USEL UR18, UR18, URZ, !UP1 ;  /* 0x000000ff12127287 */ /* 0x000fe4000c800000 */
[----:B------:R-:W-:-:S03]  /*20490*/  ULOP3.LUT UR7, UR5, UR4, URZ, 0x3c, !UPT ;  /* 0x0000000405077292 */ /* 0x000fc6000f8e3cff */
[----:B------:R-:W-:-:S04]  /*204a0*/  UMOV UR4, UR5 ;  /* 0x0000000500047c82 */ /* 0x000fc80008000000 */
[----:B------:R-:W-:Y:S01]  /*204b0*/  UMOV UR5, UR7 ;  /* 0x0000000700057c82 */ /* 0x000fe20008000000 */
[----:B--2--5:R-:W-:-:S13]  /*204c0*/  ISETP.NE.U32.AND P1, PT, R140, R4, PT ;  /* 0x000000048c00720c */ /* 0x024fda0003f25070 */
[----:B------:R-:W-:Y:S05]  /*204d0*/  @P1 BRA `(.L_x_11) ;  /* 0xffffff4400941947 */ /* 0x000fea000383ffff */
.L_x_8:
[----:B------:R-:W2:Y:S01]  /*204e0*/  LDL.LU R8, [R1+0x84c] ;  /* 0x00084c0001087983 */ /* 0x000ea20000300800 */
[----:B------:R-:W0:Y:S01]  /*204f0*/  LDC R9, c[0x0][0x3a0] ;  /* 0x0000e800ff097b82 */ /* 0x000e220000000800 */
[----:B------:R-:W2:Y:S02]  /*20500*/  LDCU.128 UR12, c[0x0][0x390] ;  /* 0x00007200ff0c77ac */ /* 0x000ea40008000c00 */
[----:B------:R-:W3:Y:S01]  /*20510*/  LDL.LU R5, [R1+0x868] ;  /* 0x0008680001057983 */ /* 0x000ee20000300800 */
[----:B------:R-:W1:Y:S03]  /*20520*/  LDCU UR5, c[0x0][0x3b8] ;  /* 0x00007700ff0577ac */ /* 0x000e660008000800 */
[----:B------:R-:W4:Y:S01]  /*20530*/  LDL.LU R7, [R1+0x864] ;  /* 0x0008640001077983 */ /* 0x000f220000300800 */
[----:B------:R-:W5:Y:S03]  /*20540*/  LDCU UR7, c[0x0][0x3b4] ;  /* 0x00007680ff0777ac */ /* 0x000f660008000800 */
[----:B------:R-:W4:Y:S01]  /*20550*/  LDL.LU R6, [R1+0x860] ;  /* 0x0008600001067983 */ /* 0x000f220000300800 */
[----:B-1----:R-:W-:-:S02]  /*20560*/  IMAD R4, R0, UR5, RZ ;  /* 0x0000000500047c24 */ /* 0x002fc4000f8e02ff */
[----:B0-----:R-:W-:-:S05]  /*20570*/  VIADD R9, R9, 0x7f ;  /* 0x0000007f09097836 */ /* 0x001fca0000000000 */
[----:B------:R-:W-:Y:S02]  /*20580*/  ISETP.GE.AND P6, PT, R9, 0x80, PT ;  /* 0x000000800900780c */ /* 0x000fe40003fc6270 */
[C---:B--2---:R-:W-:Y:S01]  /*20590*/  ISETP.GE.AND P1, PT, R8.reuse, UR14, PT ;  /* 0x0000000e08007c0c */ /* 0x044fe2000bf26270 */
[----:B-----5:R-:W-:-:S03]  /*205a0*/  IMAD R3, R8, UR7, RZ ;  /* 0x0000000708037c24 */ /* 0x020fc6000f8e02ff */
[----:B---3--:R-:W-:Y:S01]  /*205b0*/  ISETP.LT.AND P5, PT, R5, UR15, !P1 ;  /* 0x0000000f05007c0c */ /* 0x008fe2000cfa1270 */
[----:B------:R-:W-:Y:S01]  /*205c0*/  VIADD R5, R4, UR5 ;  /* 0x0000000504057c36 */ /* 0x000fe20008000000 */
[----:B------:R-:W-:Y:S02]  /*205d0*/  LEA R2, P4, R3, UR12, 0x1 ;  /* 0x0000000c03027c11 */ /* 0x000fe4000f8808ff */
[----:B----4-:R-:W-:Y:S02]  /*205e0*/  ISETP.LT.AND P3, PT, R7, UR15, !P1 ;  /* 0x0000000f07007c0c */ /* 0x010fe4000cf61270 */
[----:B------:R-:W-:Y:S02]  /*205f0*/  LEA.HI.X.SX32 R3, R3, UR13, 0x1, P4 ;  /* 0x0000000d03037c11 */ /* 0x000fe4000a0f0eff */
[----:B------:R-:W-:Y:S01]  /*20600*/  ISETP.LT.AND P0, PT, R6, UR15, !P1 ;  /* 0x0000000f06007c0c */ /* 0x000fe2000cf01270 */
[----:B------:R-:W-:-:S04]  /*20610*/  VIADD R6, R5, UR5 ;  /* 0x0000000505067c36 */ /* 0x000fc80008000000 */
[----:B------:R-:W-:Y:S01]  /*20620*/  VIADD R7, R6, UR5 ;  /* 0x0000000506077c36 */ /* 0x000fe20008000000 */
[----:B------:R-:W-:Y:S07]  /*20630*/  @!P6 BRA `(.L_x_12) ;  /* 0x000000000010e947 */ /* 0x000fee0003800000 */
[----:B------:R-:W-:-:S06]  /*20640*/  USHF.L.U32 UR4, UR4, 0x1f, URZ ;  /* 0x0000001f04047899 */ /* 0x000fcc00080006ff */
[----:B------:R-:W-:-:S04]  /*20650*/  IMAD.U32 R8, RZ, RZ, UR4 ;  /* 0x00000004ff087e24 */ /* 0x000fc8000f8e00ff */
[----:B------:R-:W0:Y:S02]  /*20660*/  SYNCS.PHASECHK.TRANS64.TRYWAIT P4, [UR6], R8 ;  /* 0x00000008ff0075a7 */ /* 0x000e240008081106 */
[----:B0-----:R-:W-:Y:S05]  /*20670*/  @!P4 BRA `(.L_x_13) ;  /* 0x000000400068c947 */ /* 0x001fea0003800000 */
.L_x_12:
[----:B------:R-:W2:Y:S01]  /*20680*/  LDL.LU R10, [R1+0x870] ;  /* 0x00087000010a7983 */ /* 0x000ea20000300800 */
[----:B------:R-:W-:Y:S01]  /*20690*/  BAR.SYNC.DEFER_BLOCKING 0x0 ;  /* 0x0000000000007b1d */ /* 0x000fe20000010000 */
[-C--:B------:R-:W-:Y:S01]  /*206a0*/  LEA R156, P4, R4, R2.reuse, 0x1 ;  /* 0x00000002049c7211 */ /* 0x080fe200078808ff */
[----:B------:R-:W-:Y:S01]  /*206b0*/  VIADD R8, R7, UR5 ;  /* 0x0000000507087c36 */ /* 0x000fe20008000000 */
[----:B------:R-:W-:-:S03]  /*206c0*/  LEA R154, P6, R5, R2, 0x1 ;  /* 0x00000002059a7211 */ /* 0x000fc600078c08ff */
[----:B------:R-:W0:Y:S01]  /*206d0*/  LDCU UR6, c[0x0][0x39c] ;  /* 0x00007380ff0677ac */ /* 0x000e220008000800 */
[----:B------:R-:W3:Y:S01]  /*206e0*/  LDL.LU R9, [R1+0x86c] ;  /* 0x00086c0001097983 */ /* 0x000ee20000300800 */
[-C--:B------:R-:W-:Y:S01]  /*206f0*/  LEA.HI.X.SX32 R157, R4, R3.reuse, 0x1, P4 ;  /* 0x00000003049d7211 */ /* 0x080fe200020f0eff */
[----:B------:R-:W-:Y:S01]  /*20700*/  VIADD R4, R8, UR5 ;  /* 0x0000000508047c36 */ /* 0x000fe20008000000 */
[----:B------:R-:W1:Y:S01]  /*20710*/  LDCU UR4, c[0x0][0x39c] ;  /* 0x00007380ff0477ac */ /* 0x000e620008000800 */
[----:B------:R-:W4:Y:S01]  /*20720*/  LDCU UR7, c[0x0][0x39c] ;  /* 0x00007380ff0777ac */ /* 0x000f220008000800 */
[----:B------:R-:W5:Y:S02]  /*20730*/  @!P2 SYNCS.CCTL.IV [UR9+0x10000] ;  /* 0x01000000ff00a9b1 */ /* 0x000f640008000009 */
[----:B-----5:R-:W-:Y:S01]  /*20740*/  BAR.SYNC.DEFER_BLOCKING 0x0 ;  /* 0x0000000000007b1d */ /* 0x020fe20000010000 */
[----:B------:R-:W-:Y:S01]  /*20750*/  LEA.HI.X.SX32 R155, R5, R3, 0x1, P6 ;  /* 0x00000003059b7211 */ /* 0x000fe200030f0eff */
[----:B------:R-:W-:Y:S01]  /*20760*/  VIADD R5, R4, UR5 ;  /* 0x0000000504057c36 */ /* 0x000fe20008000000 */
[----:B------:R-:W-:-:S02]  /*20770*/  LEA R134, P4, R6, R2, 0x1 ;  /* 0x0000000206867211 */ /* 0x000fc400078808ff */
[-C--:B------:R-:W-:Y:S02]  /*20780*/  LEA R136, P6, R7, R2.reuse, 0x1 ;  /* 0x0000000207887211 */ /* 0x080fe400078c08ff */
[-C--:B------:R-:W-:Y:S01]  /*20790*/  LEA.HI.X.SX32 R135, R6, R3.reuse, 0x1, P4 ;  /* 0x0000000306877211 */ /* 0x080fe200020f0eff */
[----:B------:R-:W-:Y:S01]  /*207a0*/  VIADD R6, R5, UR5 ;  /* 0x0000000505067c36 */ /* 0x000fe20008000000 */
[-C--:B------:R-:W-:Y:S01]  /*207b0*/  LEA R152, P4, R8, R2.reuse, 0x1 ;  /* 0x0000000208987211 */ /* 0x080fe200078808ff */
[----:B------:R-:W5:Y:S01]  /*207c0*/  LDL.LU R161, [R1+0x874] ;  /* 0x0008740001a17983 */ /* 0x000f620000300800 */
[-C--:B------:R-:W-:Y:S01]  /*207d0*/  LEA.HI.X.SX32 R137, R7, R3.reuse, 0x1, P6 ;  /* 0x0000000307897211 */ /* 0x080fe200030f0eff */
[----:B------:R-:W-:Y:S01]  /*207e0*/  VIADD R7, R6, UR5 ;  /* 0x0000000506077c36 */ /* 0x000fe20008000000 */
[----:B------:R-:W-:Y:S01]  /*207f0*/  LEA.HI.X.SX32 R153, R8, R3, 0x1, P4 ;  /* 0x0000000308997211 */ /* 0x000fe200020f0eff */
[----:B------:R-:W4:Y:S01]  /*20800*/  LDL.LU R159, [R1+0x878] ;  /* 0x00087800019f7983 */ /* 0x000f220000300800 */
[----:B------:R-:W-:Y:S01]  /*20810*/  LEA R148, P4, R5, R2, 0x1 ;  /* 0x0000000205947211 */ /* 0x000fe200078808ff */
[----:B------:R-:W-:-:S02]  /*20820*/  VIADD R8, R7, UR5 ;  /* 0x0000000507087c36 */ /* 0x000fc40008000000 */
[----:B------:R-:W4:Y:S01]  /*20830*/  LDL.LU R158, [R1+0x87c] ;  /* 0x00087c00019e7983 */ /* 0x000f220000300800 */
[-C--:B------:R-:W-:Y:S02]  /*20840*/  LEA.HI.X.SX32 R149, R5, R3.reuse, 0x1, P4 ;  /* 0x0000000305957211 */ /* 0x080fe400020f0eff */
[CC--:B------:R-:W-:Y:S01]  /*20850*/  LEA R144, P4, R7.reuse, R2.reuse, 0x1 ;  /* 0x0000000207907211 */ /* 0x0c0fe200078808ff */
[----:B------:R-:W4:Y:S01]  /*20860*/  LDL.LU R160, [R1+0x880] ;  /* 0x0008800001a07983 */ /* 0x000f220000300800 */
[----:B------:R-:W0:Y:S01]  /*20870*/  @!P2 SYNCS.CCTL.IV [UR9+0x10008] ;  /* 0x01000800ff00a9b1 */ /* 0x000e220008000009 */
[CC--:B------:R-:W-:Y:S01]  /*20880*/  LEA R150, P2, R4.reuse, R2.reuse, 0x1 ;  /* 0x0000000204967211 */ /* 0x0c0fe200078408ff */
[----:B------:R-:W0:Y:S01]  /*20890*/  LDCU UR9, c[0x0][0x39c] ;  /* 0x00007380ff0977ac */ /* 0x000e220008000800 */
[-C--:B------:R-:W-:Y:S02]  /*208a0*/  LEA.HI.X.SX32 R145, R7, R3.reuse, 0x1, P4 ;  /* 0x0000000307917211 */ /* 0x080fe400020f0eff */
[----:B------:R-:W-:Y:S01]  /*208b0*/  LEA.HI.X.SX32 R151, R4, R3, 0x1, P2 ;  /* 0x0000000304977211 */ /* 0x000fe200010f0eff */
[----:B------:R-:W-:Y:S01]  /*208c0*/  VIADD R4, R8, UR5 ;  /* 0x0000000508047c36 */ /* 0x000fe20008000000 */
[----:B------:R-:W-:-:S03]  /*208d0*/  LEA R146, P2, R6, R2, 0x1 ;  /* 0x0000000206927211 */ /* 0x000fc600078408ff */
[----:B------:R-:W-:Y:S01]  /*208e0*/  VIADD R133, R4, UR5 ;  /* 0x0000000504857c36 */ /* 0x000fe20008000000 */
[-C--:B------:R-:W-:Y:S02]  /*208f0*/  LEA.HI.X.SX32 R147, R6, R3.reuse, 0x1, P2 ;  /* 0x0000000306937211 */ /* 0x080fe400010f0eff */
[-C--:B------:R-:W-:Y:S02]  /*20900*/  LEA R140, P4, R4, R2.reuse, 0x1 ;  /* 0x00000002048c7211 */ /* 0x080fe400078808ff */
[-C--:B------:R-:W-:Y:S02]  /*20910*/  LEA R142, P2, R8, R2.reuse, 0x1 ;  /* 0x00000002088e7211 */ /* 0x080fe400078408ff */
[-C--:B------:R-:W-:Y:S02]  /*20920*/  LEA.HI.X.SX32 R141, R4, R3.reuse, 0x1, P4 ;  /* 0x00000003048d7211 */ /* 0x080fe400020f0eff */
[----:B------:R-:W-:Y:S02]  /*20930*/  LEA.HI.X.SX32 R143, R8, R3, 0x1, P2 ;  /* 0x00000003088f7211 */ /* 0x000fe400010f0eff */
[----:B------:R-:W-:-:S04]  /*20940*/  LEA R138, P2, R133, R2, 0x1 ;  /* 0x00000002858a7211 */ /* 0x000fc800078408ff */
[----:B------:R-:W-:Y:S02]  /*20950*/  LEA.HI.X.SX32 R139, R133, R3, 0x1, P2 ;  /* 0x00000003858b7211 */ /* 0x000fe400010f0eff */
[----:B------:R-:W-:Y:S02]  /*20960*/  ISETP.LT.AND P2, PT, R0, UR15, !P1 ;  /* 0x0000000f00007c0c */ /* 0x000fe4000cf41270 */
[----:B--2---:R-:W-:Y:S02]  /*20970*/  ISETP.LT.AND P6, PT, R10, UR15, !P1 ;  /* 0x0000000f0a007c0c */ /* 0x004fe4000cfc1270 */
[----:B---3--:R-:W-:Y:S02]  /*20980*/  ISETP.LT.AND P4, PT, R9, UR15, !P1 ;  /* 0x0000000f09007c0c */ /* 0x008fe4000cf81270 */
[----:B------:R-:W2:Y:S01]  /*20990*/  LDTM.x128 R4, tmem[UR10] ;  /* 0x0000000a000479ee */ /* 0x000ea200083c0000 */
[----:B------:R-:W-:Y:S01]  /*209a0*/  NOP ;  /* 0x0000000000007918 */ /* 0x000fe20000000000 */
[----:B--2---:R-:W-:-:S05]  /*209b0*/  F2FP.F16.F32.PACK_AB R0, R5, R4 ;  /* 0x000000040500723e */ /* 0x004fca00000000ff */
[----:B------:R2:W-:Y:S02]  /*209c0*/  @P2 STG.E.U16 desc[UR20][R156.64], R0 ;  /* 0x000000009c002986 */ /* 0x0005e4000c101514 */
[----:B--2---:R-:W-:-:S05]  /*209d0*/  PRMT R0, R0, 0x7632, R0 ;  /* 0x0000763200007816 */ /* 0x004fca0000000000 */
[----:B------:R2:W-:Y:S02]  /*209e0*/  @P5 STG.E.U16 desc[UR20][R154.64], R0 ;  /* 0x000000009a005986 */ /* 0x0005e4000c101514 */
[----:B--2---:R-:W-:-:S05]  /*209f0*/  F2FP.F16.F32.PACK_AB R0, R7, R6 ;  /* 0x000000060700723e */ /* 0x004fca00000000ff */
[----:B------:R2:W-:Y:S02]  /*20a00*/  @P3 STG.E.U16 desc[UR20][R134.64], R0 ;  /* 0x0000000086003986 */ /* 0x0005e4000c101514 */
[----:B--2---:R-:W-:-:S05]  /*20a10*/  PRMT R0, R0, 0x7632, R0 ;  /* 0x0000763200007816 */ /* 0x004fca0000000000 */
[----:B------:R2:W-:Y:S04]  /*20a20*/  @P0 STG.E.U16 desc[UR20][R136.64], R0 ;  /* 0x0000000088000986 */ /* 0x0005e8000c101514 */
[----:B--2---:R-:W2:Y:S04]  /*20a30*/  LDL.LU R137, [R1+0x884] ;  /* 0x0008840001897983 */ /* 0x004ea80000300800 */
[----:B------:R-:W3:Y:S01]  /*20a40*/  LDL.LU R136, [R1+0x888] ;  /* 0x0008880001887983 */ /* 0x000ee20000300800 */
[----:B------:R-:W-:Y:S01]  /*20a50*/  VIADD R133, R133, UR5 ;  /* 0x0000000585857c36 */ /* 0x000fe20008000000 */
[----:B------:R-:W-:-:S02]  /*20a60*/  P2R R132, PR, RZ, 0x40 ;  /* 0x00000040ff847803 */ /* 0x000fc40000000000 */
[----:B----4-:R-:W-:Y:S01]  /*20a70*/  ISETP.LT.AND P3, PT, R158, UR15, !P1 ;  /* 0x0000000f9e007c0c */ /* 0x010fe2000cf61270 */
[----:B------:R-:W4:Y:S01]  /*20a80*/  LDL.LU R165, [R1+0x890] ;  /* 0x0008900001a57983 */ /* 0x000f220000300800 */
[----:B------:R-:W-:Y:S02]  /*20a90*/  LEA R156, P6, R133, R2, 0x1 ;  /* 0x00000002859c7211 */ /* 0x000fe400078c08ff */
[----:B------:R-:W-:Y:S01]  /*20aa0*/  ISETP.LT.AND P5, PT, R159, UR15, !P1 ;  /* 0x0000000f9f007c0c */ /* 0x000fe2000cfa1270 */
[----:B------:R-:W4:Y:S01]  /*20ab0*/  LDL.LU R164, [R1+0x8a4] ;  /* 0x0008a40001a47983 */ /* 0x000f220000300800 */
[CC--:B------:R-:W-:Y:S01]  /*20ac0*/  LEA.HI.X.SX32 R157, R133.reuse, R3.reuse, 0x1, P6 ;  /* 0x00000003859d7211 */ /* 0x0c0fe200030f0eff */
[----:B------:R-:W-:Y:S01]  /*20ad0*/  VIADD R133, R133, UR5 ;  /* 0x0000000585857c36 */ /* 0x000fe20008000000 */
[----:B------:R-:W-:Y:S01]  /*20ae0*/  F2FP.F16.F32.PACK_AB R0, R9, R8 ;  /* 0x000000080900723e */ /* 0x000fe200000000ff */
[----:B------:R-:W4:Y:S03]  /*20af0*/  LDL.LU R163, [R1+0x8b0] ;  /* 0x0008b00001a37983 */ /* 0x000f260000300800 */
[C---:B------:R-:W-:Y:S01]  /*20b00*/  LEA R4, P6, R133.reuse, R2, 0x1 ;  /* 0x0000000285047211 */ /* 0x040fe200078c08ff */
[----:B------:R-:W4:Y:S03]  /*20b10*/  LDL.LU R162, [R1+0x8c4] ;  /* 0x0008c40001a27983 */ /* 0x000f260000300800 */
[C---:B------:R-:W-:Y:S01]  /*20b20*/  LEA.HI.X.SX32 R5, R133.reuse, R3, 0x1, P6 ;  /* 0x0000000385057211 */ /* 0x040fe200030f0eff */
[----:B------:R-:W-:-:S05]  /*20b30*/  VIADD R133, R133, UR5 ;  /* 0x0000000585857c36 */ /* 0x000fca0008000000 */
[----:B------:R-:W-:-:S04]  /*20b40*/  LEA R154, P6, R133, R2, 0x1 ;  /* 0x00000002859a7211 */ /* 0x000fc800078c08ff */
        /* <DEDUP_REMOVED lines=12> */
[----:B------:R-:W-:Y:S02]  /*20c10*/  LEA.HI.X.SX32 R9, R133, R3, 0x1, P6 ;  /* 0x0000000385097211 */ /* 0x000fe400030f0eff */
[----:B------:R-:W-:Y:S02]  /*20c20*/  ISETP.NE.AND P6, PT, R132, RZ, PT ;  /* 0x000000ff8400720c */ /* 0x000fe40003fc5270 */
[----:B-----5:R-:W-:Y:S02]  /*20c30*/  ISETP.LT.AND P2, PT, R161, UR15, !P1 ;  /* 0x0000000fa1007c0c */ /* 0x020fe4000cf41270 */
[----:B------:R-:W-:Y:S01]  /*20c40*/  F2FP.F16.F32.PACK_AB R10, R11, R10 ;  /* 0x0000000a0b0a723e */ /* 0x000fe200000000ff */
[----:B------:R-:W5:Y:S01]  /*20c50*/  LDL.LU R161, [R1+0x8d0] ;  /* 0x0008d00001a17983 */ /* 0x000f620000300800 */
[----:B------:R-:W-:-:S03]  /*20c60*/  ISETP.LT.AND P0, PT, R160, UR15, !P1 ;  /* 0x0000000fa0007c0c */ /* 0x000fc6000cf01270 */
[----:B------:R-:W5:Y:S04]  /*20c70*/  LDL.LU R160, [R1+0x8e4] ;  /* 0x0008e40001a07983 */ /* 0x000f680000300800 */
[----:B------:R0:W-:Y:S01]  /*20c80*/  @P6 STG.E.U16 desc[UR20][R152.64], R0 ;  /* 0x0000000098006986 */ /* 0x0001e2000c101514 */
[----:B------:R-:W-:Y:S02]  /*20c90*/  F2FP.F16.F32.PACK_AB R12, R13, R12 ;  /* 0x0000000c0d0c723e */ /* 0x000fe400000000ff */
[----:B0-----:R-:W-:-:S05]  /*20ca0*/  PRMT R0, R0, 0x7632, R0 ;  /* 0x0000763200007816 */ /* 0x001fca0000000000 */
[----:B------:R0:W-:Y:S01]  /*20cb0*/  @P4 STG.E.U16 desc[UR20][R150.64], R0 ;  /* 0x0000000096004986 */ /* 0x0001e2000c101514 */
[----:B------:R-:W-:-:S03]  /*20cc0*/  F2FP.F16.F32.PACK_AB R14, R15, R14 ;  /* 0x0000000e0f0e723e */ /* 0x000fc600000000ff */
[----:B------:R-:W-:Y:S01]  /*20cd0*/  @P2 STG.E.U16 desc[UR20][R148.64], R10 ;  /* 0x0000000a94002986 */ /* 0x000fe2000c101514 */
[----:B0-----:R-:W-:-:S05]  /*20ce0*/  PRMT R0, R10, 0x7632, R0 ;  /* 0x000076320a007816 */ /* 0x001fca0000000000 */
[----:B------:R0:W-:Y:S04]  /*20cf0*/  @P5 STG.E.U16 desc[UR20][R146.64], R0 ;  /* 0x0000000092005986 */ /* 0x0001e8000c101514 */
[----:B------:R-:W-:Y:S01]  /*20d00*/  @P3 STG.E.U16 desc[UR20][R144.64], R12 ;  /* 0x0000000c90003986 */ /* 0x000fe2000c101514 */
[----:B0-----:R-:W-:-:S05]  /*20d10*/  PRMT R0, R12, 0x7632, R0 ;  /* 0x000076320c007816 */ /* 0x001fca0000000000 */
[----:B------:R0:W-:Y:S02]  /*20d20*/  @P0 STG.E.U16 desc[UR20][R142.64], R0 ;  /* 0x000000008e000986 */ /* 0x0001e4000c101514 */
[----:B0-----:R-:W-:Y:S02]  /*20d30*/  PRMT R0, R14, 0x7632, R0 ;  /* 0x000076320e007816 */ /* 0x001fe40000000000 */
[----:B--2---:R-:W-:Y:S02]  /*20d40*/  ISETP.LT.AND P6, PT, R137, UR15, !P1 ;  /* 0x0000000f89007c0c */ /* 0x004fe4000cfc1270 */
[----:B------:R-:W1:Y:S01]  /*20d50*/  LDL.LU R137, [R1+0x7b4] ;  /* 0x0007b40001897983 */ /* 0x000e620000300800 */
[----:B---3--:R-:W-:-:S03]  /*20d60*/  ISETP.LT.AND P4, PT, R136, UR15, !P1 ;  /* 0x0000000f88007c0c */ /* 0x008fc6000cf81270 */
[----:B------:R-:W2:Y:S04]  /*20d70*/  LDL.LU R136, [R1+0x8e0] ;  /* 0x0008e00001887983 */ /* 0x000ea80000300800 */
[----:B------:R-:W3:Y:S04]  /*20d80*/  LDL.LU R132, [R1+0x8dc] ;  /* 0x0008dc0001847983 */ /* 0x000ee80000300800 */
[----:B------:R-:W2:Y:S04]  /*20d90*/  LDL.LU R11, [R1+0x8d8] ;  /* 0x0008d800010b7983 */ /* 0x000ea80000300800 */
[----:B------:R0:W-:Y:S04]  /*20da0*/  @P6 STG.E.U16 desc[UR20][R140.64], R14 ;  /* 0x0000000e8c006986 */ /* 0x0001e8000c101514 */
[----:B0-----:R-:W3:Y:S04]  /*20db0*/  LDL.LU R14, [R1+0x8d4] ;  /* 0x0008d400010e7983 */ /* 0x001ee80000300800 */
[----:B------:R-:W3:Y:S01]  /*20dc0*/  LDL.LU R13, [R1+0x8cc] ;  /* 0x0008cc00010d7983 */ /* 0x000ee20000300800 */
[----:B----4-:R-:W-:-:S02]  /*20dd0*/  ISETP.LT.AND P2, PT, R165, UR15, !P1 ;  /* 0x0000000fa5007c0c */ /* 0x010fc4000cf41270 */
[----:B------:R-:W-:Y:S02]  /*20de0*/  ISETP.LT.AND P5, PT, R164, UR15, !P1 ;  /* 0x0000000fa4007c0c */ /* 0x000fe4000cfa1270 */
[----:B------:R-:W-:Y:S02]  /*20df0*/  F2FP.F16.F32.PACK_AB R16, R17, R16 ;  /* 0x000000101110723e */ /* 0x000fe400000000ff */
[----:B------:R-:W-:Y:S01]  /*20e00*/  ISETP.LT.AND P3, PT, R163, UR15, !P1 ;  /* 0x0000000fa3007c0c */ /* 0x000fe2000cf61270 */
[----:B------:R0:W-:Y:S01]  /*20e10*/  @P4 STG.E.U16 desc[UR20][R138.64], R0 ;  /* 0x000000008a004986 */ /* 0x0001e2000c101514 */
[----:B------:R-:W-:Y:S02]  /*20e20*/  ISETP.LT.AND P0, PT, R162, UR15, !P1 ;  /* 0x0000000fa2007c0c */ /* 0x000fe4000cf01270 */
[----:B------:R-:W-:Y:S01]  /*20e30*/  F2FP.F16.F32.PACK_AB R18, R19, R18 ;  /* 0x000000121312723e */ /* 0x000fe200000000ff */
[----:B------:R-:W4:Y:S04]  /*20e40*/  LDL.LU R12, [R1+0x8e8] ;  /* 0x0008e800010c7983 */ /* 0x000f280000300800 */
[----:B------:R-:W-:Y:S01]  /*20e50*/  @P2 STG.E.U16 desc[UR20][R156.64], R16 ;  /* 0x000000109c002986 */ /* 0x000fe2000c101514 */
[----:B0-----:R-:W-:-:S02]  /*20e60*/  PRMT R0, R16, 0x7632, R0 ;  /* 0x0000763210007816 */ /* 0x001fc40000000000 */
[----:B------:R-:W-:-:S03]  /*20e70*/  F2FP.F16.F32.PACK_AB R20, R21, R20 ;  /* 0x000000141514723e */ /* 0x000fc600000000ff */
[----:B------:R0:W-:Y:S04]  /*20e80*/  @P5 STG.E.U16 desc[UR20][R4.64], R0 ;  /* 0x0000000004005986 */ /* 0x0001e8000c101514 */
[----:B------:R-:W-:Y:S01]  /*20e90*/  @P3 STG.E.U16 desc[UR20][R154.64], R18 ;  /* 0x000000129a003986 */ /* 0x000fe2000c101514 */
[----:B0-----:R-:W-:Y:S02]  /*20ea0*/  PRMT R0, R18, 0x7632, R0 ;  /* 0x0000763212007816 */ /* 0x001fe40000000000 */
[----:B-----5:R-:W-:Y:S02]  /*20eb0*/  ISETP.LT.AND P6, PT, R161, UR15, !P1 ;  /* 0x0000000fa1007c0c */ /* 0x020fe4000cfc1270 */
[----:B------:R-:W-:Y:S01]  /*20ec0*/  ISETP.LT.AND P4, PT, R160, UR15, !P1 ;  /* 0x0000000fa0007c0c */ /* 0x000fe2000cf81270 */
[----:B------:R0:W-:Y:S10]  /*20ed0*/  @P0 STG.E.U16 desc[UR20][R6.64], R0 ;  /* 0x0000000006000986 */ /* 0x0001f4000c101514 */
[----:B------:R-:W-:Y:S01]  /*20ee0*/  @P6 STG.E.U16 desc[UR20][R134.64], R20 ;  /* 0x0000001486006986 */ /* 0x000fe2000c101514 */
[----:B0-----:R-:W-:-:S05]  /*20ef0*/  PRMT R0, R20, 0x7632, R0 ;  /* 0x0000763214007816 */ /* 0x001fca0000000000 */
[----:B------:R0:W-:Y:S01]  /*20f00*/  @P4 STG.E.U16 desc[UR20][R158.64], R0 ;  /* 0x000000009e004986 */ /* 0x0001e2000c101514 */
[----:B--2---:R-:W-:Y:S01]  /*20f10*/  ISETP.LT.AND P0, PT, R11, UR6, !P1 ;  /* 0x000000060b007c0c */ /* 0x004fe2000cf01270 */
[----:B------:R-:W-:Y:S02]  /*20f20*/  VIADD R133, R133, UR5 ;  /* 0x0000000585857c36 */ /* 0x000fe40008000000 */
[----:B------:R-:W2:Y:S01]  /*20f30*/  LDL.LU R11, [R1+0x8c8] ;  /* 0x0008c800010b7983 */ /* 0x000ea20000300800 */
[----:B-1----:R-:W-:Y:S01]  /*20f40*/  ISETP.LT.AND P2, PT, R137, UR4, !P1 ;  /* 0x0000000489007c0c */ /* 0x002fe2000cf41270 */
[----:B------:R-:W1:Y:S01]  /*20f50*/  LDCU UR4, c[0x0][0x39c] ;  /* 0x00007380ff0477ac */ /* 0x000e620008000800 */
[----:B------:R-:W-:Y:S01]  /*20f60*/  F2FP.F16.F32.PACK_AB R22, R23, R22 ;  /* 0x000000161716723e */ /* 0x000fe200000000ff */
[----:B------:R-:W2:Y:S01]  /*20f70*/  LDCU UR6, c[0x0][0x39c] ;  /* 0x00007380ff0677ac */ /* 0x000ea20008000800 */
[----:B---3--:R-:W-:Y:S01]  /*20f80*/  ISETP.LT.AND P4, PT, R13, UR9, !P1 ;  /* 0x000000090d007c0c */ /* 0x008fe2000cf81270 */
[----:B0-----:R-:W-:Y:S01]  /*20f90*/  VIADD R0, R133, UR5 ;  /* 0x0000000585007c36 */ /* 0x001fe20008000000 */
[----:B------:R-:W3:Y:S01]  /*20fa0*/  LDL.LU R13, [R1+0x8ec] ;  /* 0x0008ec00010d7983 */ /* 0x000ee20000300800 */
[----:B-1----:R-:W-:Y:S01]  /*20fb0*/  ISETP.LT.AND P5, PT, R136, UR4, !P1 ;  /* 0x0000000488007c0c */ /* 0x002fe2000cfa1270 */
[----:B------:R-:W0:Y:S01]  /*20fc0*/  LDCU UR4, c[0x0][0x39c] ;  /* 0x00007380ff0477ac */ /* 0x000e220008000800 */
[----:B------:R-:W-:Y:S01]  /*20fd0*/  ISETP.LT.AND P6, PT, R14, UR7, !P1 ;  /* 0x000000070e007c0c */ /* 0x000fe2000cfc1270 */
[----:B------:R-:W5:Y:S01]  /*20fe0*/  LDL.LU R15, [R1+0x8f4] ;  /* 0x0008f400010f7983 */ /* 0x000f620000300800 */
[----:B------:R-:W3:Y:S01]  /*20ff0*/  LDCU UR7, c[0x0][0x39c] ;  /* 0x00007380ff0777ac */ /* 0x000ee20008000800 */
[----:B------:R-:W-:-:S02]  /*21000*/  F2FP.F16.F32.PACK_AB R24, R25, R24 ;  /* 0x000000181918723e */ /* 0x000fc400000000ff */
[----:B------:R-:W-:Y:S01]  /*21010*/  F2FP.F16.F32.PACK_AB R26, R27, R26 ;  /* 0x0000001a1b1a723e */ /* 0x000fe200000000ff */
[----:B------:R-:W1:Y:S01]  /*21020*/  LDCU UR9, c[0x0][0x39c] ;  /* 0x00007380ff0977ac */ /* 0x000e620008000800 */
[----:B0-----:R-:W-:Y:S01]  /*21030*/  ISETP.LT.AND P3, PT, R132, UR4, !P1 ;  /* 0x0000000484007c0c */ /* 0x001fe2000cf61270 */
[----:B------:R-:W4:Y:S03]  /*21040*/  LDCU UR4, c[0x0][0x39c] ;  /* 0x00007380ff0477ac */ /* 0x000f260008000800 */
[----:B------:R0:W-:Y:S01]  /*21050*/  @P5 STG.E.U16 desc[UR20][R8.64], R22 ;  /* 0x0000001608005986 */ /* 0x0001e2000c101514 */
[----:B------:R-:W-:-:S04]  /*21060*/  LEA R4, P5, R133, R2, 0x1 ;  /* 0x0000000285047211 */ /* 0x000fc800078a08ff */
[-C--:B------:R-:W-:Y:S02]  /*21070*/  LEA.HI.X.SX32 R5, R133, R3.reuse, 0x1, P5 ;  /* 0x0000000385057211 */ /* 0x080fe400028f0eff */
[----:B------:R-:W-:Y:S02]  /*21080*/  LEA R6, P5, R0, R2, 0x1 ;  /* 0x0000000200067211 */ /* 0x000fe400078a08ff */
[----:B0-----:R-:W-:Y:S01]  /*21090*/  PRMT R9, R22, 0x7632, R9 ;  /* 0x0000763216097816 */ /* 0x001fe20000000009 */
[C---:B------:R-:W-:Y:S01]  /*210a0*/  VIADD R8, R0.reuse, UR5 ;  /* 0x0000000500087c36 */ /* 0x040fe20008000000 */
[----:B------:R-:W-:-:S03]  /*210b0*/  LEA.HI.X.SX32 R7, R0, R3, 0x1, P5 ;  /* 0x0000000300077211 */ /* 0x000fc600028f0eff */
[----:B------:R0:W-:Y:S01]  /*210c0*/  @P3 STG.E.U16 desc[UR20][R4.64], R9 ;  /* 0x0000000904003986 */ /* 0x0001e2000c101514 */
[----:B----4-:R-:W-:Y:S01]  /*210d0*/  ISETP.LT.AND P3, PT, R12, UR4, !P1 ;  /* 0x000000040c007c0c */ /* 0x010fe2000cf61270 */
[C---:B------:R-:W-:Y:S01]  /*210e0*/  VIADD R0, R8.reuse, UR5 ;  /* 0x0000000508007c36 */ /* 0x040fe20008000000 */
[----:B------:R-:W5:Y:S01]  /*210f0*/  LDCU UR4, c[0x0][0x39c] ;  /* 0x00007380ff0477ac */ /* 0x000f620008000800 */
[----:B------:R-:W4:Y:S04]  /*21100*/  LDL.LU R12, [R1+0x900] ;  /* 0x00090000010c7983 */ /* 0x000f280000300800 */
[----:B------:R1:W-:Y:S01]  /*21110*/  @P0 STG.E.U16 desc[UR20][R6.64], R24 ;  /* 0x0000001806000986 */ /* 0x0003e2000c101514 */
[----:B0-----:R-:W-:-:S04]  /*21120*/  LEA R4, P5, R8, R2, 0x1 ;  /* 0x0000000208047211 */ /* 0x001fc800078a08ff */
[----:B------:R-:W-:Y:S02]  /*21130*/  LEA.HI.X.SX32 R5, R8, R3, 0x1, P5 ;  /* 0x0000000308057211 */ /* 0x000fe400028f0eff */
[----:B-1----:R-:W-:Y:S02]  /*21140*/  PRMT R7, R24, 0x7632, R7 ;  /* 0x0000763218077816 */ /* 0x002fe40000000007 */
[----:B------:R-:W-:-:S03]  /*21150*/  LEA R6, P5, R0, R2, 0x1 ;  /* 0x0000000200067211 */ /* 0x000fc600078a08ff */
[----:B------:R0:W-:Y:S02]  /*21160*/  @P6 STG.E.U16 desc[UR20][R4.64], R7 ;  /* 0x0000000704006986 */ /* 0x0001e4000c101514 */
[C---:B0-----:R-:W-:Y:S02]  /*21170*/  LEA.HI.X.SX32 R7, R0.reuse, R3, 0x1, P5 ;  /* 0x0000000300077211 */ /* 0x041fe400028f0eff */
[----:B--2---:R-:W-:Y:S01]  /*21180*/  ISETP.LT.AND P0, PT, R11, UR6, !P1 ;  /* 0x000000060b007c0c */ /* 0x004fe2000cf01270 */
[----:B------:R-:W-:Y:S01]  /*21190*/  VIADD R8, R0, UR5 ;  /* 0x0000000500087c36 */ /* 0x000fe20008000000 */
[----:B------:R-:W2:Y:S01]  /*211a0*/  LDL.LU R11, [R1+0x8fc] ;  /* 0x0008fc00010b7983 */ /* 0x000ea20000300800 */
[----:B------:R-:W4:Y:S03]  /*211b0*/  LDCU UR6, c[0x0][0x39c] ;  /* 0x00007380ff0677ac */ /* 0x000f260008000800 */
[----:B------:R-:W2:Y:S01]  /*211c0*/  LDL.LU R14, [R1+0x90c] ;  /* 0x00090c00010e7983 */ /* 0x000ea20000300800 */
[----:B---3--:R-:W-:-:S03]  /*211d0*/  ISETP.LT.AND P5, PT, R13, UR7, !P1 ;  /* 0x000000070d007c0c */ /* 0x008fc6000cfa1270 */
[----:B------:R-:W-:Y:S01]  /*211e0*/  @P4 STG.E.U16 desc[UR20][R6.64], R26 ;  /* 0x0000001a06004986 */ /* 0x000fe2000c101514 */
[C---:B------:R-:W-:Y:S01]  /*211f0*/  LEA R4, P6, R8.reuse, R2, 0x1 ;  /* 0x0000000208047211 */ /* 0x040fe200078c08ff */
[----:B------:R-:W0:Y:S02]  /*21200*/  LDCU UR7, c[0x0][0x39c] ;  /* 0x00007380ff0777ac */ /* 0x000e240008000800 */
[----:B------:R-:W3:Y:S01]  /*21210*/  LDL.LU R13, [R1+0x908] ;  /* 0x00090800010d7983 */ /* 0x000ee20000300800 */
[----:B------:R-:W-:Y:S02]  /*21220*/  LEA.HI.X.SX32 R5, R8, R3, 0x1, P6 ;  /* 0x0000000308057211 */ /* 0x000fe400030f0eff */
[----:B------:R-:W-:Y:S01]  /*21230*/  PRMT R0, R26, 0x7632, R0 ;  /* 0x000076321a007816 */ /* 0x000fe20000000000 */
[----:B------:R-:W-:Y:S01]  /*21240*/  VIADD R8, R8, UR5 ;  /* 0x0000000508087c36 */ /* 0x000fe20008000000 */
[----:B-----5:R-:W-:Y:S01]  /*21250*/  ISETP.LT.AND P4, PT, R15, UR4, !P1 ;  /* 0x000000040f007c0c */ /* 0x020fe2000cf81270 */
[----:B------:R-:W2:Y:S02]  /*21260*/  LDCU UR4, c[0x0][0x39c] ;  /* 0x00007380ff0477ac */ /* 0x000ea40008000800 */
[----:B------:R1:W-:Y:S01]  /*21270*/  @P3 STG.E.U16 desc[UR20][R4.64], R0 ;  /* 0x0000000004003986 */ /* 0x0003e2000c101514 */
[----:B------:R-:W-:Y:S01]  /*21280*/  F2FP.F16.F32.PACK_AB R28, R29, R28 ;  /* 0x0000001c1d1c723e */ /* 0x000fe200000000ff */
[C---:B-1----:R-:W-:Y:S01]  /*21290*/  VIADD R0, R8.reuse, UR5 ;  /* 0x0000000508007c36 */ /* 0x042fe20008000000 */
[----:B------:R-:W-:-:S04]  /*212a0*/  LEA R4, P3, R8, R2, 0x1 ;  /* 0x0000000208047211 */ /* 0x000fc800078608ff */
[----:B------:R-:W-:Y:S02]  /*212b0*/  LEA R6, P6, R0, R2, 0x1 ;  /* 0x0000000200067211 */ /* 0x000fe400078c08ff */
[-C--:B------:R-:W-:Y:S02]  /*212c0*/  LEA.HI.X.SX32 R5, R8, R3.reuse, 0x1, P3 ;  /* 0x0000000308057211 */ /* 0x080fe400018f0eff */
[----:B------:R-:W-:Y:S02]  /*212d0*/  PRMT R8, R28, 0x7632, R8 ;  /* 0x000076321c087816 */ /* 0x000fe40000000008 */
[C---:B------:R-:W-:Y:S01]  /*212e0*/  LEA.HI.X.SX32 R7, R0.reuse, R3, 0x1, P6 ;  /* 0x0000000300077211 */ /* 0x040fe200030f0eff */
[----:B------:R-:W-:Y:S01]  /*212f0*/  VIADD R0, R0, UR5 ;  /* 0x0000000500007c36 */ /* 0x000fe20008000000 */
[----:B------:R1:W-:Y:S01]  /*21300*/  @P0 STG.E.U16 desc[UR20][R4.64], R28 ;  /* 0x0000001c04000986 */ /* 0x0003e2000c101514 */
[----:B----4-:R-:W-:-:S03]  /*21310*/  ISETP.LT.AND P3, PT, R12, UR6, !P1 ;  /* 0x000000060c007c0c */ /* 0x010fc6000cf61270 */
[----:B------:R4:W-:Y:S01]  /*21320*/  @P5 STG.E.U16 desc[UR20][R6.64], R8 ;  /* 0x0000000806005986 */ /* 0x0009e2000c101514 */
[----:B------:R-:W-:Y:S01]  /*21330*/  F2FP.F16.F32.PACK_AB R30, R31, R30 ;  /* 0x0000001e1f1e723e */ /* 0x000fe200000000ff */
[----:B------:R-:W5:Y:S02]  /*21340*/  LDCU UR6, c[0x0][0x39c] ;  /* 0x00007380ff0677ac */ /* 0x000f640008000800 */
[----:B------:R-:W5:Y:S01]  /*21350*/  LDL.LU R12, [R1+0x910] ;  /* 0x00091000010c7983 */ /* 0x000f620000300800 */
[----:B-1----:R-:W-:-:S04]  /*21360*/  LEA R4, P5, R0, R2, 0x1 ;  /* 0x0000000200047211 */ /* 0x002fc800078a08ff */
[----:B------:R-:W-:Y:S02]  /*21370*/  LEA.HI.X.SX32 R5, R0, R3, 0x1, P5 ;  /* 0x0000000300057211 */ /* 0x000fe400028f0eff */
[----:B--2---:R-:W-:Y:S01]  /*21380*/  ISETP.LT.AND P0, PT, R11, UR4, !P1 ;  /* 0x000000040b007c0c */ /* 0x004fe2000cf01270 */
[----:B------:R-:W5:Y:S01]  /*21390*/  LDCU UR4, c[0x0][0x39c] ;  /* 0x00007380ff0477ac */ /* 0x000f620008000800 */
[----:B------:R-:W2:Y:S01]  /*213a0*/  LDL.LU R11, [R1+0x918] ;  /* 0x00091800010b7983 */ /* 0x000ea20000300800 */
[----:B0-----:R-:W-:Y:S01]  /*213b0*/  ISETP.LT.AND P6, PT, R14, UR7, !P1 ;  /* 0x000000070e007c0c */ /* 0x001fe2000cfc1270 */
[----:B------:R-:W-:Y:S02]  /*213c0*/  VIADD R0, R0, UR5 ;  /* 0x0000000500007c36 */ /* 0x000fe40008000000 */
[----:B------:R-:W2:Y:S01]  /*213d0*/  LDL.LU R14, [R1+0x924] ;  /* 0x00092400010e7983 */ /* 0x000ea20000300800 */
[----:B----4-:R-:W-:Y:S01]  /*213e0*/  PRMT R8, R30, 0x7632, R8 ;  /* 0x000076321e087816 */ /* 0x010fe20000000008 */
[----:B------:R-:W0:Y:S01]  /*213f0*/  LDCU UR7, c[0x0][0x39c] ;  /* 0x00007380ff0777ac */ /* 0x000e220008000800 */
[----:B---3--:R-:W-:Y:S01]  /*21400*/  ISETP.LT.AND P5, PT, R13, UR9, !P1 ;  /* 0x000000090d007c0c */ /* 0x008fe2000cfa1270 */
[----:B------:R1:W-:Y:S01]  /*21410*/  @P4 STG.E.U16 desc[UR20][R4.64], R30 ;  /* 0x0000001e04004986 */ /* 0x0003e2000c101514 */
[C---:B------:R-:W-:Y:S01]  /*21420*/  VIADD R7, R0.reuse, UR5 ;  /* 0x0000000500077c36 */ /* 0x040fe20008000000 */
[----:B------:R-:W3:Y:S02]  /*21430*/  LDCU UR9, c[0x0][0x39c] ;  /* 0x00007380ff0977ac */ /* 0x000ee40008000800 */
[----:B------:R-:W3:Y:S01]  /*21440*/  LDL.LU R13, [R1+0x920] ;  /* 0x00092000010d7983 */ /* 0x000ee20000300800 */
[----:B-1----:R-:W-:-:S04]  /*21450*/  LEA R4, P4, R0, R2, 0x1 ;  /* 0x0000000200047211 */ /* 0x002fc800078808ff */
[-C--:B------:R-:W-:Y:S01]  /*21460*/  LEA.HI.X.SX32 R5, R0, R3.reuse, 0x1, P4 ;  /* 0x0000000300057211 */ /* 0x080fe200020f0eff */
[C---:B------:R-:W-:Y:S01]  /*21470*/  VIADD R0, R7.reuse, UR5 ;  /* 0x0000000507007c36 */ /* 0x040fe20008000000 */
[----:B------:R-:W-:Y:S02]  /*21480*/  LEA R6, P4, R7, R2, 0x1 ;  /* 0x0000000207067211 */ /* 0x000fe400078808ff */
[----:B------:R-:W-:Y:S01]  /*21490*/  F2FP.F16.F32.PACK_AB R32, R33, R32 ;  /* 0x000000202120723e */ /* 0x000fe200000000ff */
[----:B------:R1:W-:Y:S01]  /*214a0*/  @P3 STG.E.U16 desc[UR20][R4.64], R8 ;  /* 0x0000000804003986 */ /* 0x0003e2000c101514 */
[----:B------:R-:W-:-:S05]  /*214b0*/  LEA.HI.X.SX32 R7, R7, R3, 0x1, P4 ;  /* 0x0000000307077211 */ /* 0x000fca00020f0eff */
[----:B------:R4:W-:Y:S01]  /*214c0*/  @P0 STG.E.U16 desc[UR20][R6.64], R32 ;  /* 0x0000002006000986 */ /* 0x0009e2000c101514 */
[C---:B-1----:R-:W-:Y:S01]  /*214d0*/  LEA R4, P4, R0.reuse, R2, 0x1 ;  /* 0x0000000200047211 */ /* 0x042fe200078808ff */
[----:B------:R-:W-:-:S03]  /*214e0*/  VIADD R8, R0, UR5 ;  /* 0x0000000500087c36 */ /* 0x000fc60008000000 */
[----:B------:R-:W-:Y:S02]  /*214f0*/  LEA.HI.X.SX32 R5, R0, R3, 0x1, P4 ;  /* 0x0000000300057211 */ /* 0x000fe400020f0eff */
[----:B-----5:R-:W-:Y:S01]  /*21500*/  ISETP.LT.AND P3, PT, R12, UR4, !P1 ;  /* 0x000000040c007c0c */ /* 0x020fe2000cf61270 */
[----:B------:R-:W1:Y:S01]  /*21510*/  LDCU UR4, c[0x0][0x39c] ;  /* 0x00007380ff0477ac */ /* 0x000e620008000800 */
[----:B------:R-:W1:Y:S01]  /*21520*/  LDL.LU R12, [R1+0x928] ;  /* 0x00092800010c7983 */ /* 0x000e620000300800 */
[----:B----4-:R-:W-:-:S04]  /*21530*/  LEA R6, P4, R8, R2, 0x1 ;  /* 0x0000000208067211 */ /* 0x010fc800078808ff */
[-C--:B------:R-:W-:Y:S02]  /*21540*/  LEA.HI.X.SX32 R7, R8, R3.reuse, 0x1, P4 ;  /* 0x0000000308077211 */ /* 0x080fe400020f0eff */
[----:B--2---:R-:W-:Y:S02]  /*21550*/  ISETP.LT.AND P0, PT, R11, UR6, !P1 ;  /* 0x000000060b007c0c */ /* 0x004fe4000cf01270 */
[----:B------:R-:W-:Y:S01]  /*21560*/  PRMT R0, R32, 0x7632, R0 ;  /* 0x0000763220007816 */ /* 0x000fe20000000000 */
[----:B------:R-:W2:Y:S01]  /*21570*/  LDL.LU R11, [R1+0x930] ;  /* 0x00093000010b7983 */ /* 0x000ea20000300800 */
[----:B------:R-:W-:Y:S01]  /*21580*/  F2FP.F16.F32.PACK_AB R34, R35, R34 ;  /* 0x000000222322723e */ /* 0x000fe200000000ff */
[----:B------:R-:W-:Y:S01]  /*21590*/  VIADD R8, R8, UR5 ;  /* 0x0000000508087c36 */ /* 0x000fe20008000000 */
[----:B------:R-:W2:Y:S01]  /*215a0*/  LDCU UR6, c[0x0][0x39c] ;  /* 0x00007380ff0677ac */ /* 0x000ea20008000800 */
[----:B---3--:R-:W-:Y:S01]  /*215b0*/  ISETP.LT.AND P4, PT, R13, UR9, !P1 ;  /* 0x000000090d007c0c */ /* 0x008fe2000cf81270 */
[----:B------:R3:W-:Y:S01]  /*215c0*/  @P6 STG.E.U16 desc[UR20][R4.64], R0 ;  /* 0x0000000004006986 */ /* 0x0007e2000c101514 */
[----:B------:R-:W-:Y:S01]  /*215d0*/  PRMT R9, R34, 0x7632, R9 ;  /* 0x0000763222097816 */ /* 0x000fe20000000009 */
[----:B------:R-:W4:Y:S02]  /*215e0*/  LDCU UR9, c[0x0][0x39c] ;  /* 0x00007380ff0977ac */ /* 0x000f240008000800 */
[----:B------:R-:W5:Y:S04]  /*215f0*/  LDL.LU R13, [R1+0x934] ;  /* 0x00093400010d7983 */ /* 0x000f680000300800 */
[----:B------:R4:W-:Y:S01]  /*21600*/  @P5 STG.E.U16 desc[UR20][R6.64], R34 ;  /* 0x0000002206005986 */ /* 0x0009e2000c101514 */
[----:B0-----:R-:W-:Y:S01]  /*21610*/  ISETP.LT.AND P6, PT, R14, UR7, !P1 ;  /* 0x000000070e007c0c */ /* 0x001fe2000cfc1270 */
[----:B------:R-:W5:Y:S01]  /*21620*/  LDCU UR7, c[0x0][0x39c] ;  /* 0x00007380ff0777ac */ /* 0x000f620008000800 */
[CC--:B---3--:R-:W-:Y:S01]  /*21630*/  LEA R4, P5, R8.reuse, R2.reuse, 0x1 ;  /* 0x0000000208047211 */ /* 0x0c8fe200078a08ff */
[C---:B------:R-:W-:Y:S01]  /*21640*/  VIADD R0, R8.reuse, UR5 ;  /* 0x0000000508007c36 */ /* 0x040fe20008000000 */
[----:B------:R-:W3:Y:S02]  /*21650*/  LDL.LU R15, [R1+0x93c] ;  /* 0x00093c00010f7983 */ /* 0x000ee40000300800 */
[----:B------:R-:W-:Y:S01]  /*21660*/  LEA.HI.X.SX32 R5, R8, R3, 0x1, P5 ;  /* 0x0000000308057211 */ /* 0x000fe200028f0eff */
[C---:B------:R-:W-:Y:S01]  /*21670*/  VIADD R8, R0.reuse, UR5 ;  /* 0x0000000500087c36 */ /* 0x040fe20008000000 */
[----:B----4-:R-:W-:-:S03]  /*21680*/  LEA R6, P5, R0, R2, 0x1 ;  /* 0x0000000200067211 */ /* 0x010fc600078a08ff */
[----:B------:R0:W-:Y:S01]  /*21690*/  @P3 STG.E.U16 desc[UR20][R4.64], R9 ;  /* 0x0000000904003986 */ /* 0x0001e2000c101514 */
[----:B------:R-:W-:Y:S02]  /*216a0*/  F2FP.F16.F32.PACK_AB R36, R37, R36 ;  /* 0x000000242524723e */ /* 0x000fe400000000ff */
[----:B------:R-:W-:Y:S01]  /*216b0*/  LEA.HI.X.SX32 R7, R0, R3, 0x1, P5 ;  /* 0x0000000300077211 */ /* 0x000fe200028f0eff */
[----:B------:R-:W-:-:S04]  /*216c0*/  VIADD R0, R8, UR5 ;  /* 0x0000000508007c36 */ /* 0x000fc80008000000 */
[----:B------:R4:W-:Y:S01]  /*216d0*/  @P0 STG.E.U16 desc[UR20][R6.64], R36 ;  /* 0x0000002406000986 */ /* 0x0009e2000c101514 */
[-C--:B0-----:R-:W-:Y:S02]  /*216e0*/  LEA R4, P5, R8, R2.reuse, 0x1 ;  /* 0x0000000208047211 */ /* 0x081fe400078a08ff */
[----:B-1----:R-:W-:Y:S01]  /*216f0*/  ISETP.LT.AND P3, PT, R12, UR4, !P1 ;  /* 0x000000040c007c0c */ /* 0x002fe2000cf61270 */
[----:B------:R-:W3:Y:S01]  /*21700*/  LDCU UR4, c[0x0][0x39c] ;  /* 0x00007380ff0477ac */ /* 0x000ee20008000800 */
[----:B------:R-:W3:Y:S01]  /*21710*/  LDL.LU R12, [R1+0x7ec] ;  /* 0x0007ec00010c7983 */ /* 0x000ee20000300800 */
[----:B------:R-:W-:Y:S02]  /*21720*/  LEA.HI.X.SX32 R5, R8, R3, 0x1, P5 ;  /* 0x0000000308057211 */ /* 0x000fe400028f0eff */
[----:B----4-:R-:W-:Y:S02]  /*21730*/  PRMT R7, R36, 0x7632, R7 ;  /* 0x0000763224077816 */ /* 0x010fe40000000007 */
[----:B------:R-:W-:-:S03]  /*21740*/  LEA R6, P5, R0, R2, 0x1 ;  /* 0x0000000200067211 */ /* 0x000fc600078a08ff */
[----:B------:R0:W-:Y:S02]  /*21750*/  @P6 STG.E.U16 desc[UR20][R4.64], R7 ;  /* 0x0000000704006986 */ /* 0x0001e4000c101514 */
[C---:B0-----:R-:W-:Y:S02]  /*21760*/  LEA.HI.X.SX32 R7, R0.reuse, R3, 0x1, P5 ;  /* 0x0000000300077211 */ /* 0x041fe400028f0eff */
[----:B--2---:R-:W-:Y:S01]  /*21770*/  ISETP.LT.AND P0, PT, R11, UR6, !P1 ;  /* 0x000000060b007c0c */ /* 0x004fe2000cf01270 */
[----:B------:R-:W-:Y:S01]  /*21780*/  VIADD R8, R0, UR5 ;  /* 0x0000000500087c36 */ /* 0x000fe20008000000 */
[----:B------:R-:W2:Y:S01]  /*21790*/  LDL.LU R11, [R1+0x948] ;  /* 0x00094800010b7983 */ /* 0x000ea20000300800 */
[----:B------:R-:W-:Y:S01]  /*217a0*/  F2FP.F16.F32.PACK_AB R38, R39, R38 ;  /* 0x000000262726723e */ /* 0x000fe200000000ff */
[----:B------:R-:W0:Y:S02]  /*217b0*/  LDCU UR6, c[0x0][0x39c] ;  /* 0x00007380ff0677ac */ /* 0x000e240008000800 */
[----:B------:R-:W4:Y:S01]  /*217c0*/  LDL.LU R14, [R1+0x954] ;  /* 0x00095400010e7983 */ /* 0x000f220000300800 */
[----:B-----5:R-:W-:-:S02]  /*217d0*/  ISETP.LT.AND P5, PT, R13, UR7, !P1 ;  /* 0x000000070d007c0c */ /* 0x020fc4000cfa1270 */
[----:B------:R-:W-:Y:S01]  /*217e0*/  LEA R4, P6, R8, R2, 0x1 ;  /* 0x0000000208047211 */ /* 0x000fe200078c08ff */
[----:B------:R-:W5:Y:S01]  /*217f0*/  LDL.LU R13, [R1+0x950] ;  /* 0x00095000010d7983 */ /* 0x000f620000300800 */
[----:B------:R-:W-:Y:S01]  /*21800*/  PRMT R0, R38, 0x7632, R0 ;  /* 0x0000763226007816 */ /* 0x000fe20000000000 */
[----:B------:R-:W4:Y:S01]  /*21810*/  LDCU UR7, c[0x0][0x39c] ;  /* 0x00007380ff0777ac */ /* 0x000f220008000800 */
[C---:B------:R-:W-:Y:S01]  /*21820*/  LEA.HI.X.SX32 R5, R8.reuse, R3, 0x1, P6 ;  /* 0x0000000308057211 */ /* 0x040fe200030f0eff */
[----:B------:R-:W-:Y:S01]  /*21830*/  VIADD R8, R8, UR5 ;  /* 0x0000000508087c36 */ /* 0x000fe20008000000 */
[----:B------:R-:W-:Y:S01]  /*21840*/  @P4 STG.E.U16 desc[UR20][R6.64], R38 ;  /* 0x0000002606004986 */ /* 0x000fe2000c101514 */
[----:B---3--:R-:W-:Y:S01]  /*21850*/  ISETP.LT.AND P4, PT, R15, UR4, !P1 ;  /* 0x000000040f007c0c */ /* 0x008fe2000cf81270 */
        /* <DEDUP_REMOVED lines=10> */
[----:B0-----:R-:W-:Y:S01]  /*21900*/  ISETP.LT.AND P3, PT, R12, UR6, !P1 ;  /* 0x000000060c007c0c */ /* 0x001fe2000cf61270 */
[----:B------:R0:W-:Y:S01]  /*21910*/  @P0 STG.E.U16 desc[UR20][R4.64], R40 ;  /* 0x0000002804000986 */ /* 0x0001e2000c101514 */
[----:B------:R-:W-:Y:S01]  /*21920*/  F2FP.F16.F32.PACK_AB R42, R43, R42 ;  /* 0x0000002a2b2a723e */ /* 0x000fe200000000ff */
[----:B------:R-:W1:Y:S02]  /*21930*/  LDCU UR6, c[0x0][0x39c] ;  /* 0x00007380ff0677ac */ /* 0x000e640008000800 */
[----:B------:R-:W3:Y:S04]  /*21940*/  LDL.LU R12, [R1+0x958] ;  /* 0x00095800010c7983 */ /* 0x000ee80000300800 */
[----:B------:R1:W-:Y:S01]  /*21950*/  @P5 STG.E.U16 desc[UR20][R6.64], R8 ;  /* 0x0000000806005986 */ /* 0x0003e2000c101514 */
[----:B0-----:R-:W-:-:S04]  /*21960*/  LEA R4, P5, R0, R2, 0x1 ;  /* 0x0000000200047211 */ /* 0x001fc800078a08ff */
[----:B------:R-:W-:Y:S02]  /*21970*/  LEA.HI.X.SX32 R5, R0, R3, 0x1, P5 ;  /* 0x0000000300057211 */ /* 0x000fe400028f0eff */
[----:B--2---:R-:W-:Y:S01]  /*21980*/  ISETP.LT.AND P0, PT, R11, UR4, !P1 ;  /* 0x000000040b007c0c */ /* 0x004fe2000cf01270 */
[----:B------:R-:W3:Y:S01]  /*21990*/  LDCU UR4, c[0x0][0x39c] ;  /* 0x00007380ff0477ac */ /* 0x000ee20008000800 */
[----:B------:R-:W2:Y:S01]  /*219a0*/  LDL.LU R11, [R1+0x960] ;  /* 0x00096000010b7983 */ /* 0x000ea20000300800 */
[----:B----4-:R-:W-:Y:S01]  /*219b0*/  ISETP.LT.AND P6, PT, R14, UR7, !P1 ;  /* 0x000000070e007c0c */ /* 0x010fe2000cfc1270 */
[----:B------:R-:W-:Y:S02]  /*219c0*/  VIADD R0, R0, UR5 ;  /* 0x0000000500007c36 */ /* 0x000fe40008000000 */
[----:B------:R-:W4:Y:S01]  /*219d0*/  LDL.LU R14, [R1+0x96c] ;  /* 0x00096c00010e7983 */ /* 0x000f220000300800 */
[----:B-1----:R-:W-:Y:S01]  /*219e0*/  PRMT R8, R42, 0x7632, R8 ;  /* 0x000076322a087816 */ /* 0x002fe20000000008 */
[----:B------:R-:W4:Y:S01]  /*219f0*/  LDCU UR7, c[0x0][0x39c] ;  /* 0x00007380ff0777ac */ /* 0x000f220008000800 */
[----:B-----5:R-:W-:Y:S01]  /*21a00*/  ISETP.LT.AND P5, PT, R13, UR9, !P1 ;  /* 0x000000090d007c0c */ /* 0x020fe2000cfa1270 */
[----:B------:R0:W-:Y:S01]  /*21a10*/  @P4 STG.E.U16 desc[UR20][R4.64], R42 ;  /* 0x0000002a04004986 */ /* 0x0001e2000c101514 */
[C---:B------:R-:W-:Y:S01]  /*21a20*/  VIADD R7, R0.reuse, UR5 ;  /* 0x0000000500077c36 */ /* 0x040fe20008000000 */
[----:B------:R-:W1:Y:S02]  /*21a30*/  LDCU UR9, c[0x0][0x39c] ;  /* 0x00007380ff0977ac */ /* 0x000e640008000800 */
[----:B------:R-:W1:Y:S01]  /*21a40*/  LDL.LU R13, [R1+0x968] ;  /* 0x00096800010d7983 */ /* 0x000e620000300800 */
[----:B0-----:R-:W-:-:S04]  /*21a50*/  LEA R4, P4, R0, R2, 0x1 ;  /* 0x0000000200047211 */ /* 0x001fc800078808ff */
[-C--:B------:R-:W-:Y:S01]  /*21a60*/  LEA.HI.X.SX32 R5, R0, R3.reuse, 0x1, P4 ;  /* 0x0000000300057211 */ /* 0x080fe200020f0eff */
[C---:B------:R-:W-:Y:S01]  /*21a70*/  VIADD R0, R7.reuse, UR5 ;  /* 0x0000000507007c36 */ /* 0x040fe20008000000 */
[----:B------:R-:W-:Y:S02]  /*21a80*/  LEA R6, P4, R7, R2, 0x1 ;  /* 0x0000000207067211 */ /* 0x000fe400078808ff */
[----:B------:R-:W-:Y:S01]  /*21a90*/  F2FP.F16.F32.PACK_AB R44, R45, R44 ;  /* 0x0000002c2d2c723e */ /* 0x000fe200000000ff */
[----:B------:R0:W-:Y:S01]  /*21aa0*/  @P3 STG.E.U16 desc[UR20][R4.64], R8 ;  /* 0x0000000804003986 */ /* 0x0001e2000c101514 */
[----:B------:R-:W-:-:S05]  /*21ab0*/  LEA.HI.X.SX32 R7, R7, R3, 0x1, P4 ;  /* 0x0000000307077211 */ /* 0x000fca00020f0eff */
[----:B------:R5:W-:Y:S01]  /*21ac0*/  @P0 STG.E.U16 desc[UR20][R6.64], R44 ;  /* 0x0000002c06000986 */ /* 0x000be2000c101514 */
[CC--:B0-----:R-:W-:Y:S01]  /*21ad0*/  LEA R4, P4, R0.reuse, R2.reuse, 0x1 ;  /* 0x0000000200047211 */ /* 0x0c1fe200078808ff */
[----:B------:R-:W-:Y:S01]  /*21ae0*/  VIADD R8, R0, UR5 ;  /* 0x0000000500087c36 */ /* 0x000fe20008000000 */
[----:B---3--:R-:W-:Y:S01]  /*21af0*/  ISETP.LT.AND P3, PT, R12, UR4, !P1 ;  /* 0x000000040c007c0c */ /* 0x008fe2000cf61270 */
[----:B------:R-:W0:Y:S01]  /*21b00*/  LDCU UR4, c[0x0][0x39c] ;  /* 0x00007380ff0477ac */ /* 0x000e220008000800 */
[----:B------:R-:W0:Y:S01]  /*21b10*/  LDL.LU R12, [R1+0x7e0] ;  /* 0x0007e000010c7983 */ /* 0x000e220000300800 */
[----:B------:R-:W-:Y:S02]  /*21b20*/  LEA.HI.X.SX32 R5, R0, R3, 0x1, P4 ;  /* 0x0000000300057211 */ /* 0x000fe400020f0eff */
[----:B-----5:R-:W-:-:S04]  /*21b30*/  LEA R6, P4, R8, R2, 0x1 ;  /* 0x0000000208067211 */ /* 0x020fc800078808ff */
[-C--:B------:R-:W-:Y:S02]  /*21b40*/  LEA.HI.X.SX32 R7, R8, R3.reuse, 0x1, P4 ;  /* 0x0000000308077211 */ /* 0x080fe400020f0eff */
[----:B--2---:R-:W-:Y:S02]  /*21b50*/  ISETP.LT.AND P0, PT, R11, UR6, !P1 ;  /* 0x000000060b007c0c */ /* 0x004fe4000cf01270 */
[----:B------:R-:W-:Y:S01]  /*21b60*/  PRMT R0, R44, 0x7632, R0 ;  /* 0x000076322c007816 */ /* 0x000fe20000000000 */
[----:B------:R-:W2:Y:S01]  /*21b70*/  LDL.LU R11, [R1+0x978] ;  /* 0x00097800010b7983 */ /* 0x000ea20000300800 */
[----:B------:R-:W-:Y:S01]  /*21b80*/  F2FP.F16.F32.PACK_AB R46, R47, R46 ;  /* 0x0000002e2f2e723e */ /* 0x000fe200000000ff */
[----:B------:R-:W-:Y:S01]  /*21b90*/  VIADD R8, R8, UR5 ;  /* 0x0000000508087c36 */ /* 0x000fe20008000000 */
[----:B------:R-:W2:Y:S01]  /*21ba0*/  LDCU UR6, c[0x0][0x39c] ;  /* 0x00007380ff0677ac */ /* 0x000ea20008000800 */
[----:B-1----:R-:W-:Y:S01]  /*21bb0*/  ISETP.LT.AND P4, PT, R13, UR9, !P1 ;  /* 0x000000090d007c0c */ /* 0x002fe2000cf81270 */
[----:B------:R1:W-:Y:S01]  /*21bc0*/  @P6 STG.E.U16 desc[UR20][R4.64], R0 ;  /* 0x0000000004006986 */ /* 0x0003e2000c101514 */
[----:B------:R-:W-:Y:S01]  /*21bd0*/  PRMT R9, R46, 0x7632, R9 ;  /* 0x000076322e097816 */ /* 0x000fe20000000009 */
[----:B------:R-:W3:Y:S02]  /*21be0*/  LDCU UR9, c[0x0][0x39c] ;  /* 0x00007380ff0977ac */ /* 0x000ee40008000800 */
[----:B------:R-:W5:Y:S04]  /*21bf0*/  LDL.LU R13, [R1+0x97c] ;  /* 0x00097c00010d7983 */ /* 0x000f680000300800 */
[----:B------:R3:W-:Y:S01]  /*21c00*/  @P5 STG.E.U16 desc[UR20][R6.64], R46 ;  /* 0x0000002e06005986 */ /* 0x0007e2000c101514 */
[----:B----4-:R-:W-:Y:S01]  /*21c10*/  ISETP.LT.AND P6, PT, R14, UR7, !P1 ;  /* 0x000000070e007c0c */ /* 0x010fe2000cfc1270 */
[----:B------:R-:W5:Y:S01]  /*21c20*/  LDCU UR7, c[0x0][0x39c] ;  /* 0x00007380ff0777ac */ /* 0x000f620008000800 */
[CC--:B-1----:R-:W-:Y:S01]  /*21c30*/  LEA R4, P5, R8.reuse, R2.reuse, 0x1 ;  /* 0x0000000208047211 */ /* 0x0c2fe200078a08ff */
[C---:B------:R-:W-:Y:S01]  /*21c40*/  VIADD R0, R8.reuse, UR5 ;  /* 0x0000000508007c36 */ /* 0x040fe20008000000 */
[----:B------:R-:W4:Y:S02]  /*21c50*/  LDL.LU R15, [R1+0x984] ;  /* 0x00098400010f7983 */ /* 0x000f240000300800 */
[----:B------:R-:W-:Y:S01]  /*21c60*/  LEA.HI.X.SX32 R5, R8, R3, 0x1, P5 ;  /* 0x0000000308057211 */ /* 0x000fe200028f0eff */
[C---:B------:R-:W-:Y:S01]  /*21c70*/  VIADD R8, R0.reuse, UR5 ;  /* 0x0000000500087c36 */ /* 0x040fe20008000000 */
[----:B---3--:R-:W-:-:S03]  /*21c80*/  LEA R6, P5, R0, R2, 0x1 ;  /* 0x0000000200067211 */ /* 0x008fc600078a08ff */
[----:B------:R1:W-:Y:S01]  /*21c90*/  @P3 STG.E.U16 desc[UR20][R4.64], R9 ;  /* 0x0000000904003986 */ /* 0x0003e2000c101514 */
[----:B------:R-:W-:Y:S02]  /*21ca0*/  F2FP.F16.F32.PACK_AB R48, R49, R48 ;  /* 0x000000303130723e */ /* 0x000fe400000000ff */
[----:B------:R-:W-:Y:S01]  /*21cb0*/  LEA.HI.X.SX32 R7, R0, R3, 0x1, P5 ;  /* 0x0000000300077211 */ /* 0x000fe200028f0eff */
[----:B------:R-:W-:-:S04]  /*21cc0*/  VIADD R0, R8, UR5 ;  /* 0x0000000508007c36 */ /* 0x000fc80008000000 */
[----:B------:R3:W-:Y:S01]  /*21cd0*/  @P0 STG.E.U16 desc[UR20][R6.64], R48 ;  /* 0x0000003006000986 */ /* 0x0007e2000c101514 */
[-C--:B-1----:R-:W-:Y:S02]  /*21ce0*/  LEA R4, P5, R8, R2.reuse, 0x1 ;  /* 0x0000000208047211 */ /* 0x082fe400078a08ff */
[----:B0-----:R-:W-:Y:S01]  /*21cf0*/  ISETP.LT.AND P3, PT, R12, UR4, !P1 ;  /* 0x000000040c007c0c */ /* 0x001fe2000cf61270 */
[----:B------:R-:W4:Y:S01]  /*21d00*/  LDCU UR4, c[0x0][0x39c] ;  /* 0x00007380ff0477ac */ /* 0x000f220008000800 */
[----:B------:R-:W4:Y:S01]  /*21d10*/  LDL.LU R12, [R1+0x990] ;  /* 0x00099000010c7983 */ /* 0x000f220000300800 */
[----:B------:R-:W-:Y:S02]  /*21d20*/  LEA.HI.X.SX32 R5, R8, R3, 0x1, P5 ;  /* 0x0000000308057211 */ /* 0x000fe400028f0eff */
[----:B---3--:R-:W-:Y:S02]  /*21d30*/  PRMT R7, R48, 0x7632, R7 ;  /* 0x0000763230077816 */ /* 0x008fe40000000007 */
[----:B------:R-:W-:-:S03]  /*21d40*/  LEA R6, P5, R0, R2, 0x1 ;  /* 0x0000000200067211 */ /* 0x000fc600078a08ff */
[----:B------:R0:W-:Y:S02]  /*21d50*/  @P6 STG.E.U16 desc[UR20][R4.64], R7 ;  /* 0x0000000704006986 */ /* 0x0001e4000c101514 */
[C---:B0-----:R-:W-:Y:S02]  /*21d60*/  LEA.HI.X.SX32 R7, R0.reuse, R3, 0x1, P5 ;  /* 0x0000000300077211 */ /* 0x041fe400028f0eff */
[----:B--2---:R-:W-:Y:S01]  /*21d70*/  ISETP.LT.AND P0, PT, R11, UR6, !P1 ;  /* 0x000000060b007c0c */ /* 0x004fe2000cf01270 */
[----:B------:R-:W-:Y:S01]  /*21d80*/  VIADD R8, R0, UR5 ;  /* 0x0000000500087c36 */ /* 0x000fe20008000000 */
[----:B------:R-:W2:Y:S01]  /*21d90*/  LDL.LU R11, [R1+0x98c] ;  /* 0x00098c00010b7983 */ /* 0x000ea20000300800 */
[----:B------:R-:W0:Y:S03]  /*21da0*/  LDCU UR6, c[0x0][0x39c] ;  /* 0x00007380ff0677ac */ /* 0x000e260008000800 */
[----:B------:R-:W3:Y:S01]  /*21db0*/  LDL.LU R14, [R1+0x99c] ;  /* 0x00099c00010e7983 */ /* 0x000ee20000300800 */
[----:B-----5:R-:W-:Y:S01]  /*21dc0*/  ISETP.LT.AND P5, PT, R13, UR7, !P1 ;  /* 0x000000070d007c0c */ /* 0x020fe2000cfa1270 */
[----:B------:R-:W3:Y:S02]  /*21dd0*/  LDCU UR7, c[0x0][0x39c] ;  /* 0x00007380ff0777ac */ /* 0x000ee40008000800 */
[----:B------:R-:W5:Y:S01]  /*21de0*/  LDL.LU R13, [R1+0x998] ;  /* 0x00099800010d7983 */ /* 0x000f620000300800 */
[----:B------:R-:W-:-:S02]  /*21df0*/  LEA R4, P6, R8, R2, 0x1 ;  /* 0x0000000208047211 */ /* 0x000fc400078c08ff */
[----:B------:R-:W-:Y:S02]  /*21e00*/  F2FP.F16.F32.PACK_AB R50, R51, R50 ;  /* 0x000000323332723e */ /* 0x000fe400000000ff */
[C---:B------:R-:W-:Y:S01]  /*21e10*/  LEA.HI.X.SX32 R5, R8.reuse, R3, 0x1, P6 ;  /* 0x0000000308057211 */ /* 0x040fe200030f0eff */
[----:B------:R-:W-:Y:S01]  /*21e20*/  VIADD R8, R8, UR5 ;  /* 0x0000000508087c36 */ /* 0x000fe20008000000 */
[----:B------:R-:W-:Y:S01]  /*21e30*/  PRMT R9, R50, 0x7632, R9 ;  /* 0x0000763232097816 */ /* 0x000fe20000000009 */
[----:B------:R1:W-:Y:S01]  /*21e40*/  @P4 STG.E.U16 desc[UR20][R6.64], R50 ;  /* 0x0000003206004986 */ /* 0x0003e2000c101514 */
[----:B----4-:R-:W-:Y:S01]  /*21e50*/  ISETP.LT.AND P4, PT, R15, UR4, !P1 ;  /* 0x000000040f007c0c */ /* 0x010fe2000cf81270 */
[----:B------:R-:W2:Y:S01]  /*21e60*/  LDCU UR4, c[0x0][0x39c] ;  /* 0x00007380ff0477ac */ /* 0x000ea20008000800 */
[----:B------:R-:W-:Y:S01]  /*21e70*/  VIADD R0, R8, UR5 ;  /* 0x0000000508007c36 */ /* 0x000fe20008000000 */
[----:B------:R4:W-:Y:S01]  /*21e80*/  @P3 STG.E.U16 desc[UR20][R4.64], R9 ;  /* 0x0000000904003986 */ /* 0x0009e2000c101514 */
[----:B------:R-:W-:-:S03]  /*21e90*/  F2FP.F16.F32.PACK_AB R52, R53, R52 ;  /* 0x000000343534723e */ /* 0x000fc600000000ff */
[-C--:B-1----:R-:W-:Y:S02]  /*21ea0*/  LEA R6, P6, R0, R2.reuse, 0x1 ;  /* 0x0000000200067211 */ /* 0x082fe400078c08ff */
[----:B----4-:R-:W-:Y:S02]  /*21eb0*/  LEA R4, P3, R8, R2, 0x1 ;  /* 0x0000000208047211 */ /* 0x010fe400078608ff */
[-C--:B------:R-:W-:Y:S02]  /*21ec0*/  LEA.HI.X.SX32 R7, R0, R3.reuse, 0x1, P6 ;  /* 0x0000000300077211 */ /* 0x080fe400030f0eff */
[----:B------:R-:W-:Y:S01]  /*21ed0*/  LEA.HI.X.SX32 R5, R8, R3, 0x1, P3 ;  /* 0x0000000308057211 */ /* 0x000fe200018f0eff */
[----:B------:R-:W-:Y:S01]  /*21ee0*/  VIADD R0, R0, UR5 ;  /* 0x0000000500007c36 */ /* 0x000fe20008000000 */
[----:B------:R-:W-:Y:S02]  /*21ef0*/  PRMT R8, R52, 0x7632, R8 ;  /* 0x0000763234087816 */ /* 0x000fe40000000008 */
[----:B0-----:R-:W-:Y:S01]  /*21f00*/  ISETP.LT.AND P3, PT, R12, UR6, !P1 ;  /* 0x000000060c007c0c */ /* 0x001fe2000cf61270 */
[----:B------:R0:W-:Y:S01]  /*21f10*/  @P0 STG.E.U16 desc[UR20][R4.64], R52 ;  /* 0x0000003404000986 */ /* 0x0001e2000c101514 */
[----:B------:R-:W-:Y:S01]  /*21f20*/  F2FP.F16.F32.PACK_AB R54, R55, R54 ;  /* 0x000000363736723e */ /* 0x000fe200000000ff */
[----:B------:R-:W1:Y:S02]  /*21f30*/  LDCU UR6, c[0x0][0x39c] ;  /* 0x00007380ff0677ac */ /* 0x000e640008000800 */
[----:B------:R-:W4:Y:S04]  /*21f40*/  LDL.LU R12, [R1+0x7d8] ;  /* 0x0007d800010c7983 */ /* 0x000f280000300800 */
[----:B------:R1:W-:Y:S01]  /*21f50*/  @P5 STG.E.U16 desc[UR20][R6.64], R8 ;  /* 0x0000000806005986 */ /* 0x0003e2000c101514 */
[----:B0-----:R-:W-:-:S04]  /*21f60*/  LEA R4, P5, R0, R2, 0x1 ;  /* 0x0000000200047211 */ /* 0x001fc800078a08ff */
[----:B------:R-:W-:Y:S02]  /*21f70*/  LEA.HI.X.SX32 R5, R0, R3, 0x1, P5 ;  /* 0x0000000300057211 */ /* 0x000fe400028f0eff */
[----:B--2---:R-:W-:Y:S01]  /*21f80*/  ISETP.LT.AND P0, PT, R11, UR4, !P1 ;  /* 0x000000040b007c0c */ /* 0x004fe2000cf01270 */
[----:B------:R-:W4:Y:S01]  /*21f90*/  LDCU UR4, c[0x0][0x39c] ;  /* 0x00007380ff0477ac */ /* 0x000f220008000800 */
[----:B------:R-:W2:Y:S01]  /*21fa0*/  LDL.LU R11, [R1+0x9a8] ;  /* 0x0009a800010b7983 */ /* 0x000ea20000300800 */
[----:B---3--:R-:W-:Y:S01]  /*21fb0*/  ISETP.LT.AND P6, PT, R14, UR7, !P1 ;  /* 0x000000070e007c0c */ /* 0x008fe2000cfc1270 */
[----:B------:R-:W-:Y:S02]  /*21fc0*/  VIADD R0, R0, UR5 ;  /* 0x0000000500007c36 */ /* 0x000fe40008000000 */
[----:B------:R-:W3:Y:S01]  /*21fd0*/  LDL.LU R14, [R1+0x9b4] ;  /* 0x0009b400010e7983 */ /* 0x000ee20000300800 */
[----:B------:R-:W-:Y:S01]  /*21fe0*/  PRMT R9, R54, 0x7632, R9 ;  /* 0x0000763236097816 */ /* 0x000fe20000000009 */
[----:B------:R-:W3:Y:S01]  /*21ff0*/  LDCU UR7, c[0x0][0x39c] ;  /* 0x00007380ff0777ac */ /* 0x000ee20008000800 */
[----:B-----5:R-:W-:Y:S01]  /*22000*/  ISETP.LT.AND P5, PT, R13, UR9, !P1 ;  /* 0x000000090d007c0c */ /* 0x020fe2000cfa1270 */
[----:B------:R0:W-:Y:S01]  /*22010*/  @P4 STG.E.U16 desc[UR20][R4.64], R54 ;  /* 0x0000003604004986 */ /* 0x0001e2000c101514 */
[C---:B-1----:R-:W-:Y:S01]  /*22020*/  VIADD R7, R0.reuse, UR5 ;  /* 0x0000000500077c36 */ /* 0x042fe20008000000 */
        /* <DEDUP_REMOVED lines=8> */
[----:B------:R-:W-:Y:S01]  /*220b0*/  LEA.HI.X.SX32 R7, R7, R3, 0x1, P4 ;  /* 0x0000000307077211 */ /* 0x000fe200020f0eff */
[----:B------:R-:W-:-:S04]  /*220c0*/  VIADD R8, R0, UR5 ;  /* 0x0000000500087c36 */ /* 0x000fc80008000000 */
[----:B------:R5:W-:Y:S01]  /*220d0*/  @P0 STG.E.U16 desc[UR20][R6.64], R56 ;  /* 0x0000003806000986 */ /* 0x000be2000c101514 */
[-C--:B0-----:R-:W-:Y:S02]  /*220e0*/  LEA R4, P4, R0, R2.reuse, 0x1 ;  /* 0x0000000200047211 */ /* 0x081fe400078808ff */
[----:B----4-:R-:W-:Y:S01]  /*220f0*/  ISETP.LT.AND P3, PT, R12, UR4, !P1 ;  /* 0x000000040c007c0c */ /* 0x010fe2000cf61270 */
[----:B------:R-:W0:Y:S01]  /*22100*/  LDCU UR4, c[0x0][0x39c] ;  /* 0x00007380ff0477ac */ /* 0x000e220008000800 */
[----:B------:R-:W0:Y:S01]  /*22110*/  LDL.LU R12, [R1+0x9b8] ;  /* 0x0009b800010c7983 */ /* 0x000e220000300800 */
[----:B------:R-:W-:Y:S02]  /*22120*/  LEA.HI.X.SX32 R5, R0, R3, 0x1, P4 ;  /* 0x0000000300057211 */ /* 0x000fe400020f0eff */
[----:B-----5:R-:W-:Y:S02]  /*22130*/  PRMT R7, R56, 0x7632, R7 ;  /* 0x0000763238077816 */ /* 0x020fe40000000007 */
[----:B------:R-:W-:-:S03]  /*22140*/  LEA R6, P4, R8, R2, 0x1 ;  /* 0x0000000208067211 */ /* 0x000fc600078808ff */
[----:B------:R4:W-:Y:S02]  /*22150*/  @P6 STG.E.U16 desc[UR20][R4.64], R7 ;  /* 0x0000000704006986 */ /* 0x0009e4000c101514 */
[C---:B----4-:R-:W-:Y:S02]  /*22160*/  LEA.HI.X.SX32 R7, R8.reuse, R3, 0x1, P4 ;  /* 0x0000000308077211 */ /* 0x050fe400020f0eff */
[----:B--2---:R-:W-:Y:S01]  /*22170*/  ISETP.LT.AND P0, PT, R11, UR6, !P1 ;  /* 0x000000060b007c0c */ /* 0x004fe2000cf01270 */
[----:B------:R-:W-:Y:S01]  /*22180*/  VIADD R8, R8, UR5 ;  /* 0x0000000508087c36 */ /* 0x000fe20008000000 */
[----:B------:R-:W2:Y:S01]  /*22190*/  LDL.LU R11, [R1+0x9c0] ;  /* 0x0009c000010b7983 */ /* 0x000ea20000300800 */
[----:B------:R-:W-:Y:S01]  /*221a0*/  F2FP.F16.F32.PACK_AB R58, R59, R58 ;  /* 0x0000003a3b3a723e */ /* 0x000fe200000000ff */
[----:B------:R-:W2:Y:S01]  /*221b0*/  LDCU UR6, c[0x0][0x39c] ;  /* 0x00007380ff0677ac */ /* 0x000ea20008000800 */
[----:B-1----:R-:W-:-:S03]  /*221c0*/  ISETP.LT.AND P4, PT, R13, UR9, !P1 ;  /* 0x000000090d007c0c */ /* 0x002fc6000cf81270 */
[----:B------:R1:W-:Y:S04]  /*221d0*/  @P5 STG.E.U16 desc[UR20][R6.64], R58 ;  /* 0x0000003a06005986 */ /* 0x0003e8000c101514 */
[----:B------:R-:W4:Y:S01]  /*221e0*/  LDL.LU R13, [R1+0x9c4] ;  /* 0x0009c400010d7983 */ /* 0x000f220000300800 */
[CC--:B------:R-:W-:Y:S01]  /*221f0*/  LEA R4, P5, R8.reuse, R2.reuse, 0x1 ;  /* 0x0000000208047211 */ /* 0x0c0fe200078a08ff */
[----:B------:R-:W-:Y:S01]  /*22200*/  VIADD R0, R8, UR5 ;  /* 0x0000000508007c36 */ /* 0x000fe20008000000 */
[----:B---3--:R-:W-:Y:S01]  /*22210*/  ISETP.LT.AND P6, PT, R14, UR7, !P1 ;  /* 0x000000070e007c0c */ /* 0x008fe2000cfc1270 */
[----:B------:R-:W3:Y:S01]  /*22220*/  LDL.LU R15, [R1+0x9cc] ;  /* 0x0009cc00010f7983 */ /* 0x000ee20000300800 */
[----:B------:R-:W4:Y:S01]  /*22230*/  LDCU UR7, c[0x0][0x39c] ;  /* 0x00007380ff0777ac */ /* 0x000f220008000800 */
[----:B------:R-:W-:Y:S01]  /*22240*/  LEA.HI.X.SX32 R5, R8, R3, 0x1, P5 ;  /* 0x0000000308057211 */ /* 0x000fe200028f0eff */
[C---:B------:R-:W-:Y:S01]  /*22250*/  VIADD R8, R0.reuse, UR5 ;  /* 0x0000000500087c36 */ /* 0x040fe20008000000 */
[----:B-1----:R-:W-:Y:S01]  /*22260*/  LEA R6, P5, R0, R2, 0x1 ;  /* 0x0000000200067211 */ /* 0x002fe200078a08ff */
[----:B------:R-:W1:Y:S01]  /*22270*/  LDCU UR9, c[0x0][0x39c] ;  /* 0x00007380ff0977ac */ /* 0x000e620008000800 */
[----:B------:R-:W-:-:S02]  /*22280*/  PRMT R9, R58, 0x7632, R9 ;  /* 0x000076323a097816 */ /* 0x000fc40000000009 */
[----:B------:R-:W-:Y:S02]  /*22290*/  F2FP.F16.F32.PACK_AB R60, R61, R60 ;  /* 0x0000003c3d3c723e */ /* 0x000fe400000000ff */
[----:B------:R-:W-:Y:S01]  /*222a0*/  LEA.HI.X.SX32 R7, R0, R3, 0x1, P5 ;  /* 0x0000000300077211 */ /* 0x000fe200028f0eff */
[----:B------:R5:W-:Y:S01]  /*222b0*/  @P3 STG.E.U16 desc[UR20][R4.64], R9 ;  /* 0x0000000904003986 */ /* 0x000be2000c101514 */
[----:B------:R-:W-:-:S03]  /*222c0*/  VIADD R0, R8, UR5 ;  /* 0x0000000508007c36 */ /* 0x000fc60008000000 */
[----:B------:R1:W-:Y:S01]  /*222d0*/  @P0 STG.E.U16 desc[UR20][R6.64], R60 ;  /* 0x0000003c06000986 */ /* 0x0003e2000c101514 */
[-C--:B-----5:R-:W-:Y:S02]  /*222e0*/  LEA R4, P5, R8, R2.reuse, 0x1 ;  /* 0x0000000208047211 */ /* 0x0a0fe400078a08ff */
[----:B0-----:R-:W-:Y:S01]  /*222f0*/  ISETP.LT.AND P3, PT, R12, UR4, !P1 ;  /* 0x000000040c007c0c */ /* 0x001fe2000cf61270 */
[----:B------:R-:W3:Y:S01]  /*22300*/  LDCU UR4, c[0x0][0x39c] ;  /* 0x00007380ff0477ac */ /* 0x000ee20008000800 */
[----:B------:R-:W5:Y:S01]  /*22310*/  LDL.LU R12, [R1+0x7d4] ;  /* 0x0007d400010c7983 */ /* 0x000f620000300800 */
        /* <DEDUP_REMOVED lines=8> */
[----:B------:R-:W5:Y:S03]  /*223a0*/  LDCU UR6, c[0x0][0x39c] ;  /* 0x00007380ff0677ac */ /* 0x000f660008000800 */
[----:B------:R-:W2:Y:S01]  /*223b0*/  LDL.LU R14, [R1+0x9e4] ;  /* 0x0009e400010e7983 */ /* 0x000ea20000300800 */
[----:B----4-:R-:W-:Y:S01]  /*223c0*/  ISETP.LT.AND P5, PT, R13, UR7, !P1 ;  /* 0x000000070d007c0c */ /* 0x010fe2000cfa1270 */
[----:B------:R-:W0:Y:S02]  /*223d0*/  LDCU UR7, c[0x0][0x39c] ;  /* 0x00007380ff0777ac */ /* 0x000e240008000800 */
[----:B------:R-:W4:Y:S01]  /*223e0*/  LDL.LU R13, [R1+0x9e0] ;  /* 0x0009e000010d7983 */ /* 0x000f220000300800 */
[----:B------:R-:W-:-:S02]  /*223f0*/  LEA R4, P6, R8, R2, 0x1 ;  /* 0x0000000208047211 */ /* 0x000fc400078c08ff */
[----:B------:R-:W-:Y:S02]  /*22400*/  F2FP.F16.F32.PACK_AB R62, R63, R62 ;  /* 0x0000003e3f3e723e */ /* 0x000fe400000000ff */
[C---:B------:R-:W-:Y:S01]  /*22410*/  LEA.HI.X.SX32 R5, R8.reuse, R3, 0x1, P6 ;  /* 0x0000000308057211 */ /* 0x040fe200030f0eff */
[----:B------:R-:W-:Y:S01]  /*22420*/  VIADD R8, R8, UR5 ;  /* 0x0000000508087c36 */ /* 0x000fe20008000000 */
[----:B------:R-:W-:Y:S01]  /*22430*/  PRMT R9, R62, 0x7632, R9 ;  /* 0x000076323e097816 */ /* 0x000fe20000000009 */
[----:B------:R1:W-:Y:S01]  /*22440*/  @P4 STG.E.U16 desc[UR20][R6.64], R62 ;  /* 0x0000003e06004986 */ /* 0x0003e2000c101514 */
[----:B---3--:R-:W-:Y:S01]  /*22450*/  ISETP.LT.AND P4, PT, R15, UR4, !P1 ;  /* 0x000000040f007c0c */ /* 0x008fe2000cf81270 */
[----:B------:R-:W2:Y:S01]  /*22460*/  LDCU UR4, c[0x0][0x39c] ;  /* 0x00007380ff0477ac */ /* 0x000ea20008000800 */
[----:B------:R-:W-:Y:S01]  /*22470*/  VIADD R0, R8, UR5 ;  /* 0x0000000508007c36 */ /* 0x000fe20008000000 */
[----:B------:R3:W-:Y:S01]  /*22480*/  @P3 STG.E.U16 desc[UR20][R4.64], R9 ;  /* 0x0000000904003986 */ /* 0x0007e2000c101514 */
[----:B------:R-:W-:-:S03]  /*22490*/  F2FP.F16.F32.PACK_AB R64, R65, R64 ;  /* 0x000000404140723e */ /* 0x000fc600000000ff */
[-C--:B-1----:R-:W-:Y:S02]  /*224a0*/  LEA R6, P6, R0, R2.reuse, 0x1 ;  /* 0x0000000200067211 */ /* 0x082fe400078c08ff */
[-C--:B---3--:R-:W-:Y:S02]  /*224b0*/  LEA R4, P3, R8, R2.reuse, 0x1 ;  /* 0x0000000208047211 */ /* 0x088fe400078608ff */
[-C--:B------:R-:W-:Y:S02]  /*224c0*/  LEA.HI.X.SX32 R7, R0, R3.reuse, 0x1, P6 ;  /* 0x0000000300077211 */ /* 0x080fe400030f0eff */
[----:B------:R-:W-:Y:S01]  /*224d0*/  LEA.HI.X.SX32 R5, R8, R3, 0x1, P3 ;  /* 0x0000000308057211 */ /* 0x000fe200018f0eff */
[----:B------:R-:W-:Y:S01]  /*224e0*/  VIADD R0, R0, UR5 ;  /* 0x0000000500007c36 */ /* 0x000fe20008000000 */
[----:B-----5:R-:W-:Y:S01]  /*224f0*/  ISETP.LT.AND P3, PT, R12, UR6, !P1 ;  /* 0x000000060c007c0c */ /* 0x020fe2000cf61270 */
[----:B------:R-:W1:Y:S01]  /*22500*/  LDCU UR6, c[0x0][0x39c] ;  /* 0x00007380ff0677ac */ /* 0x000e620008000800 */
[----:B------:R-:W-:Y:S01]  /*22510*/  PRMT R8, R64, 0x7632, R8 ;  /* 0x0000763240087816 */ /* 0x000fe20000000008 */
[----:B------:R-:W3:Y:S04]  /*22520*/  LDL.LU R12, [R1+0x9e8] ;  /* 0x0009e800010c7983 */ /* 0x000ee80000300800 */
[----:B------:R5:W-:Y:S04]  /*22530*/  @P0 STG.E.U16 desc[UR20][R4.64], R64 ;  /* 0x0000004004000986 */ /* 0x000be8000c101514 */
[----:B------:R0:W-:Y:S01]  /*22540*/  @P5 STG.E.U16 desc[UR20][R6.64], R8 ;  /* 0x0000000806005986 */ /* 0x0001e2000c101514 */
[----:B-----5:R-:W-:-:S04]  /*22550*/  LEA R4, P5, R0, R2, 0x1 ;  /* 0x0000000200047211 */ /* 0x020fc800078a08ff */
[----:B------:R-:W-:Y:S02]  /*22560*/  LEA.HI.X.SX32 R5, R0, R3, 0x1, P5 ;  /* 0x0000000300057211 */ /* 0x000fe400028f0eff */
[----:B--2---:R-:W-:Y:S01]  /*22570*/  ISETP.LT.AND P0, PT, R11, UR4, !P1 ;  /* 0x000000040b007c0c */ /* 0x004fe2000cf01270 */
[----:B------:R-:W3:Y:S01]  /*22580*/  LDCU UR4, c[0x0][0x39c] ;  /* 0x00007380ff0477ac */ /* 0x000ee20008000800 */
[----:B------:R-:W1:Y:S01]  /*22590*/  LDL.LU R11, [R1+0x9f0] ;  /* 0x0009f000010b7983 */ /* 0x000e620000300800 */
[----:B0-----:R-:W-:Y:S01]  /*225a0*/  ISETP.LT.AND P6, PT, R14, UR7, !P1 ;  /* 0x000000070e007c0c */ /* 0x001fe2000cfc1270 */
[----:B------:R-:W-:Y:S02]  /*225b0*/  VIADD R0, R0, UR5 ;  /* 0x0000000500007c36 */ /* 0x000fe40008000000 */
[----:B------:R-:W2:Y:S01]  /*225c0*/  LDL.LU R14, [R1+0x9fc] ;  /* 0x0009fc00010e7983 */ /* 0x000ea20000300800 */
[----:B------:R-:W-:Y:S01]  /*225d0*/  F2FP.F16.F32.PACK_AB R66, R67, R66 ;  /* 0x000000424342723e */ /* 0x000fe200000000ff */
[----:B------:R-:W2:Y:S01]  /*225e0*/  LDCU UR7, c[0x0][0x39c] ;  /* 0x00007380ff0777ac */ /* 0x000ea20008000800 */
[----:B----4-:R-:W-:-:S03]  /*225f0*/  ISETP.LT.AND P5, PT, R13, UR9, !P1 ;  /* 0x000000090d007c0c */ /* 0x010fc6000cfa1270 */
[----:B------:R0:W-:Y:S01]  /*22600*/  @P4 STG.E.U16 desc[UR20][R4.64], R66 ;  /* 0x0000004204004986 */ /* 0x0001e2000c101514 */
[----:B------:R-:W-:Y:S01]  /*22610*/  VIADD R7, R0, UR5 ;  /* 0x0000000500077c36 */ /* 0x000fe20008000000 */
[----:B------:R-:W4:Y:S02]  /*22620*/  LDCU UR9, c[0x0][0x39c] ;  /* 0x00007380ff0977ac */ /* 0x000f240008000800 */
[----:B------:R-:W4:Y:S01]  /*22630*/  LDL.LU R13, [R1+0x9f8] ;  /* 0x0009f800010d7983 */ /* 0x000f220000300800 */
[----:B------:R-:W-:Y:S02]  /*22640*/  PRMT R9, R66, 0x7632, R9 ;  /* 0x0000763242097816 */ /* 0x000fe40000000009 */
        /* <DEDUP_REMOVED lines=9> */
[----:B---3--:R-:W-:Y:S01]  /*226e0*/  ISETP.LT.AND P3, PT, R12, UR4, !P1 ;  /* 0x000000040c007c0c */ /* 0x008fe2000cf61270 */
[----:B------:R-:W3:Y:S01]  /*226f0*/  LDCU UR4, c[0x0][0x39c] ;  /* 0x00007380ff0477ac */ /* 0x000ee20008000800 */
[CC--:B0-----:R-:W-:Y:S01]  /*22700*/  LEA R4, P4, R0.reuse, R2.reuse, 0x1 ;  /* 0x0000000200047211 */ /* 0x0c1fe200078808ff */
[----:B------:R-:W3:Y:S03]  /*22710*/  LDL.LU R12, [R1+0x7d0] ;  /* 0x0007d000010c7983 */ /* 0x000ee60000300800 */
[----:B------:R-:W-:Y:S02]  /*22720*/  LEA.HI.X.SX32 R5, R0, R3, 0x1, P4 ;  /* 0x0000000300057211 */ /* 0x000fe400020f0eff */
[----:B-----5:R-:W-:Y:S02]  /*22730*/  PRMT R7, R68, 0x7632, R7 ;  /* 0x0000763244077816 */ /* 0x020fe40000000007 */
[----:B------:R-:W-:-:S03]  /*22740*/  LEA R6, P4, R8, R2, 0x1 ;  /* 0x0000000208067211 */ /* 0x000fc600078808ff */
[----:B------:R0:W-:Y:S02]  /*22750*/  @P6 STG.E.U16 desc[UR20][R4.64], R7 ;  /* 0x0000000704006986 */ /* 0x0001e4000c101514 */
[C---:B0-----:R-:W-:Y:S02]  /*22760*/  LEA.HI.X.SX32 R7, R8.reuse, R3, 0x1, P4 ;  /* 0x0000000308077211 */ /* 0x041fe400020f0eff */
[----:B-1----:R-:W-:Y:S01]  /*22770*/  ISETP.LT.AND P0, PT, R11, UR6, !P1 ;  /* 0x000000060b007c0c */ /* 0x002fe2000cf01270 */
[----:B------:R-:W-:Y:S01]  /*22780*/  VIADD R8, R8, UR5 ;  /* 0x0000000508087c36 */ /* 0x000fe20008000000 */
[----:B------:R-:W5:Y:S01]  /*22790*/  LDL.LU R11, [R1+0xa08] ;  /* 0x000a0800010b7983 */ /* 0x000f620000300800 */
[----:B------:R-:W-:Y:S01]  /*227a0*/  F2FP.F16.F32.PACK_AB R70, R71, R70 ;  /* 0x000000464746723e */ /* 0x000fe200000000ff */
[----:B------:R-:W5:Y:S01]  /*227b0*/  LDCU UR6, c[0x0][0x39c] ;  /* 0x00007380ff0677ac */ /* 0x000f620008000800 */
[----:B----4-:R-:W-:-:S03]  /*227c0*/  ISETP.LT.AND P4, PT, R13, UR9, !P1 ;  /* 0x000000090d007c0c */ /* 0x010fc6000cf81270 */
[----:B------:R0:W-:Y:S04]  /*227d0*/  @P5 STG.E.U16 desc[UR20][R6.64], R70 ;  /* 0x0000004606005986 */ /* 0x0001e8000c101514 */
[----:B------:R-:W4:Y:S01]  /*227e0*/  LDL.LU R13, [R1+0xa0c] ;  /* 0x000a0c00010d7983 */ /* 0x000f220000300800 */
[CC--:B------:R-:W-:Y:S01]  /*227f0*/  LEA R4, P5, R8.reuse, R2.reuse, 0x1 ;  /* 0x0000000208047211 */ /* 0x0c0fe200078a08ff */
[----:B------:R-:W-:Y:S01]  /*22800*/  VIADD R0, R8, UR5 ;  /* 0x0000000508007c36 */ /* 0x000fe20008000000 */
[----:B--2---:R-:W-:Y:S01]  /*22810*/  ISETP.LT.AND P6, PT, R14, UR7, !P1 ;  /* 0x000000070e007c0c */ /* 0x004fe2000cfc1270 */
[----:B------:R-:W2:Y:S01]  /*22820*/  LDL.LU R15, [R1+0xa14] ;  /* 0x000a1400010f7983 */ /* 0x000ea20000300800 */
[----:B------:R-:W4:Y:S01]  /*22830*/  LDCU UR7, c[0x0][0x39c] ;  /* 0x00007380ff0777ac */ /* 0x000f220008000800 */
[----:B------:R-:W-:Y:S01]  /*22840*/  LEA.HI.X.SX32 R5, R8, R3, 0x1, P5 ;  /* 0x0000000308057211 */ /* 0x000fe200028f0eff */
[C---:B------:R-:W-:Y:S01]  /*22850*/  VIADD R8, R0.reuse, UR5 ;  /* 0x0000000500087c36 */ /* 0x040fe20008000000 */
[----:B0-----:R-:W-:Y:S01]  /*22860*/  LEA R6, P5, R0, R2, 0x1 ;  /* 0x0000000200067211 */ /* 0x001fe200078a08ff */
[----:B------:R-:W0:Y:S01]  /*22870*/  LDCU UR9, c[0x0][0x39c] ;  /* 0x00007380ff0977ac */ /* 0x000e220008000800 */
[----:B------:R-:W-:-:S02]  /*22880*/  PRMT R9, R70, 0x7632, R9 ;  /* 0x0000763246097816 */ /* 0x000fc40000000009 */
[----:B------:R-:W-:Y:S02]  /*22890*/  F2FP.F16.F32.PACK_AB R72, R73, R72 ;  /* 0x000000484948723e */ /* 0x000fe400000000ff */
[----:B------:R-:W-:Y:S01]  /*228a0*/  LEA.HI.X.SX32 R7, R0, R3, 0x1, P5 ;  /* 0x0000000300077211 */ /* 0x000fe200028f0eff */
[----:B------:R1:W-:Y:S01]  /*228b0*/  @P3 STG.E.U16 desc[UR20][R4.64], R9 ;  /* 0x0000000904003986 */ /* 0x0003e2000c101514 */
[----:B------:R-:W-:-:S03]  /*228c0*/  VIADD R0, R8, UR5 ;  /* 0x0000000508007c36 */ /* 0x000fc60008000000 */
[----:B------:R0:W-:Y:S01]  /*228d0*/  @P0 STG.E.U16 desc[UR20][R6.64], R72 ;  /* 0x0000004806000986 */ /* 0x0001e2000c101514 */
[----:B---3--:R-:W-:Y:S01]  /*228e0*/  ISETP.LT.AND P3, PT, R12, UR4, !P1 ;  /* 0x000000040c007c0c */ /* 0x008fe2000cf61270 */
[----:B------:R-:W2:Y:S01]  /*228f0*/  LDCU UR4, c[0x0][0x39c] ;  /* 0x00007380ff0477ac */ /* 0x000ea20008000800 */
[-C--:B-1----:R-:W-:Y:S01]  /*22900*/  LEA R4, P5, R8, R2.reuse, 0x1 ;  /* 0x0000000208047211 */ /* 0x082fe200078a08ff */
[----:B------:R-:W3:Y:S01]  /*22910*/  LDL.LU R12, [R1+0xa18] ;  /* 0x000a1800010c7983 */ /* 0x000ee20000300800 */
[----:B0-----:R-:W-:Y:S02]  /*22920*/  PRMT R7, R72, 0x7632, R7 ;  /* 0x0000763248077816 */ /* 0x001fe40000000007 */
[----:B------:R-:W-:Y:S02]  /*22930*/  LEA.HI.X.SX32 R5, R8, R3, 0x1, P5 ;  /* 0x0000000308057211 */ /* 0x000fe400028f0eff */
[----:B------:R-:W-:-:S03]  /*22940*/  LEA R6, P5, R0, R2, 0x1 ;  /* 0x0000000200067211 */ /* 0x000fc600078a08ff */
[----:B------:R0:W-:Y:S02]  /*22950*/  @P6 STG.E.U16 desc[UR20][R4.64], R7 ;  /* 0x0000000704006986 */ /* 0x0001e4000c101514 */
[C---:B0-----:R-:W-:Y:S02]  /*22960*/  LEA.HI.X.SX32 R7, R0.reuse, R3, 0x1, P5 ;  /* 0x0000000300077211 */ /* 0x041fe400028f0eff */
[----:B-----5:R-:W-:Y:S01]  /*22970*/  ISETP.LT.AND P0, PT, R11, UR6, !P1 ;  /* 0x000000060b007c0c */ /* 0x020fe2000cf01270 */
[----:B------:R-:W-:Y:S01]  /*22980*/  VIADD R8, R0, UR5 ;  /* 0x0000000500087c36 */ /* 0x000fe20008000000 */
[----:B------:R-:W5:Y:S01]  /*22990*/  LDL.LU R11, [R1+0xa10] ;  /* 0x000a1000010b7983 */ /* 0x000f620000300800 */
[----:B------:R-:W3:Y:S03]  /*229a0*/  LDCU UR6, c[0x0][0x39c] ;  /* 0x00007380ff0677ac */ /* 0x000ee60008000800 */
[----:B------:R-:W5:Y:S01]  /*229b0*/  LDL.LU R14, [R1+0xa04] ;  /* 0x000a0400010e7983 */ /* 0x000f620000300800 */
        /* <DEDUP_REMOVED lines=9> */
[----:B--2---:R-:W-:Y:S01]  /*22a50*/  ISETP.LT.AND P4, PT, R15, UR4, !P1 ;  /* 0x000000040f007c0c */ /* 0x004fe2000cf81270 */
[----:B------:R-:W5:Y:S01]  /*22a60*/  LDCU UR4, c[0x0][0x39c] ;  /* 0x00007380ff0477ac */ /* 0x000f620008000800 */
[----:B------:R-:W-:Y:S01]  /*22a70*/  VIADD R0, R8, UR5 ;  /* 0x0000000508007c36 */ /* 0x000fe20008000000 */
[----:B------:R2:W-:Y:S01]  /*22a80*/  @P3 STG.E.U16 desc[UR20][R4.64], R9 ;  /* 0x0000000904003986 */ /* 0x0005e2000c101514 */
[----:B------:R-:W-:-:S03]  /*22a90*/  F2FP.F16.F32.PACK_AB R76, R77, R76 ;  /* 0x0000004c4d4c723e */ /* 0x000fc600000000ff */
[-C--:B-1----:R-:W-:Y:S02]  /*22aa0*/  LEA R6, P6, R0, R2.reuse, 0x1 ;  /* 0x0000000200067211 */ /* 0x082fe400078c08ff */
[----:B--2---:R-:W-:Y:S02]  /*22ab0*/  LEA R4, P3, R8, R2, 0x1 ;  /* 0x0000000208047211 */ /* 0x004fe400078608ff */
[----:B------:R-:W-:Y:S02]  /*22ac0*/  PRMT R10, R76, 0x7632, R10 ;  /* 0x000076324c0a7816 */ /* 0x000fe4000000000a */
[-C--:B------:R-:W-:Y:S02]  /*22ad0*/  LEA.HI.X.SX32 R5, R8, R3.reuse, 0x1, P3 ;  /* 0x0000000308057211 */ /* 0x080fe400018f0eff */
[----:B---3--:R-:W-:Y:S01]  /*22ae0*/  ISETP.LT.AND P3, PT, R12, UR6, !P1 ;  /* 0x000000060c007c0c */ /* 0x008fe2000cf61270 */
[----:B------:R-:W1:Y:S01]  /*22af0*/  LDCU UR6, c[0x0][0x39c] ;  /* 0x00007380ff0677ac */ /* 0x000e620008000800 */
[C---:B------:R-:W-:Y:S01]  /*22b00*/  LEA.HI.X.SX32 R7, R0.reuse, R3, 0x1, P6 ;  /* 0x0000000300077211 */ /* 0x040fe200030f0eff */
[----:B------:R-:W2:Y:S01]  /*22b10*/  LDL.LU R12, [R1+0x7cc] ;  /* 0x0007cc00010c7983 */ /* 0x000ea20000300800 */
[----:B------:R-:W-:-:S03]  /*22b20*/  VIADD R0, R0, UR5 ;  /* 0x0000000500007c36 */ /* 0x000fc60008000000 */
[----:B------:R-:W-:Y:S04]  /*22b30*/  @P0 STG.E.U16 desc[UR20][R4.64], R76 ;  /* 0x0000004c04000986 */ /* 0x000fe8000c101514 */
[----:B------:R3:W-:Y:S01]  /*22b40*/  @P5 STG.E.U16 desc[UR20][R6.64], R10 ;  /* 0x0000000a06005986 */ /* 0x0007e2000c101514 */
[----:B------:R-:W-:-:S04]  /*22b50*/  LEA R8, P5, R0, R2, 0x1 ;  /* 0x0000000200087211 */ /* 0x000fc800078a08ff */
[C---:B------:R-:W-:Y:S02]  /*22b60*/  LEA.HI.X.SX32 R9, R0.reuse, R3, 0x1, P5 ;  /* 0x0000000300097211 */ /* 0x040fe400028f0eff */
[----:B-----5:R-:W-:Y:S01]  /*22b70*/  ISETP.LT.AND P0, PT, R11, UR4, !P1 ;  /* 0x000000040b007c0c */ /* 0x020fe2000cf01270 */
[----:B------:R-:W2:Y:S01]  /*22b80*/  LDCU UR4, c[0x0][0x39c] ;  /* 0x00007380ff0477ac */ /* 0x000ea20008000800 */
[----:B------:R-:W1:Y:S04]  /*22b90*/  LDL.LU R11, [R1+0x9f4] ;  /* 0x0009f400010b7983 */ /* 0x000e680000300800 */
[----:B------:R-:W5:Y:S01]  /*22ba0*/  LDL.LU R16, [R1+0x9ec] ;  /* 0x0009ec0001107983 */ /* 0x000f620000300800 */
[----:B----4-:R-:W-:Y:S01]  /*22bb0*/  ISETP.LT.AND P5, PT, R13, UR9, !P1 ;  /* 0x000000090d007c0c */ /* 0x010fe2000cfa1270 */
[----:B------:R-:W-:-:S02]  /*22bc0*/  VIADD R0, R0, UR5 ;  /* 0x0000000500007c36 */ /* 0x000fc40008000000 */
[----:B------:R-:W4:Y:S01]  /*22bd0*/  LDL.LU R13, [R1+0x9dc] ;  /* 0x0009dc00010d7983 */ /* 0x000f220000300800 */
[----:B------:R-:W-:Y:S01]  /*22be0*/  F2FP.F16.F32.PACK_AB R78, R79, R78 ;  /* 0x0000004e4f4e723e */ /* 0x000fe200000000ff */
[----:B------:R-:W4:Y:S01]  /*22bf0*/  LDCU UR9, c[0x0][0x39c] ;  /* 0x00007380ff0977ac */ /* 0x000f220008000800 */
[C---:B---3--:R-:W-:Y:S01]  /*22c00*/  VIADD R7, R0.reuse, UR5 ;  /* 0x0000000500077c36 */ /* 0x048fe20008000000 */
[----:B------:R-:W-:Y:S01]  /*22c10*/  F2FP.F16.F32.PACK_AB R80, R81, R80 ;  /* 0x000000505150723e */ /* 0x000fe200000000ff */
[----:B------:R-:W3:Y:S04]  /*22c20*/  LDL.LU R15, [R1+0x9d4] ;  /* 0x0009d400010f7983 */ /* 0x000ee80000300800 */
[----:B------:R0:W-:Y:S01]  /*22c30*/  @P4 STG.E.U16 desc[UR20][R8.64], R78 ;  /* 0x0000004e08004986 */ /* 0x0001e2000c101514 */
[----:B------:R-:W-:-:S04]  /*22c40*/  LEA R4, P4, R0, R2, 0x1 ;  /* 0x0000000200047211 */ /* 0x000fc800078808ff */
[-C--:B------:R-:W-:Y:S01]  /*22c50*/  LEA.HI.X.SX32 R5, R0, R3.reuse, 0x1, P4 ;  /* 0x0000000300057211 */ /* 0x080fe200020f0eff */
[C---:B------:R-:W-:Y:S01]  /*22c60*/  VIADD R0, R7.reuse, UR5 ;  /* 0x0000000507007c36 */ /* 0x040fe20008000000 */
[C---:B------:R-:W-:Y:S02]  /*22c70*/  LEA R6, P4, R7.reuse, R2, 0x1 ;  /* 0x0000000207067211 */ /* 0x040fe400078808ff */
[----:B0-----:R-:W-:Y:S02]  /*22c80*/  PRMT R9, R78, 0x7632, R9 ;  /* 0x000076324e097816 */ /* 0x001fe40000000009 */
[----:B------:R-:W-:-:S03]  /*22c90*/  LEA.HI.X.SX32 R7, R7, R3, 0x1, P4 ;  /* 0x0000000307077211 */ /* 0x000fc600020f0eff */
[----:B------:R0:W-:Y:S01]  /*22ca0*/  @P3 STG.E.U16 desc[UR20][R4.64], R9 ;  /* 0x0000000904003986 */ /* 0x0001e2000c101514 */
[-C--:B------:R-:W-:Y:S02]  /*22cb0*/  LEA R8, P4, R0, R2.reuse, 0x1 ;  /* 0x0000000200087211 */ /* 0x080fe400078808ff */
[----:B--2---:R-:W-:Y:S01]  /*22cc0*/  ISETP.LT.AND P3, PT, R12, UR4, !P1 ;  /* 0x000000040c007c0c */ /* 0x004fe2000cf61270 */
[----:B------:R-:W-:Y:S01]  /*22cd0*/  VIADD R12, R0, UR5 ;  /* 0x00000005000c7c36 */ /* 0x000fe20008000000 */
[----:B------:R-:W-:Y:S01]  /*22ce0*/  @P0 STG.E.U16 desc[UR20][R6.64], R80 ;  /* 0x0000005006000986 */ /* 0x000fe2000c101514 */
[----:B------:R-:W-:Y:S01]  /*22cf0*/  ISETP.LT.AND P6, PT, R14, UR7, !P1 ;  /* 0x000000070e007c0c */ /* 0x000fe2000cfc1270 */
[----:B------:R-:W5:Y:S02]  /*22d00*/  LDCU UR7, c[0x0][0x39c] ;  /* 0x00007380ff0777ac */ /* 0x000f640008000800 */
[----:B------:R-:W2:Y:S01]  /*22d10*/  LDL.LU R14, [R1+0x9d0] ;  /* 0x0009d000010e7983 */ /* 0x000ea20000300800 */
[----:B0-----:R-:W-:Y:S01]  /*22d20*/  LEA.HI.X.SX32 R9, R0, R3, 0x1, P4 ;  /* 0x0000000300097211 */ /* 0x001fe200020f0eff */
[----:B------:R-:W3:Y:S01]  /*22d30*/  LDCU UR4, c[0x0][0x39c] ;  /* 0x00007380ff0477ac */ /* 0x000ee20008000800 */
[----:B------:R-:W-:-:S02]  /*22d40*/  LEA R10, P4, R12, R2, 0x1 ;  /* 0x000000020c0a7211 */ /* 0x000fc400078808ff */
[----:B-1----:R-:W-:Y:S01]  /*22d50*/  ISETP.LT.AND P0, PT, R11, UR6, !P1 ;  /* 0x000000060b007c0c */ /* 0x002fe2000cf01270 */
[----:B------:R-:W2:Y:S01]  /*22d60*/  LDCU UR6, c[0x0][0x39c] ;  /* 0x00007380ff0677ac */ /* 0x000ea20008000800 */
[----:B------:R-:W-:Y:S02]  /*22d70*/  LEA.HI.X.SX32 R11, R12, R3, 0x1, P4 ;  /* 0x000000030c0b7211 */ /* 0x000fe400020f0eff */
[----:B----4-:R-:W-:Y:S02]  /*22d80*/  ISETP.LT.AND P4, PT, R13, UR9, !P1 ;  /* 0x000000090d007c0c */ /* 0x010fe4000cf81270 */
[----:B------:R-:W-:Y:S01]  /*22d90*/  PRMT R5, R80, 0x7632, R5 ;  /* 0x0000763250057816 */ /* 0x000fe20000000005 */
[----:B------:R-:W4:Y:S01]  /*22da0*/  LDL.LU R13, [R1+0x9c8] ;  /* 0x0009c800010d7983 */ /* 0x000f220000300800 */
[----:B------:R-:W-:Y:S01]  /*22db0*/  F2FP.F16.F32.PACK_AB R82, R83, R82 ;  /* 0x000000525352723e */ /* 0x000fe200000000ff */
[----:B------:R-:W-:Y:S01]  /*22dc0*/  VIADD R12, R12, UR5 ;  /* 0x000000050c0c7c36 */ /* 0x000fe20008000000 */
[----:B------:R-:W-:Y:S01]  /*22dd0*/  F2FP.F16.F32.PACK_AB R84, R85, R84 ;  /* 0x000000545554723e */ /* 0x000fe200000000ff */
[----:B------:R0:W-:Y:S01]  /*22de0*/  @P6 STG.E.U16 desc[UR20][R8.64], R5 ;  /* 0x0000000508006986 */ /* 0x0001e2000c101514 */
[----:B-----5:R-:W-:Y:S01]  /*22df0*/  ISETP.LT.AND P6, PT, R16, UR7, !P1 ;  /* 0x0000000710007c0c */ /* 0x020fe2000cfc1270 */
[C---:B------:R-:W-:Y:S01]  /*22e00*/  VIADD R0, R12.reuse, UR5 ;  /* 0x000000050c007c36 */ /* 0x040fe20008000000 */
[----:B------:R-:W4:Y:S01]  /*22e10*/  LDCU UR7, c[0x0][0x39c] ;  /* 0x00007380ff0777ac */ /* 0x000f220008000800 */
[----:B------:R1:W-:Y:S01]  /*22e20*/  @P5 STG.E.U16 desc[UR20][R10.64], R82 ;  /* 0x000000520a005986 */ /* 0x0003e2000c101514 */
[----:B------:R-:W-:-:S02]  /*22e30*/  LEA R4, P5, R12, R2, 0x1 ;  /* 0x000000020c047211 */ /* 0x000fc400078a08ff */
[----:B------:R-:W-:Y:S01]  /*22e40*/  F2FP.F16.F32.PACK_AB R86, R87, R86 ;  /* 0x000000565756723e */ /* 0x000fe200000000ff */
[----:B------:R-:W5:Y:S01]  /*22e50*/  LDL.LU R17, [R1+0x9bc] ;  /* 0x0009bc0001117983 */ /* 0x000f620000300800 */
[----:B------:R-:W2:Y:S01]  /*22e60*/  LDCU UR9, c[0x0][0x39c] ;  /* 0x00007380ff0977ac */ /* 0x000ea20008000800 */
[-C--:B0-----:R-:W-:Y:S01]  /*22e70*/  LEA.HI.X.SX32 R5, R12, R3.reuse, 0x1, P5 ;  /* 0x000000030c057211 */ /* 0x081fe200028f0eff */
[C---:B------:R-:W-:Y:S01]  /*22e80*/  VIADD R9, R0.reuse, UR5 ;  /* 0x0000000500097c36 */ /* 0x040fe20008000000 */
[CC--:B------:R-:W-:Y:S01]  /*22e90*/  LEA R6, P5, R0.reuse, R2.reuse, 0x1 ;  /* 0x0000000200067211 */ /* 0x0c0fe200078a08ff */
[----:B------:R-:W5:Y:S03]  /*22ea0*/  LDL.LU R16, [R1+0x7c8] ;  /* 0x0007c80001107983 */ /* 0x000f660000300800 */
[----:B------:R-:W-:Y:S01]  /*22eb0*/  LEA.HI.X.SX32 R7, R0, R3, 0x1, P5 ;  /* 0x0000000300077211 */ /* 0x000fe200028f0eff */
[C---:B------:R-:W-:Y:S01]  /*22ec0*/  VIADD R0, R9.reuse, UR5 ;  /* 0x0000000509007c36 */ /* 0x040fe20008000000 */
[----:B------:R-:W-:-:S02]  /*22ed0*/  LEA R8, P5, R9, R2, 0x1 ;  /* 0x0000000209087211 */ /* 0x000fc400078a08ff */
[----:B-1----:R-:W-:Y:S02]  /*22ee0*/  PRMT R11, R82, 0x7632, R11 ;  /* 0x00007632520b7816 */ /* 0x002fe4000000000b */
[-C--:B------:R-:W-:Y:S02]  /*22ef0*/  LEA.HI.X.SX32 R9, R9, R3.reuse, 0x1, P5 ;  /* 0x0000000309097211 */ /* 0x080fe400028f0eff */
[C---:B------:R-:W-:Y:S01]  /*22f00*/  LEA R10, P5, R0.reuse, R2, 0x1 ;  /* 0x00000002000a7211 */ /* 0x040fe200078a08ff */
[----:B------:R0:W-:Y:S01]  /*22f10*/  @P3 STG.E.U16 desc[UR20][R4.64], R11 ;  /* 0x0000000b04003986 */ /* 0x0001e2000c101514 */
[----:B---3--:R-:W-:Y:S01]  /*22f20*/  ISETP.LT.AND P3, PT, R15, UR4, !P1 ;  /* 0x000000040f007c0c */ /* 0x008fe2000cf61270 */
[----:B------:R-:W-:Y:S01]  /*22f30*/  VIADD R12, R0, UR5 ;  /* 0x00000005000c7c36 */ /* 0x000fe20008000000 */
[----:B------:R-:W-:Y:S01]  /*22f40*/  F2FP.F16.F32.PACK_AB R88, R89, R88 ;  /* 0x000000585958723e */ /* 0x000fe200000000ff */
[----:B------:R1:W-:Y:S01]  /*22f50*/  @P0 STG.E.U16 desc[UR20][R6.64], R84 ;  /* 0x0000005406000986 */ /* 0x0003e2000c101514 */
[----:B--2---:R-:W-:Y:S01]  /*22f60*/  ISETP.LT.AND P0, PT, R14, UR6, !P1 ;  /* 0x000000060e007c0c */ /* 0x004fe2000cf01270 */
[----:B------:R-:W5:Y:S02]  /*22f70*/  LDCU UR6, c[0x0][0x39c] ;  /* 0x00007380ff0677ac */ /* 0x000f640008000800 */
[----:B------:R-:W2:Y:S01]  /*22f80*/  LDL.LU R15, [R1+0x9ac] ;  /* 0x0009ac00010f7983 */ /* 0x000ea20000300800 */
[----:B------:R-:W3:Y:S01]  /*22f90*/  LDCU UR4, c[0x0][0x39c] ;  /* 0x00007380ff0477ac */ /* 0x000ee20008000800 */
[----:B0-----:R-:W-:-:S02]  /*22fa0*/  LEA.HI.X.SX32 R11, R0, R3, 0x1, P5 ;  /* 0x00000003000b7211 */ /* 0x001fc400028f0eff */
[----:B------:R-:W2:Y:S01]  /*22fb0*/  LDL.LU R14, [R1+0x9a4] ;  /* 0x0009a400010e7983 */ /* 0x000ea20000300800 */
[----:B----4-:R-:W-:Y:S01]  /*22fc0*/  ISETP.LT.AND P5, PT, R13, UR7, !P1 ;  /* 0x000000070d007c0c */ /* 0x010fe2000cfa1270 */
[----:B------:R-:W0:Y:S02]  /*22fd0*/  LDCU UR7, c[0x0][0x39c] ;  /* 0x00007380ff0777ac */ /* 0x000e240008000800 */
[----:B------:R-:W4:Y:S01]  /*22fe0*/  LDL.LU R13, [R1+0x9a0] ;  /* 0x0009a000010d7983 */ /* 0x000f220000300800 */
[----:B------:R-:W-:-:S05]  /*22ff0*/  PRMT R5, R84, 0x7632, R5 ;  /* 0x0000763254057816 */ /* 0x000fca0000000005 */
[----:B------:R0:W-:Y:S01]  /*23000*/  @P6 STG.E.U16 desc[UR20][R8.64], R5 ;  /* 0x0000000508006986 */ /* 0x0001e2000c101514 */
[----:B------:R-:W-:Y:S02]  /*23010*/  LEA R4, P6, R12, R2, 0x1 ;  /* 0x000000020c047211 */ /* 0x000fe400078c08ff */
[----:B-1----:R-:W-:Y:S01]  /*23020*/  PRMT R7, R86, 0x7632, R7 ;  /* 0x0000763256077816 */ /* 0x002fe20000000007 */
[----:B------:R1:W-:Y:S01]  /*23030*/  @P4 STG.E.U16 desc[UR20][R10.64], R86 ;  /* 0x000000560a004986 */ /* 0x0003e2000c101514 */
[C---:B0-----:R-:W-:Y:S01]  /*23040*/  LEA.HI.X.SX32 R5, R12.reuse, R3, 0x1, P6 ;  /* 0x000000030c057211 */ /* 0x041fe200030f0eff */
[----:B------:R-:W-:Y:S02]  /*23050*/  VIADD R12, R12, UR5 ;  /* 0x000000050c0c7c36 */ /* 0x000fe40008000000 */
[----:B-1----:R-:W2:Y:S02]  /*23060*/  LDL.LU R11, [R1+0x994] ;  /* 0x00099400010b7983 */ /* 0x002ea40000300800 */
[----:B------:R-:W-:-:S02]  /*23070*/  VIADD R0, R12, UR5 ;  /* 0x000000050c007c36 */ /* 0x000fc40008000000 */
[----:B------:R0:W-:Y:S01]  /*23080*/  @P3 STG.E.U16 desc[UR20][R4.64], R7 ;  /* 0x0000000704003986 */ /* 0x0001e2000c101514 */
[-C--:B------:R-:W-:Y:S02]  /*23090*/  LEA R6, P3, R12, R2.reuse, 0x1 ;  /* 0x000000020c067211 */ /* 0x080fe400078608ff */
[C---:B------:R-:W-:Y:S01]  /*230a0*/  LEA R8, P6, R0.reuse, R2, 0x1 ;  /* 0x0000000200087211 */ /* 0x040fe200078c08ff */
[----:B------:R-:W2:Y:S03]  /*230b0*/  LDL.LU R10, [R1+0x988] ;  /* 0x00098800010a7983 */ /* 0x000ea60000300800 */
[CC--:B------:R-:W-:Y:S01]  /*230c0*/  LEA.HI.X.SX32 R9, R0.reuse, R3.reuse, 0x1, P6 ;  /* 0x0000000300097211 */ /* 0x0c0fe200030f0eff */
[----:B------:R-:W-:Y:S01]  /*230d0*/  VIADD R0, R0, UR5 ;  /* 0x0000000500007c36 */ /* 0x000fe20008000000 */
[----:B0-----:R-:W-:Y:S02]  /*230e0*/  LEA.HI.X.SX32 R7, R12, R3, 0x1, P3 ;  /* 0x000000030c077211 */ /* 0x001fe400018f0eff */
[----:B------:R-:W-:-:S03]  /*230f0*/  PRMT R5, R88, 0x7632, R5 ;  /* 0x0000763258057816 */ /* 0x000fc60000000005 */
[----:B------:R-:W-:Y:S04]  /*23100*/  @P0 STG.E.U16 desc[UR20][R6.64], R88 ;  /* 0x0000005806000986 */ /* 0x000fe8000c101514 */
[----:B------:R0:W-:Y:S01]  /*23110*/  @P5 STG.E.U16 desc[UR20][R8.64], R5 ;  /* 0x0000000508005986 */ /* 0x0001e2000c101514 */
[----:B------:R-:W-:Y:S02]  /*23120*/  LEA R4, P5, R0, R2, 0x1 ;  /* 0x0000000200047211 */ /* 0x000fe400078a08ff */
[----:B-----5:R-:W-:Y:S01]  /*23130*/  ISETP.LT.AND P3, PT, R16, UR6, !P1 ;  /* 0x0000000610007c0c */ /* 0x020fe2000cf61270 */
[----:B------:R-:W1:Y:S01]  /*23140*/  LDCU UR6, c[0x0][0x39c] ;  /* 0x00007380ff0677ac */ /* 0x000e620008000800 */
[----:B------:R-:W5:Y:S01]  /*23150*/  LDL.LU R16, [R1+0x980] ;  /* 0x0009800001107983 */ /* 0x000f620000300800 */
[----:B0-----:R-:W-:-:S02]  /*23160*/  LEA.HI.X.SX32 R5, R0, R3, 0x1, P5 ;  /* 0x0000000300057211 */ /* 0x001fc400028f0eff */
[----:B----4-:R-:W-:Y:S02]  /*23170*/  ISETP.LT.AND P5, PT, R13, UR9, !P1 ;  /* 0x000000090d007c0c */ /* 0x010fe4000cfa1270 */
[----:B---3--:R-:W-:Y:S01]  /*23180*/  ISETP.LT.AND P4, PT, R17, UR4, !P1 ;  /* 0x0000000411007c0c */ /* 0x008fe2000cf81270 */
[----:B------:R-:W3:Y:S01]  /*23190*/  LDL.LU R13, [R1+0x974] ;  /* 0x00097400010d7983 */ /* 0x000ee20000300800 */
[----:B------:R-:W2:Y:S01]  /*231a0*/  LDCU UR4, c[0x0][0x39c] ;  /* 0x00007380ff0477ac */ /* 0x000ea20008000800 */
[----:B------:R-:W-:Y:S01]  /*231b0*/  F2FP.F16.F32.PACK_AB R90, R91, R90 ;  /* 0x0000005a5b5a723e */ /* 0x000fe200000000ff */
[----:B------:R-:W-:Y:S01]  /*231c0*/  VIADD R0, R0, UR5 ;  /* 0x0000000500007c36 */ /* 0x000fe20008000000 */
[----:B------:R-:W3:Y:S03]  /*231d0*/  LDCU UR9, c[0x0][0x39c] ;  /* 0x00007380ff0977ac */ /* 0x000ee60008000800 */
[----:B------:R-:W-:-:S05]  /*231e0*/  VIADD R9, R0, UR5 ;  /* 0x0000000500097c36 */ /* 0x000fca0008000000 */
[----:B------:R0:W-:Y:S01]  /*231f0*/  @P4 STG.E.U16 desc[UR20][R4.64], R90 ;  /* 0x0000005a04004986 */ /* 0x0001e2000c101514 */
[CC--:B------:R-:W-:Y:S02]  /*23200*/  LEA R6, P4, R0.reuse, R2.reuse, 0x1 ;  /* 0x0000000200067211 */ /* 0x0c0fe400078808ff */
[----:B--2---:R-:W-:Y:S01]  /*23210*/  ISETP.LT.AND P0, PT, R15, UR4, !P1 ;  /* 0x000000040f007c0c */ /* 0x004fe2000cf01270 */
[----:B------:R-:W2:Y:S01]  /*23220*/  LDCU UR4, c[0x0][0x39c] ;  /* 0x00007380ff0477ac */ /* 0x000ea20008000800 */
[----:B------:R-:W-:Y:S01]  /*23230*/  LEA.HI.X.SX32 R7, R0, R3, 0x1, P4 ;  /* 0x0000000300077211 */ /* 0x000fe200020f0eff */
[C---:B------:R-:W-:Y:S01]  /*23240*/  VIADD R0, R9.reuse, UR5 ;  /* 0x0000000509007c36 */ /* 0x040fe20008000000 */
[----:B------:R-:W-:Y:S02]  /*23250*/  LEA R8, P4, R9, R2, 0x1 ;  /* 0x0000000209087211 */ /* 0x000fe400078808ff */
[----:B0-----:R-:W-:Y:S02]  /*23260*/  PRMT R5, R90, 0x7632, R5 ;  /* 0x000076325a057816 */ /* 0x001fe40000000005 */
[----:B------:R-:W-:-:S02]  /*23270*/  F2FP.F16.F32.PACK_AB R92, R93, R92 ;  /* 0x0000005c5d5c723e */ /* 0x000fc400000000ff */
[----:B------:R-:W-:Y:S01]  /*23280*/  LEA.HI.X.SX32 R9, R9, R3, 0x1, P4 ;  /* 0x0000000309097211 */ /* 0x000fe200020f0eff */
[C---:B------:R-:W-:Y:S01]  /*23290*/  VIADD R12, R0.reuse, UR5 ;  /* 0x00000005000c7c36 */ /* 0x040fe20008000000 */
[----:B------:R-:W-:Y:S01]  /*232a0*/  LEA R4, P4, R0, R2, 0x1 ;  /* 0x0000000200047211 */ /* 0x000fe200078808ff */
[----:B------:R0:W-:Y:S04]  /*232b0*/  @P3 STG.E.U16 desc[UR20][R6.64], R5 ;  /* 0x0000000506003986 */ /* 0x0001e8000c101514 */
[----:B------:R4:W-:Y:S01]  /*232c0*/  @P0 STG.E.U16 desc[UR20][R8.64], R92 ;  /* 0x0000005c08000986 */ /* 0x0009e2000c101514 */
[----:B-1----:R-:W-:Y:S01]  /*232d0*/  ISETP.LT.AND P0, PT, R10, UR6, !P1 ;  /* 0x000000060a007c0c */ /* 0x002fe2000cf01270 */
[----:B------:R-:W1:Y:S01]  /*232e0*/  LDCU UR6, c[0x0][0x39c] ;  /* 0x00007380ff0677ac */ /* 0x000e620008000800 */
[----:B------:R-:W-:-:S02]  /*232f0*/  ISETP.LT.AND P6, PT, R14, UR7, !P1 ;  /* 0x000000070e007c0c */ /* 0x000fc4000cfc1270 */
[-C--:B0-----:R-:W-:Y:S01]  /*23300*/  LEA.HI.X.SX32 R5, R0, R3.reuse, 0x1, P4 ;  /* 0x0000000300057211 */ /* 0x081fe200020f0eff */
[----:B------:R-:W4:Y:S01]  /*23310*/  LDL.LU R14, [R1+0x7c4] ;  /* 0x0007c400010e7983 */ /* 0x000f220000300800 */
[C---:B------:R-:W-:Y:S01]  /*23320*/  LEA R10, P4, R12.reuse, R2, 0x1 ;  /* 0x000000020c0a7211 */ /* 0x040fe200078808ff */
[----:B------:R-:W5:Y:S01]  /*23330*/  LDCU UR7, c[0x0][0x39c] ;  /* 0x00007380ff0777ac */ /* 0x000f620008000800 */
[----:B--2---:R-:W-:Y:S01]  /*23340*/  ISETP.LT.AND P3, PT, R11, UR4, !P1 ;  /* 0x000000040b007c0c */ /* 0x004fe2000cf61270 */
[----:B------:R-:W1:Y:S01]  /*23350*/  LDL.LU R15, [R1+0x970] ;  /* 0x00097000010f7983 */ /* 0x000e620000300800 */
[----:B------:R-:W-:Y:S01]  /*23360*/  LEA.HI.X.SX32 R11, R12, R3, 0x1, P4 ;  /* 0x000000030c0b7211 */ /* 0x000fe200020f0eff */
[----:B------:R-:W0:Y:S01]  /*23370*/  LDCU UR4, c[0x0][0x39c] ;  /* 0x00007380ff0477ac */ /* 0x000e220008000800 */
[----:B---3--:R-:W-:Y:S02]  /*23380*/  ISETP.LT.AND P4, PT, R13, UR9, !P1 ;  /* 0x000000090d007c0c */ /* 0x008fe4000cf81270 */
[----:B------:R-:W-:Y:S01]  /*23390*/  PRMT R7, R92, 0x7632, R7 ;  /* 0x000076325c077816 */ /* 0x000fe20000000007 */
[----:B------:R-:W2:Y:S01]  /*233a0*/  LDL.LU R13, [R1+0x964] ;  /* 0x00096400010d7983 */ /* 0x000ea20000300800 */
[----:B------:R-:W-:Y:S01]  /*233b0*/  F2FP.F16.F32.PACK_AB R94, R95, R94 ;  /* 0x0000005e5f5e723e */ /* 0x000fe200000000ff */
[----:B------:R-:W-:Y:S01]  /*233c0*/  VIADD R12, R12, UR5 ;  /* 0x000000050c0c7c36 */ /* 0x000fe20008000000 */
[----:B------:R-:W-:Y:S01]  /*233d0*/  F2FP.F16.F32.PACK_AB R96, R97, R96 ;  /* 0x000000606160723e */ /* 0x000fe200000000ff */
[----:B------:R3:W-:Y:S01]  /*233e0*/  @P6 STG.E.U16 desc[UR20][R4.64], R7 ;  /* 0x0000000704006986 */ /* 0x0007e2000c101514 */
[----:B-----5:R-:W-:Y:S01]  /*233f0*/  ISETP.LT.AND P6, PT, R16, UR7, !P1 ;  /* 0x0000000710007c0c */ /* 0x020fe2000cfc1270 */
[C---:B------:R-:W-:Y:S01]  /*23400*/  VIADD R0, R12.reuse, UR5 ;  /* 0x000000050c007c36 */ /* 0x040fe20008000000 */
[----:B------:R-:W2:Y:S01]  /*23410*/  LDCU UR7, c[0x0][0x39c] ;  /* 0x00007380ff0777ac */ /* 0x000ea20008000800 */
[----:B------:R5:W-:Y:S01]  /*23420*/  @P5 STG.E.U16 desc[UR20][R10.64], R94 ;  /* 0x0000005e0a005986 */ /* 0x000be2000c101514 */
[----:B------:R-:W-:-:S02]  /*23430*/  LEA R6, P5, R12, R2, 0x1 ;  /* 0x000000020c067211 */ /* 0x000fc400078a08ff */
[----:B------:R-:W-:Y:S01]  /*23440*/  F2FP.F16.F32.PACK_AB R98, R99, R98 ;  /* 0x000000626362723e */ /* 0x000fe200000000ff */
[----:B------:R-:W2:Y:S01]  /*23450*/  LDL.LU R17, [R1+0x95c] ;  /* 0x00095c0001117983 */ /* 0x000ea20000300800 */
[----:B----4-:R-:W-:Y:S01]  /*23460*/  VIADD R9, R0, UR5 ;  /* 0x0000000500097c36 */ /* 0x010fe20008000000 */
[----:B------:R-:W4:Y:S01]  /*23470*/  LDCU UR9, c[0x0][0x39c] ;  /* 0x00007380ff0977ac */ /* 0x000f220008000800 */
[-C--:B---3--:R-:W-:Y:S02]  /*23480*/  LEA.HI.X.SX32 R7, R12, R3.reuse, 0x1, P5 ;  /* 0x000000030c077211 */ /* 0x088fe400028f0eff */
[-C--:B------:R-:W-:Y:S02]  /*23490*/  LEA R4, P5, R0, R2.reuse, 0x1 ;  /* 0x0000000200047211 */ /* 0x080fe400078a08ff */
[----:B-----5:R-:W-:Y:S02]  /*234a0*/  PRMT R11, R94, 0x7632, R11 ;  /* 0x000076325e0b7816 */ /* 0x020fe4000000000b */
[-C--:B------:R-:W-:Y:S01]  /*234b0*/  LEA.HI.X.SX32 R5, R0, R3.reuse, 0x1, P5 ;  /* 0x0000000300057211 */ /* 0x080fe200028f0eff */
[C---:B------:R-:W-:Y:S01]  /*234c0*/  VIADD R0, R9.reuse, UR5 ;  /* 0x0000000509007c36 */ /* 0x040fe20008000000 */
[C---:B------:R-:W-:Y:S01]  /*234d0*/  LEA R8, P5, R9.reuse, R2, 0x1 ;  /* 0x0000000209087211 */ /* 0x040fe200078a08ff */
[----:B------:R3:W-:Y:S03]  /*234e0*/  @P3 STG.E.U16 desc[UR20][R6.64], R11 ;  /* 0x0000000b06003986 */ /* 0x0007e6000c101514 */
[----:B------:R-:W-:-:S02]  /*234f0*/  LEA.HI.X.SX32 R9, R9, R3, 0x1, P5 ;  /* 0x0000000309097211 */ /* 0x000fc400028f0eff */
[C---:B------:R-:W-:Y:S01]  /*23500*/  LEA R10, P5, R0.reuse, R2, 0x1 ;  /* 0x00000002000a7211 */ /* 0x040fe200078a08ff */
[----:B------:R5:W-:Y:S03]  /*23510*/  @P0 STG.E.U16 desc[UR20][R4.64], R96 ;  /* 0x0000006004000986 */ /* 0x000be6000c101514 */
[----:B---3--:R-:W-:Y:S02]  /*23520*/  LEA.HI.X.SX32 R11, R0, R3, 0x1, P5 ;  /* 0x00000003000b7211 */ /* 0x008fe400028f0eff */
[----:B0-----:R-:W-:Y:S01]  /*23530*/  ISETP.LT.AND P3, PT, R14, UR4, !P1 ;  /* 0x000000040e007c0c */ /* 0x001fe2000cf61270 */
[----:B------:R-:W0:Y:S01]  /*23540*/  LDCU UR4, c[0x0][0x39c] ;  /* 0x00007380ff0477ac */ /* 0x000e220008000800 */
[----:B------:R-:W3:Y:S01]  /*23550*/  LDL.LU R14, [R1+0x94c] ;  /* 0x00094c00010e7983 */ /* 0x000ee20000300800 */
[----:B-1----:R-:W-:Y:S01]  /*23560*/  ISETP.LT.AND P0, PT, R15, UR6, !P1 ;  /* 0x000000060f007c0c */ /* 0x002fe2000cf01270 */
[----:B------:R-:W-:-:S02]  /*23570*/  VIADD R6, R0, UR5 ;  /* 0x0000000500067c36 */ /* 0x000fc40008000000 */
[----:B------:R-:W4:Y:S01]  /*23580*/  LDL.LU R16, [R1+0x944] ;  /* 0x0009440001107983 */ /* 0x000f220000300800 */
[----:B-----5:R-:W-:Y:S01]  /*23590*/  PRMT R5, R96, 0x7632, R5 ;  /* 0x0000763260057816 */ /* 0x020fe20000000005 */
[----:B------:R-:W3:Y:S02]  /*235a0*/  LDCU UR6, c[0x0][0x39c] ;  /* 0x00007380ff0677ac */ /* 0x000ee40008000800 */
[----:B------:R-:W5:Y:S01]  /*235b0*/  LDL.LU R15, [R1+0x940] ;  /* 0x00094000010f7983 */ /* 0x000f620000300800 */
[----:B--2---:R-:W-:-:S03]  /*235c0*/  ISETP.LT.AND P5, PT, R13, UR7, !P1 ;  /* 0x000000070d007c0c */ /* 0x004fc6000cfa1270 */
[----:B------:R1:W-:Y:S04]  /*235d0*/  @P6 STG.E.U16 desc[UR20][R8.64], R5 ;  /* 0x0000000508006986 */ /* 0x0003e8000c101514 */
[----:B------:R-:W2:Y:S01]  /*235e0*/  LDL.LU R13, [R1+0x938] ;  /* 0x00093800010d7983 */ /* 0x000ea20000300800 */
[C---:B------:R-:W-:Y:S01]  /*235f0*/  LEA R4, P6, R6.reuse, R2, 0x1 ;  /* 0x0000000206047211 */ /* 0x040fe200078c08ff */
[----:B------:R-:W-:Y:S01]  /*23600*/  VIADD R0, R6, UR5 ;  /* 0x0000000506007c36 */ /* 0x000fe20008000000 */
[----:B------:R-:W-:Y:S01]  /*23610*/  PRMT R7, R98, 0x7632, R7 ;  /* 0x0000763262077816 */ /* 0x000fe20000000007 */
[----:B------:R-:W-:Y:S01]  /*23620*/  @P4 STG.E.U16 desc[UR20][R10.64], R98 ;  /* 0x000000620a004986 */ /* 0x000fe2000c101514 */
[----:B------:R-:W-:Y:S01]  /*23630*/  F2FP.F16.F32.PACK_AB R100, R101, R100 ;  /* 0x000000646564723e */ /* 0x000fe200000000ff */
[----:B------:R-:W-:Y:S01]  /*23640*/  VIADD R12, R0, UR5 ;  /* 0x00000005000c7c36 */ /* 0x000fe20008000000 */
[----:B------:R-:W-:Y:S01]  /*23650*/  F2FP.F16.F32.PACK_AB R102, R103, R102 ;  /* 0x000000666766723e */ /* 0x000fe200000000ff */
[----:B------:R-:W5:Y:S01]  /*23660*/  LDCU UR7, c[0x0][0x39c] ;  /* 0x00007380ff0777ac */ /* 0x000f620008000800 */
[----:B-1----:R-:W-:-:S02]  /*23670*/  LEA.HI.X.SX32 R5, R6, R3, 0x1, P6 ;  /* 0x0000000306057211 */ /* 0x002fc400030f0eff */
[----:B0-----:R-:W-:Y:S01]  /*23680*/  ISETP.LT.AND P4, PT, R17, UR4, !P1 ;  /* 0x0000000411007c0c */ /* 0x001fe2000cf81270 */
[----:B------:R-:W4:Y:S02]  /*23690*/  LDCU UR4, c[0x0][0x39c] ;  /* 0x00007380ff0477ac */ /* 0x000f240008000800 */
[----:B------:R0:W-:Y:S01]  /*236a0*/  @P3 STG.E.U16 desc[UR20][R4.64], R7 ;  /* 0x0000000704003986 */ /* 0x0001e2000c101514 */
[-C--:B------:R-:W-:Y:S02]  /*236b0*/  LEA R6, P3, R0, R2.reuse, 0x1 ;  /* 0x0000000200067211 */ /* 0x080fe400078608ff */
[----:B------:R-:W-:-:S04]  /*236c0*/  LEA R8, P6, R12, R2, 0x1 ;  /* 0x000000020c087211 */ /* 0x000fc800078c08ff */
[CC--:B------:R-:W-:Y:S01]  /*236d0*/  LEA.HI.X.SX32 R9, R12.reuse, R3.reuse, 0x1, P6 ;  /* 0x000000030c097211 */ /* 0x0c0fe200030f0eff */
[----:B------:R-:W-:Y:S01]  /*236e0*/  VIADD R12, R12, UR5 ;  /* 0x000000050c0c7c36 */ /* 0x000fe20008000000 */
[----:B0-----:R-:W-:Y:S02]  /*236f0*/  LEA.HI.X.SX32 R7, R0, R3, 0x1, P3 ;  /* 0x0000000300077211 */ /* 0x001fe400018f0eff */
[----:B------:R-:W-:-:S03]  /*23700*/  PRMT R0, R100, 0x7632, R0 ;  /* 0x0000763264007816 */ /* 0x000fc60000000000 */
[----:B------:R0:W-:Y:S04]  /*23710*/  @P0 STG.E.U16 desc[UR20][R6.64], R100 ;  /* 0x0000006406000986 */ /* 0x0001e8000c101514 */
[----:B------:R1:W-:Y:S01]  /*23720*/  @P5 STG.E.U16 desc[UR20][R8.64], R0 ;  /* 0x0000000008005986 */ /* 0x0003e2000c101514 */
[----:B------:R-:W-:Y:S02]  /*23730*/  LEA R4, P5, R12, R2, 0x1 ;  /* 0x000000020c047211 */ /* 0x000fe400078a08ff */
[----:B---3--:R-:W-:Y:S01]  /*23740*/  ISETP.LT.AND P3, PT, R14, UR6, !P1 ;  /* 0x000000060e007c0c */ /* 0x008fe2000cf61270 */
[----:B------:R-:W3:Y:S01]  /*23750*/  LDCU UR6, c[0x0][0x39c] ;  /* 0x00007380ff0677ac */ /* 0x000ee20008000800 */
[----:B------:R-:W3:Y:S01]  /*23760*/  LDL.LU R14, [R1+0x7c0] ;  /* 0x0007c000010e7983 */ /* 0x000ee20000300800 */
[----:B------:R-:W-:-:S02]  /*23770*/  LEA.HI.X.SX32 R5, R12, R3, 0x1, P5 ;  /* 0x000000030c057211 */ /* 0x000fc400028f0eff */
[----:B----4-:R-:W-:Y:S01]  /*23780*/  ISETP.LT.AND P0, PT, R16, UR4, !P1 ;  /* 0x0000000410007c0c */ /* 0x010fe2000cf01270 */
[----:B------:R-:W4:Y:S01]  /*23790*/  LDL.LU R11, [R1+0x92c] ;  /* 0x00092c00010b7983 */ /* 0x000f220000300800 */
[----:B------:R-:W-:Y:S01]  /*237a0*/  VIADD R12, R12, UR5 ;  /* 0x000000050c0c7c36 */ /* 0x000fe20008000000 */
[----:B------:R-:W3:Y:S02]  /*237b0*/  LDCU UR4, c[0x0][0x39c] ;  /* 0x00007380ff0477ac */ /* 0x000ee40008000800 */
[----:B------:R-:W4:Y:S01]  /*237c0*/  LDL.LU R16, [R1+0x91c] ;  /* 0x00091c0001107983 */ /* 0x000f220000300800 */
[----:B--2---:R-:W-:-:S03]  /*237d0*/  ISETP.LT.AND P5, PT, R13, UR9, !P1 ;  /* 0x000000090d007c0c */ /* 0x004fc6000cfa1270 */
[----:B------:R2:W-:Y:S04]  /*237e0*/  @P4 STG.E.U16 desc[UR20][R4.64], R102 ;  /* 0x0000006604004986 */ /* 0x0005e8000c101514 */
[----:B------:R-:W4:Y:S01]  /*237f0*/  LDL.LU R13, [R1+0x914] ;  /* 0x00091400010d7983 */ /* 0x000f220000300800 */
[CC--:B0-----:R-:W-:Y:S01]  /*23800*/  LEA R6, P4, R12.reuse, R2.reuse, 0x1 ;  /* 0x000000020c067211 */ /* 0x0c1fe200078808ff */
[C---:B-1----:R-:W-:Y:S01]  /*23810*/  VIADD R0, R12.reuse, UR5 ;  /* 0x000000050c007c36 */ /* 0x042fe20008000000 */
[----:B------:R-:W0:Y:S02]  /*23820*/  LDCU UR9, c[0x0][0x39c] ;  /* 0x00007380ff0977ac */ /* 0x000e240008000800 */
[----:B------:R-:W-:Y:S01]  /*23830*/  LEA.HI.X.SX32 R7, R12, R3, 0x1, P4 ;  /* 0x000000030c077211 */ /* 0x000fe200020f0eff */
[C---:B------:R-:W-:Y:S01]  /*23840*/  VIADD R10, R0.reuse, UR5 ;  /* 0x00000005000a7c36 */ /* 0x040fe20008000000 */
[----:B------:R-:W-:-:S02]  /*23850*/  LEA R8, P4, R0, R2, 0x1 ;  /* 0x0000000200087211 */ /* 0x000fc400078808ff */
[----:B--2---:R-:W-:Y:S02]  /*23860*/  PRMT R5, R102, 0x7632, R5 ;  /* 0x0000763266057816 */ /* 0x004fe40000000005 */
[-C--:B------:R-:W-:Y:S01]  /*23870*/  LEA.HI.X.SX32 R9, R0, R3.reuse, 0x1, P4 ;  /* 0x0000000300097211 */ /* 0x080fe200020f0eff */
[C---:B------:R-:W-:Y:S01]  /*23880*/  VIADD R0, R10.reuse, UR5 ;  /* 0x000000050a007c36 */ /* 0x040fe20008000000 */
[C---:B------:R-:W-:Y:S01]  /*23890*/  LEA R4, P4, R10.reuse, R2, 0x1 ;  /* 0x000000020a047211 */ /* 0x040fe200078808ff */
[----:B------:R1:W-:Y:S01]  /*238a0*/  @P3 STG.E.U16 desc[UR20][R6.64], R5 ;  /* 0x0000000506003986 */ /* 0x0003e2000c101514 */
[----:B------:R-:W-:Y:S02]  /*238b0*/  F2FP.F16.F32.PACK_AB R104, R105, R104 ;  /* 0x000000686968723e */ /* 0x000fe400000000ff */
[----:B-----5:R-:W-:Y:S01]  /*238c0*/  ISETP.LT.AND P6, PT, R15, UR7, !P1 ;  /* 0x000000070f007c0c */ /* 0x020fe2000cfc1270 */
[----:B------:R-:W2:Y:S01]  /*238d0*/  LDCU UR7, c[0x0][0x39c] ;  /* 0x00007380ff0777ac */ /* 0x000ea20008000800 */
[----:B------:R-:W5:Y:S04]  /*238e0*/  LDL.LU R15, [R1+0x904] ;  /* 0x00090400010f7983 */ /* 0x000f680000300800 */
[----:B------:R0:W-:Y:S01]  /*238f0*/  @P0 STG.E.U16 desc[UR20][R8.64], R104 ;  /* 0x0000006808000986 */ /* 0x0001e2000c101514 */
[----:B-1----:R-:W-:-:S02]  /*23900*/  LEA.HI.X.SX32 R5, R10, R3, 0x1, P4 ;  /* 0x000000030a057211 */ /* 0x002fc400020f0eff */
[----:B------:R-:W-:Y:S02]  /*23910*/  LEA R10, P4, R0, R2, 0x1 ;  /* 0x00000002000a7211 */ /* 0x000fe400078808ff */
[----:B---3--:R-:W-:Y:S01]  /*23920*/  ISETP.LT.AND P3, PT, R14, UR4, !P1 ;  /* 0x000000040e007c0c */ /* 0x008fe2000cf61270 */
[----:B------:R-:W5:Y:S01]  /*23930*/  LDCU UR4, c[0x0][0x39c] ;  /* 0x00007380ff0477ac */ /* 0x000f620008000800 */
[----:B------:R-:W3:Y:S01]  /*23940*/  LDL.LU R14, [R1+0x8f8] ;  /* 0x0008f800010e7983 */ /* 0x000ee20000300800 */
[----:B----4-:R-:W-:Y:S01]  /*23950*/  ISETP.LT.AND P0, PT, R11, UR6, !P1 ;  /* 0x000000060b007c0c */ /* 0x010fe2000cf01270 */
[----:B------:R-:W3:Y:S01]  /*23960*/  LDCU UR6, c[0x0][0x39c] ;  /* 0x00007380ff0677ac */ /* 0x000ee20008000800 */
[----:B------:R-:W-:Y:S02]  /*23970*/  LEA.HI.X.SX32 R11, R0, R3, 0x1, P4 ;  /* 0x00000003000b7211 */ /* 0x000fe400020f0eff */
[----:B0-----:R-:W-:Y:S02]  /*23980*/  ISETP.LT.AND P4, PT, R13, UR9, !P1 ;  /* 0x000000090d007c0c */ /* 0x001fe4000cf81270 */
[----:B------:R-:W-:Y:S01]  /*23990*/  PRMT R7, R104, 0x7632, R7 ;  /* 0x0000763268077816 */ /* 0x000fe20000000007 */
[----:B------:R-:W4:Y:S01]  /*239a0*/  LDL.LU R13, [R1+0x8f0] ;  /* 0x0008f000010d7983 */ /* 0x000f220000300800 */
[----:B------:R-:W-:Y:S01]  /*239b0*/  F2FP.F16.F32.PACK_AB R106, R107, R106 ;  /* 0x0000006a6b6a723e */ /* 0x000fe200000000ff */
[----:B------:R-:W-:Y:S01]  /*239c0*/  VIADD R0, R0, UR5 ;  /* 0x0000000500007c36 */ /* 0x000fe20008000000 */
[----:B------:R-:W-:Y:S01]  /*239d0*/  F2FP.F16.F32.PACK_AB R108, R109, R108 ;  /* 0x0000006c6d6c723e */ /* 0x000fe200000000ff */
[----:B------:R0:W-:Y:S01]  /*239e0*/  @P6 STG.E.U16 desc[UR20][R4.64], R7 ;  /* 0x0000000704006986 */ /* 0x0001e2000c101514 */
[----:B--2---:R-:W-:Y:S01]  /*239f0*/  ISETP.LT.AND P6, PT, R16, UR7, !P1 ;  /* 0x0000000710007c0c */ /* 0x004fe2000cfc1270 */
[C---:B------:R-:W-:Y:S01]  /*23a00*/  VIADD R8, R0.reuse, UR5 ;  /* 0x0000000500087c36 */ /* 0x040fe20008000000 */
[----:B------:R-:W4:Y:S01]  /*23a10*/  LDCU UR7, c[0x0][0x39c] ;  /* 0x00007380ff0777ac */ /* 0x000f220008000800 */
[----:B------:R1:W-:Y:S01]  /*23a20*/  @P5 STG.E.U16 desc[UR20][R10.64], R106 ;  /* 0x0000006a0a005986 */ /* 0x0003e2000c101514 */
[----:B------:R-:W-:-:S02]  /*23a30*/  LEA R6, P5, R0, R2, 0x1 ;  /* 0x0000000200067211 */ /* 0x000fc400078a08ff */
[----:B------:R-:W-:Y:S01]  /*23a40*/  F2FP.F16.F32.PACK_AB R110, R111, R110 ;  /* 0x0000006e6f6e723e */ /* 0x000fe200000000ff */
[----:B------:R-:W2:Y:S01]  /*23a50*/  LDL.LU R12, [R1+0x8c0] ;  /* 0x0008c000010c7983 */ /* 0x000ea20000300800 */
[----:B------:R-:W2:Y:S01]  /*23a60*/  LDCU UR9, c[0x0][0x39c] ;  /* 0x00007380ff0977ac */ /* 0x000ea20008000800 */
[-C--:B0-----:R-:W-:Y:S01]  /*23a70*/  LEA.HI.X.SX32 R7, R0, R3.reuse, 0x1, P5 ;  /* 0x0000000300077211 */ /* 0x081fe200028f0eff */
[C---:B------:R-:W-:Y:S01]  /*23a80*/  VIADD R0, R8.reuse, UR5 ;  /* 0x0000000508007c36 */ /* 0x040fe20008000000 */
[-C--:B------:R-:W-:Y:S02]  /*23a90*/  LEA R4, P5, R8, R2.reuse, 0x1 ;  /* 0x0000000208047211 */ /* 0x080fe400078a08ff */
[----:B------:R-:W-:Y:S01]  /*23aa0*/  PRMT R9, R106, 0x7632, R9 ;  /* 0x000076326a097816 */ /* 0x000fe20000000009 */
[----:B-1----:R-:W-:Y:S01]  /*23ab0*/  VIADD R11, R0, UR5 ;  /* 0x00000005000b7c36 */ /* 0x002fe20008000000 */
[-C--:B------:R-:W-:Y:S02]  /*23ac0*/  LEA.HI.X.SX32 R5, R8, R3.reuse, 0x1, P5 ;  /* 0x0000000308057211 */ /* 0x080fe400028f0eff */
[C---:B------:R-:W-:Y:S01]  /*23ad0*/  LEA R8, P5, R0.reuse, R2, 0x1 ;  /* 0x0000000200087211 */ /* 0x040fe200078a08ff */
[----:B------:R0:W-:Y:S01]  /*23ae0*/  @P3 STG.E.U16 desc[UR20][R6.64], R9 ;  /* 0x0000000906003986 */ /* 0x0001e2000c101514 */
[----:B-----5:R-:W-:Y:S01]  /*23af0*/  ISETP.LT.AND P3, PT, R15, UR4, !P1 ;  /* 0x000000040f007c0c */ /* 0x020fe2000cf61270 */
[----:B------:R-:W2:Y:S02]  /*23b00*/  LDCU UR4, c[0x0][0x39c] ;  /* 0x00007380ff0477ac */ /* 0x000ea40008000800 */
[----:B------:R-:W5:Y:S04]  /*23b10*/  LDL.LU R15, [R1+0x7bc] ;  /* 0x0007bc00010f7983 */ /* 0x000f680000300800 */
[----:B------:R1:W-:Y:S01]  /*23b20*/  @P0 STG.E.U16 desc[UR20][R4.64], R108 ;  /* 0x0000006c04000986 */ /* 0x0003e2000c101514 */
[----:B0-----:R-:W-:-:S03]  /*23b30*/  LEA.HI.X.SX32 R9, R0, R3, 0x1, P5 ;  /* 0x0000000300097211 */ /* 0x001fc600028f0eff */
[----:B------:R-:W5:Y:S01]  /*23b40*/  LDL.LU R16, [R1+0x8bc] ;  /* 0x0008bc0001107983 */ /* 0x000f620000300800 */
[C---:B------:R-:W-:Y:S01]  /*23b50*/  LEA R10, P5, R11.reuse, R2, 0x1 ;  /* 0x000000020b0a7211 */ /* 0x040fe200078a08ff */
[C---:B------:R-:W-:Y:S01]  /*23b60*/  VIADD R0, R11.reuse, UR5 ;  /* 0x000000050b007c36 */ /* 0x040fe20008000000 */
[----:B---3--:R-:W-:Y:S01]  /*23b70*/  ISETP.LT.AND P0, PT, R14, UR6, !P1 ;  /* 0x000000060e007c0c */ /* 0x008fe2000cf01270 */
[----:B------:R-:W5:Y:S01]  /*23b80*/  LDCU UR6, c[0x0][0x39c] ;  /* 0x00007380ff0677ac */ /* 0x000f620008000800 */
[----:B------:R-:W-:Y:S01]  /*23b90*/  LEA.HI.X.SX32 R11, R11, R3, 0x1, P5 ;  /* 0x000000030b0b7211 */ /* 0x000fe200028f0eff */
[----:B------:R-:W3:Y:S01]  /*23ba0*/  LDL.LU R14, [R1+0x8b8] ;  /* 0x0008b800010e7983 */ /* 0x000ee20000300800 */
[----:B----4-:R-:W-:Y:S01]  /*23bb0*/  ISETP.LT.AND P5, PT, R13, UR7, !P1 ;  /* 0x000000070d007c0c */ /* 0x010fe2000cfa1270 */
[----:B------:R-:W3:Y:S02]  /*23bc0*/  LDCU UR7, c[0x0][0x39c] ;  /* 0x00007380ff0777ac */ /* 0x000ee40008000800 */
[----:B------:R-:W4:Y:S01]  /*23bd0*/  LDL.LU R13, [R1+0x8b4] ;  /* 0x0008b400010d7983 */ /* 0x000f220000300800 */
[----:B-1----:R-:W-:-:S05]  /*23be0*/  PRMT R5, R108, 0x7632, R5 ;  /* 0x000076326c057816 */ /* 0x002fca0000000005 */
[----:B------:R0:W-:Y:S01]  /*23bf0*/  @P6 STG.E.U16 desc[UR20][R8.64], R5 ;  /* 0x0000000508006986 */ /* 0x0001e2000c101514 */
[----:B------:R-:W-:Y:S02]  /*23c00*/  LEA R4, P6, R0, R2, 0x1 ;  /* 0x0000000200047211 */ /* 0x000fe400078c08ff */
[----:B------:R-:W-:Y:S01]  /*23c10*/  PRMT R7, R110, 0x7632, R7 ;  /* 0x000076326e077816 */ /* 0x000fe20000000007 */
[----:B------:R-:W-:Y:S01]  /*23c20*/  @P4 STG.E.U16 desc[UR20][R10.64], R110 ;  /* 0x0000006e0a004986 */ /* 0x000fe2000c101514 */
[----:B--2---:R-:W-:Y:S01]  /*23c30*/  ISETP.LT.AND P4, PT, R12, UR4, !P1 ;  /* 0x000000040c007c0c */ /* 0x004fe2000cf81270 */
[----:B------:R-:W1:Y:S01]  /*23c40*/  LDCU UR4, c[0x0][0x39c] ;  /* 0x00007380ff0477ac */ /* 0x000e620008000800 */
[C---:B0-----:R-:W-:Y:S01]  /*23c50*/  LEA.HI.X.SX32 R5, R0.reuse, R3, 0x1, P6 ;  /* 0x0000000300057211 */ /* 0x041fe200030f0eff */
[----:B------:R-:W-:-:S04]  /*23c60*/  VIADD R0, R0, UR5 ;  /* 0x0000000500007c36 */ /* 0x000fc80008000000 */
[C---:B------:R-:W-:Y:S01]  /*23c70*/  VIADD R12, R0.reuse, UR5 ;  /* 0x00000005000c7c36 */ /* 0x040fe20008000000 */
[----:B------:R0:W-:Y:S01]  /*23c80*/  @P3 STG.E.U16 desc[UR20][R4.64], R7 ;  /* 0x0000000704003986 */ /* 0x0001e2000c101514 */
[----:B------:R-:W-:Y:S02]  /*23c90*/  LEA R6, P3, R0, R2, 0x1 ;  /* 0x0000000200067211 */ /* 0x000fe400078608ff */
[----:B------:R-:W-:Y:S02]  /*23ca0*/  F2FP.F16.F32.PACK_AB R112, R113, R112 ;  /* 0x000000707170723e */ /* 0x000fe400000000ff */
[----:B------:R-:W-:-:S04]  /*23cb0*/  LEA R8, P6, R12, R2, 0x1 ;  /* 0x000000020c087211 */ /* 0x000fc800078c08ff */
[CC--:B------:R-:W-:Y:S01]  /*23cc0*/  LEA.HI.X.SX32 R9, R12.reuse, R3.reuse, 0x1, P6 ;  /* 0x000000030c097211 */ /* 0x0c0fe200030f0eff */
[----:B------:R-:W-:Y:S01]  /*23cd0*/  VIADD R12, R12, UR5 ;  /* 0x000000050c0c7c36 */ /* 0x000fe20008000000 */
[----:B0-----:R-:W-:Y:S02]  /*23ce0*/  LEA.HI.X.SX32 R7, R0, R3, 0x1, P3 ;  /* 0x0000000300077211 */ /* 0x001fe400018f0eff */
[----:B------:R-:W-:-:S03]  /*23cf0*/  PRMT R0, R112, 0x7632, R0 ;  /* 0x0000763270007816 */ /* 0x000fc60000000000 */
[----:B------:R0:W-:Y:S01]  /*23d00*/  @P0 STG.E.U16 desc[UR20][R6.64], R112 ;  /* 0x0000007006000986 */ /* 0x0001e2000c101514 */
[----:B-----5:R-:W-:Y:S01]  /*23d10*/  ISETP.LT.AND P3, PT, R15, UR6, !P1 ;  /* 0x000000060f007c0c */ /* 0x020fe2000cf61270 */
[----:B------:R-:W2:Y:S02]  /*23d20*/  LDCU UR6, c[0x0][0x39c] ;  /* 0x00007380ff0677ac */ /* 0x000ea40008000800 */
[----:B------:R5:W-:Y:S01]  /*23d30*/  @P5 STG.E.U16 desc[UR20][R8.64], R0 ;  /* 0x0000000008005986 */ /* 0x000be2000c101514 */
[----:B------:R-:W-:Y:S02]  /*23d40*/  LEA R4, P5, R12, R2, 0x1 ;  /* 0x000000020c047211 */ /* 0x000fe400078a08ff */
[----:B---3--:R-:W-:Y:S01]  /*23d50*/  ISETP.LT.AND P6, PT, R14, UR7, !P1 ;  /* 0x000000070e007c0c */ /* 0x008fe2000cfc1270 */
[----:B------:R-:W3:Y:S01]  /*23d60*/  LDL.LU R15, [R1+0x8ac] ;  /* 0x0008ac00010f7983 */ /* 0x000ee20000300800 */
[C---:B------:R-:W-:Y:S01]  /*23d70*/  LEA.HI.X.SX32 R5, R12.reuse, R3, 0x1, P5 ;  /* 0x000000030c057211 */ /* 0x040fe200028f0eff */
[----:B------:R-:W1:Y:S02]  /*23d80*/  LDCU UR7, c[0x0][0x39c] ;  /* 0x00007380ff0777ac */ /* 0x000e640008000800 */
[----:B------:R-:W2:Y:S04]  /*23d90*/  LDL.LU R11, [R1+0x8a8] ;  /* 0x0008a800010b7983 */ /* 0x000ea80000300800 */
[----:B------:R-:W2:Y:S01]  /*23da0*/  LDL.LU R14, [R1+0x8a0] ;  /* 0x0008a000010e7983 */ /* 0x000ea20000300800 */
[----:B------:R-:W-:Y:S01]  /*23db0*/  F2FP.F16.F32.PACK_AB R114, R115, R114 ;  /* 0x000000727372723e */ /* 0x000fe200000000ff */
[----:B------:R-:W-:-:S04]  /*23dc0*/  VIADD R12, R12, UR5 ;  /* 0x000000050c0c7c36 */ /* 0x000fc80008000000 */
[----:B------:R1:W-:Y:S01]  /*23dd0*/  @P4 STG.E.U16 desc[UR20][R4.64], R114 ;  /* 0x0000007204004986 */ /* 0x0003e2000c101514 */
[C---:B0-----:R-:W-:Y:S01]  /*23de0*/  LEA R6, P4, R12.reuse, R2, 0x1 ;  /* 0x000000020c067211 */ /* 0x041fe200078808ff */
[----:B-----5:R-:W-:-:S03]  /*23df0*/  VIADD R0, R12, UR5 ;  /* 0x000000050c007c36 */ /* 0x020fc60008000000 */
[----:B------:R-:W-:Y:S02]  /*23e00*/  LEA.HI.X.SX32 R7, R12, R3, 0x1, P4 ;  /* 0x000000030c077211 */ /* 0x000fe400020f0eff */
[----:B----4-:R-:W-:Y:S01]  /*23e10*/  ISETP.LT.AND P5, PT, R13, UR9, !P1 ;  /* 0x000000090d007c0c */ /* 0x010fe2000cfa1270 */
[----:B------:R-:W0:Y:S01]  /*23e20*/  LDCU UR9, c[0x0][0x39c] ;  /* 0x00007380ff0977ac */ /* 0x000e220008000800 */
[----:B------:R-:W0:Y:S04]  /*23e30*/  LDL.LU R13, [R1+0x89c] ;  /* 0x00089c00010d7983 */ /* 0x000e280000300800 */
[----:B------:R-:W4:Y:S04]  /*23e40*/  LDL.LU R12, [R1+0x7b8] ;  /* 0x0007b800010c7983 */ /* 0x000f280000300800 */
[----:B------:R-:W5:Y:S01]  /*23e50*/  LDL.LU R17, [R1+0x898] ;  /* 0x0008980001117983 */ /* 0x000f620000300800 */
[----:B-1----:R-:W-:Y:S01]  /*23e60*/  ISETP.LT.AND P0, PT, R16, UR4, !P1 ;  /* 0x0000000410007c0c */ /* 0x002fe2000cf01270 */
[----:B------:R-:W3:Y:S02]  /*23e70*/  LDCU UR4, c[0x0][0x39c] ;  /* 0x00007380ff0477ac */ /* 0x000ee40008000800 */
[----:B------:R-:W4:Y:S01]  /*23e80*/  LDL.LU R16, [R1+0x894] ;  /* 0x0008940001107983 */ /* 0x000f220000300800 */
[C---:B------:R-:W-:Y:S01]  /*23e90*/  LEA R8, P4, R0.reuse, R2, 0x1 ;  /* 0x0000000200087211 */ /* 0x040fe200078808ff */
[----:B------:R-:W-:Y:S01]  /*23ea0*/  VIADD R10, R0, UR5 ;  /* 0x00000005000a7c36 */ /* 0x000fe20008000000 */
[----:B------:R-:W-:-:S02]  /*23eb0*/  PRMT R5, R114, 0x7632, R5 ;  /* 0x0000763272057816 */ /* 0x000fc40000000005 */
[-C--:B------:R-:W-:Y:S01]  /*23ec0*/  LEA.HI.X.SX32 R9, R0, R3.reuse, 0x1, P4 ;  /* 0x0000000300097211 */ /* 0x080fe200020f0eff */
[C---:B------:R-:W-:Y:S01]  /*23ed0*/  VIADD R0, R10.reuse, UR5 ;  /* 0x000000050a007c36 */ /* 0x040fe20008000000 */
[----:B------:R-:W-:Y:S02]  /*23ee0*/  F2FP.F16.F32.PACK_AB R116, R117, R116 ;  /* 0x000000747574723e */ /* 0x000fe400000000ff */
[C---:B------:R-:W-:Y:S01]  /*23ef0*/  LEA R4, P4, R10.reuse, R2, 0x1 ;  /* 0x000000020a047211 */ /* 0x040fe200078808ff */
[----:B------:R1:W-:Y:S04]  /*23f00*/  @P3 STG.E.U16 desc[UR20][R6.64], R5 ;  /* 0x0000000506003986 */ /* 0x0003e8000c101514 */
[----:B------:R2:W-:Y:S01]  /*23f10*/  @P0 STG.E.U16 desc[UR20][R8.64], R116 ;  /* 0x0000007408000986 */ /* 0x0005e2000c101514 */
[----:B-1----:R-:W-:-:S02]  /*23f20*/  LEA.HI.X.SX32 R5, R10, R3, 0x1, P4 ;  /* 0x000000030a057211 */ /* 0x002fc400020f0eff */
[----:B------:R-:W-:Y:S02]  /*23f30*/  PRMT R7, R116, 0x7632, R7 ;  /* 0x0000763274077816 */ /* 0x000fe40000000007 */
[----:B------:R-:W-:-:S03]  /*23f40*/  LEA R10, P4, R0, R2, 0x1 ;  /* 0x00000002000a7211 */ /* 0x000fc600078808ff */
[----:B------:R1:W-:Y:S01]  /*23f50*/  @P6 STG.E.U16 desc[UR20][R4.64], R7 ;  /* 0x0000000704006986 */ /* 0x0003e2000c101514 */
[----:B------:R-:W-:Y:S02]  /*23f60*/  F2FP.F16.F32.PACK_AB R118, R119, R118 ;  /* 0x000000767776723e */ /* 0x000fe400000000ff */
[----:B---3--:R-:W-:Y:S01]  /*23f70*/  ISETP.LT.AND P3, PT, R15, UR4, !P1 ;  /* 0x000000040f007c0c */ /* 0x008fe2000cf61270 */
[----:B------:R-:W4:Y:S01]  /*23f80*/  LDCU UR4, c[0x0][0x39c] ;  /* 0x00007380ff0477ac */ /* 0x000f220008000800 */
[----:B------:R-:W3:Y:S01]  /*23f90*/  LDL.LU R15, [R1+0x88c] ;  /* 0x00088c00010f7983 */ /* 0x000ee20000300800 */
[----:B--2---:R-:W-:Y:S01]  /*23fa0*/  ISETP.LT.AND P0, PT, R11, UR6, !P1 ;  /* 0x000000060b007c0c */ /* 0x004fe2000cf01270 */
[----:B------:R-:W5:Y:S01]  /*23fb0*/  LDCU UR6, c[0x0][0x39c] ;  /* 0x00007380ff0677ac */ /* 0x000f620008000800 */
[----:B------:R-:W-:Y:S02]  /*23fc0*/  LEA.HI.X.SX32 R11, R0, R3, 0x1, P4 ;  /* 0x00000003000b7211 */ /* 0x000fe400020f0eff */
[----:B------:R-:W-:Y:S01]  /*23fd0*/  ISETP.LT.AND P6, PT, R14, UR7, !P1 ;  /* 0x000000070e007c0c */ /* 0x000fe2000cfc1270 */
[----:B------:R-:W-:Y:S01]  /*23fe0*/  VIADD R0, R0, UR5 ;  /* 0x0000000500007c36 */ /* 0x000fe20008000000 */
[----:B------:R-:W2:Y:S01]  /*23ff0*/  LDL.LU R14, [R1+0x85c] ;  /* 0x00085c00010e7983 */ /* 0x000ea20000300800 */
[----:B------:R-:W-:Y:S01]  /*24000*/  PRMT R9, R118, 0x7632, R9 ;  /* 0x0000763276097816 */ /* 0x000fe20000000009 */
[----:B------:R-:W0:Y:S01]  /*24010*/  LDCU UR7, c[0x0][0x39c] ;  /* 0x00007380ff0777ac */ /* 0x000e220008000800 */
[C---:B------:R-:W-:Y:S01]  /*24020*/  VIADD R8, R0.reuse, UR5 ;  /* 0x0000000500087c36 */ /* 0x040fe20008000000 */
[----:B------:R-:W-:Y:S01]  /*24030*/  @P5 STG.E.U16 desc[UR20][R10.64], R118 ;  /* 0x000000760a005986 */ /* 0x000fe2000c101514 */
[----:B------:R-:W-:-:S04]  /*24040*/  LEA R6, P5, R0, R2, 0x1 ;  /* 0x0000000200067211 */ /* 0x000fc800078a08ff */
[-C--:B-1----:R-:W-:Y:S02]  /*24050*/  LEA.HI.X.SX32 R7, R0, R3.reuse, 0x1, P5 ;  /* 0x0000000300077211 */ /* 0x082fe400028f0eff */
[C---:B------:R-:W-:Y:S02]  /*24060*/  LEA R4, P5, R8.reuse, R2, 0x1 ;  /* 0x0000000208047211 */ /* 0x040fe400078a08ff */
[----:B------:R-:W-:Y:S02]  /*24070*/  F2FP.F16.F32.PACK_AB R120, R121, R120 ;  /* 0x000000787978723e */ /* 0x000fe400000000ff */
[----:B------:R-:W-:Y:S01]  /*24080*/  LEA.HI.X.SX32 R5, R8, R3, 0x1, P5 ;  /* 0x0000000308057211 */ /* 0x000fe200028f0eff */
[----:B------:R-:W-:Y:S04]  /*24090*/  @P3 STG.E.U16 desc[UR20][R6.64], R9 ;  /* 0x0000000906003986 */ /* 0x000fe8000c101514 */
[----:B------:R1:W-:Y:S01]  /*240a0*/  @P0 STG.E.U16 desc[UR20][R4.64], R120 ;  /* 0x0000007804000986 */ /* 0x0003e2000c101514 */
[----:B0-----:R-:W-:-:S03]  /*240b0*/  ISETP.LT.AND P4, PT, R13, UR9, !P1 ;  /* 0x000000090d007c0c */ /* 0x001fc6000cf81270 */
[----:B------:R-:W2:Y:S04]  /*240c0*/  LDL.LU R13, [R1+0x858] ;  /* 0x00085800010d7983 */ /* 0x000ea80000300800 */
[----:B------:R-:W2:Y:S01]  /*240d0*/  LDL.LU R18, [R1+0x854] ;  /* 0x0008540001127983 */ /* 0x000ea20000300800 */
[----:B-----5:R-:W-:Y:S01]  /*240e0*/  ISETP.LT.AND P0, PT, R17, UR6, !P1 ;  /* 0x0000000611007c0c */ /* 0x020fe2000cf01270 */
[----:B------:R-:W-:Y:S02]  /*240f0*/  VIADD R0, R8, UR5 ;  /* 0x0000000508007c36 */ /* 0x000fe40008000000 */
[----:B------:R-:W5:Y:S01]  /*24100*/  LDL.LU R17, [R1+0x850] ;  /* 0x0008500001117983 */ /* 0x000f620000300800 */
[----:B----4-:R-:W-:Y:S01]  /*24110*/  ISETP.LT.AND P3, PT, R12, UR4, !P1 ;  /* 0x000000040c007c0c */ /* 0x010fe2000cf61270 */
[----:B------:R-:W3:Y:S01]  /*24120*/  LDCU UR4, c[0x0][0x39c] ;  /* 0x00007380ff0477ac */ /* 0x000ee20008000800 */
[C---:B------:R-:W-:Y:S01]  /*24130*/  VIADD R12, R0.reuse, UR5 ;  /* 0x00000005000c7c36 */ /* 0x040fe20008000000 */
[----:B------:R-:W-:-:S02]  /*24140*/  LEA R8, P5, R0, R2, 0x1 ;  /* 0x0000000200087211 */ /* 0x000fc400078a08ff */
[----:B-1----:R-:W-:Y:S01]  /*24150*/  PRMT R5, R120, 0x7632, R5 ;  /* 0x0000763278057816 */ /* 0x002fe20000000005 */
[----:B------:R-:W2:Y:S01]  /*24160*/  LDCU UR6, c[0x0][0x39c] ;  /* 0x00007380ff0677ac */ /* 0x000ea20008000800 */
[----:B------:R-:W-:Y:S02]  /*24170*/  LEA.HI.X.SX32 R9, R0, R3, 0x1, P5 ;  /* 0x0000000300097211 */ /* 0x000fe400028f0eff */
[----:B------:R-:W-:-:S04]  /*24180*/  LEA R10, P5, R12, R2, 0x1 ;  /* 0x000000020c0a7211 */ /* 0x000fc800078a08ff */
[CC--:B------:R-:W-:Y:S01]  /*24190*/  LEA.HI.X.SX32 R11, R12.reuse, R3.reuse, 0x1, P5 ;  /* 0x000000030c0b7211 */ /* 0x0c0fe200028f0eff */
[----:B------:R-:W-:Y:S01]  /*241a0*/  VIADD R12, R12, UR5 ;  /* 0x000000050c0c7c36 */ /* 0x000fe20008000000 */
[----:B------:R-:W-:Y:S01]  /*241b0*/  ISETP.LT.AND P5, PT, R16, UR7, !P1 ;  /* 0x0000000710007c0c */ /* 0x000fe2000cfa1270 */
[----:B------:R0:W-:Y:S01]  /*241c0*/  @P6 STG.E.U16 desc[UR20][R8.64], R5 ;  /* 0x0000000508006986 */ /* 0x0001e2000c101514 */
[----:B------:R-:W1:Y:S01]  /*241d0*/  LDCU UR7, c[0x0][0x39c] ;  /* 0x00007380ff0777ac */ /* 0x000e620008000800 */
[C---:B------:R-:W-:Y:S01]  /*241e0*/  VIADD R0, R12.reuse, UR5 ;  /* 0x000000050c007c36 */ /* 0x040fe20008000000 */
[C---:B------:R-:W-:Y:S02]  /*241f0*/  LEA R4, P6, R12.reuse, R2, 0x1 ;  /* 0x000000020c047211 */ /* 0x040fe400078c08ff */
[----:B------:R-:W-:Y:S02]  /*24200*/  F2FP.F16.F32.PACK_AB R122, R123, R122 ;  /* 0x0000007a7b7a723e */ /* 0x000fe400000000ff */
[----:B0-----:R-:W-:Y:S01]  /*24210*/  LEA.HI.X.SX32 R5, R12, R3, 0x1, P6 ;  /* 0x000000030c057211 */ /* 0x001fe200030f0eff */
[C---:B------:R-:W-:Y:S01]  /*24220*/  VIADD R9, R0.reuse, UR5 ;  /* 0x0000000500097c36 */ /* 0x040fe20008000000 */
[----:B------:R-:W-:-:S02]  /*24230*/  LEA R6, P6, R0, R2, 0x1 ;  /* 0x0000000200067211 */ /* 0x000fc400078c08ff */
[----:B------:R-:W-:Y:S02]  /*24240*/  PRMT R12, R122, 0x7632, R12 ;  /* 0x000076327a0c7816 */ /* 0x000fe4000000000c */
[----:B------:R-:W-:Y:S01]  /*24250*/  LEA.HI.X.SX32 R7, R0, R3, 0x1, P6 ;  /* 0x0000000300077211 */ /* 0x000fe200030f0eff */
[----:B------:R-:W-:Y:S01]  /*24260*/  VIADD R0, R9, UR5 ;  /* 0x0000000509007c36 */ /* 0x000fe20008000000 */
[----:B------:R-:W-:Y:S01]  /*24270*/  F2FP.F16.F32.PACK_AB R124, R125, R124 ;  /* 0x0000007c7d7c723e */ /* 0x000fe200000000ff */
[----:B------:R0:W-:Y:S04]  /*24280*/  @P4 STG.E.U16 desc[UR20][R10.64], R122 ;  /* 0x0000007a0a004986 */ /* 0x0001e8000c101514 */
[----:B------:R4:W-:Y:S01]  /*24290*/  @P3 STG.E.U16 desc[UR20][R4.64], R12 ;  /* 0x0000000c04003986 */ /* 0x0009e2000c101514 */
[----:B------:R-:W-:-:S03]  /*242a0*/  LEA R8, P6, R9, R2, 0x1 ;  /* 0x0000000209087211 */ /* 0x000fc600078c08ff */
[----:B------:R1:W-:Y:S01]  /*242b0*/  @P0 STG.E.U16 desc[UR20][R6.64], R124 ;  /* 0x0000007c06000986 */ /* 0x0003e2000c101514 */
[----:B0-----:R-:W-:Y:S01]  /*242c0*/  VIADD R11, R0, UR5 ;  /* 0x00000005000b7c36 */ /* 0x001fe20008000000 */
[----:B---3--:R-:W-:Y:S01]  /*242d0*/  ISETP.LT.AND P4, PT, R15, UR4, !P1 ;  /* 0x000000040f007c0c */ /* 0x008fe2000cf81270 */
[----:B------:R-:W0:Y:S01]  /*242e0*/  LDCU UR4, c[0x0][0x39c] ;  /* 0x00007380ff0477ac */ /* 0x000e220008000800 */
[----:B--2---:R-:W-:Y:S02]  /*242f0*/  ISETP.LT.AND P3, PT, R14, UR6, !P1 ;  /* 0x000000060e007c0c */ /* 0x004fe4000cf61270 */
[----:B------:R-:W-:Y:S01]  /*24300*/  LEA.HI.X.SX32 R9, R9, R3, 0x1, P6 ;  /* 0x0000000309097211 */ /* 0x000fe200030f0eff */
[----:B------:R-:W5:Y:S01]  /*24310*/  LDCU UR6, c[0x0][0x39c] ;  /* 0x00007380ff0677ac */ /* 0x000f620008000800 */
[----:B----4-:R-:W-:Y:S02]  /*24320*/  PRMT R5, R124, 0x7632, R5 ;  /* 0x000076327c057816 */ /* 0x010fe40000000005 */
[----:B------:R-:W-:-:S03]  /*24330*/  LEA R4, P6, R0, R2, 0x1 ;  /* 0x0000000200047211 */ /* 0x000fc600078c08ff */
[----:B------:R2:W-:Y:S01]  /*24340*/  @P5 STG.E.U16 desc[UR20][R8.64], R5 ;  /* 0x0000000508005986 */ /* 0x0005e2000c101514 */
[----:B-1----:R-:W-:-:S04]  /*24350*/  LEA R6, P5, R11, R2, 0x1 ;  /* 0x000000020b067211 */ /* 0x002fc800078a08ff */
[-C--:B------:R-:W-:Y:S02]  /*24360*/  LEA.HI.X.SX32 R7, R11, R3.reuse, 0x1, P5 ;  /* 0x000000030b077211 */ /* 0x080fe400028f0eff */
[----:B--2---:R-:W-:Y:S02]  /*24370*/  LEA.HI.X.SX32 R5, R0, R3, 0x1, P6 ;  /* 0x0000000300057211 */ /* 0x004fe400030f0eff */
[----:B------:R-:W-:Y:S02]  /*24380*/  F2FP.F16.F32.PACK_AB R126, R127, R126 ;  /* 0x0000007e7f7e723e */ /* 0x000fe400000000ff */
[----:B------:R-:W-:Y:S02]  /*24390*/  F2FP.F16.F32.PACK_AB R128, R129, R128 ;  /* 0x000000808180723e */ /* 0x000fe400000000ff */
[----:B------:R-:W-:Y:S01]  /*243a0*/  F2FP.F16.F32.PACK_AB R130, R131, R130 ;  /* 0x000000828382723e */ /* 0x000fe200000000ff */
[----:B------:R1:W-:Y:S02]  /*243b0*/  @P4 STG.E.U16 desc[UR20][R4.64], R126 ;  /* 0x0000007e04004986 */ /* 0x0003e4000c101514 */
[----:B-1----:R-:W-:-:S02]  /*243c0*/  PRMT R5, R128, 0x7632, R5 ;  /* 0x0000763280057816 */ /* 0x002fc40000000005 */
[----:B------:R-:W-:Y:S01]  /*243d0*/  ISETP.LT.AND P0, PT, R13, UR7, !P1 ;  /* 0x000000070d007c0c */ /* 0x000fe2000cf01270 */
[----:B------:R-:W-:-:S04]  /*243e0*/  VIADD R13, R11, UR5 ;  /* 0x000000050b0d7c36 */ /* 0x000fc80008000000 */
[----:B------:R-:W-:-:S04]  /*243f0*/  VIADD R15, R13, UR5 ;  /* 0x000000050d0f7c36 */ /* 0x000fc80008000000 */
[----:B------:R-:W-:Y:S01]  /*24400*/  VIADD R16, R15, UR5 ;  /* 0x000000050f107c36 */ /* 0x000fe20008000000 */
[----:B------:R-:W-:-:S03]  /*24410*/  LEA R10, P6, R13, R2, 0x1 ;  /* 0x000000020d0a7211 */ /* 0x000fc600078c08ff */
[----:B------:R-:W-:Y:S01]  /*24420*/  VIADD R0, R16, UR5 ;  /* 0x0000000510007c36 */ /* 0x000fe20008000000 */
[-C--:B------:R-:W-:Y:S02]  /*24430*/  LEA R12, P5, R15, R2.reuse, 0x1 ;  /* 0x000000020f0c7211 */ /* 0x080fe400078a08ff */
[-C--:B------:R-:W-:Y:S02]  /*24440*/  LEA.HI.X.SX32 R11, R13, R3.reuse, 0x1, P6 ;  /* 0x000000030d0b7211 */ /* 0x080fe400030f0eff */
[C---:B------:R-:W-:Y:S02]  /*24450*/  LEA R14, P6, R0.reuse, R2, 0x1 ;  /* 0x00000002000e7211 */ /* 0x040fe400078c08ff */
[-C--:B------:R-:W-:Y:S02]  /*24460*/  LEA.HI.X.SX32 R13, R15, R3.reuse, 0x1, P5 ;  /* 0x000000030f0d7211 */ /* 0x080fe400028f0eff */
[----:B------:R-:W-:Y:S02]  /*24470*/  LEA.HI.X.SX32 R15, R0, R3, 0x1, P6 ;  /* 0x00000003000f7211 */ /* 0x000fe400030f0eff */
[----:B0-----:R-:W-:-:S02]  /*24480*/  ISETP.LT.AND P6, PT, R18, UR4, !P1 ;  /* 0x0000000412007c0c */ /* 0x001fc4000cfc1270 */
[----:B-----5:R-:W-:Y:S02]  /*24490*/  ISETP.LT.AND P1, PT, R17, UR6, !P1 ;  /* 0x0000000611007c0c */ /* 0x020fe4000cf21270 */
[----:B------:R-:W-:Y:S02]  /*244a0*/  PRMT R0, R126, 0x7632, R0 ;  /* 0x000076327e007816 */ /* 0x000fe40000000000 */
[----:B------:R-:W-:-:S03]  /*244b0*/  LEA R2, P5, R16, R2, 0x1 ;  /* 0x0000000210027211 */ /* 0x000fc600078a08ff */
[----:B------:R0:W-:Y:S01]  /*244c0*/  @P3 STG.E.U16 desc[UR20][R6.64], R0 ;  /* 0x0000000006003986 */ /* 0x0001e2000c101514 */
[----:B------:R-:W-:-:S03]  /*244d0*/  LEA.HI.X.SX32 R3, R16, R3, 0x1, P5 ;  /* 0x0000000310037211 */ /* 0x000fc600028f0eff */
[----:B------:R1:W-:Y:S04]  /*244e0*/  @P0 STG.E.U16 desc[UR20][R10.64], R128 ;  /* 0x000000800a000986 */ /* 0x0003e8000c101514 */
[----:B------:R1:W-:Y:S01]  /*244f0*/  @P6 STG.E.U16 desc[UR20][R12.64], R5 ;  /* 0x000000050c006986 */ /* 0x0003e2000c101514 */
[----:B0-----:R-:W-:-:S03]  /*24500*/  PRMT R7, R130, 0x7632, R7 ;  /* 0x0000763282077816 */ /* 0x001fc60000000007 */
[----:B------:R1:W-:Y:S04]  /*24510*/  @P1 STG.E.U16 desc[UR20][R2.64], R130 ;  /* 0x0000008202001986 */ /* 0x0003e8000c101514 */
[----:B------:R1:W-:Y:S01]  /*24520*/  @P2 STG.E.U16 desc[UR20][R14.64], R7 ;  /* 0x000000070e002986 */ /* 0x0003e2000c101514 */
[----:B------:R-:W-:Y:S06]  /*24530*/  BAR.SYNC.DEFER_BLOCKING 0x0 ;  /* 0x0000000000007b1d */ /* 0x000fec0000010000 */
[----:B------:R-:W-:Y:S05]  /*24540*/  BRA.U UP0, `(.L_x_14) ;  /* 0x0000000100a07547 */ /* 0x000fea000b800000 */
[----:B------:R-:W0:Y:S01]  /*24550*/  S2UR UR5, SR_CgaCtaId ;  /* 0x00000000000579c3 */ /* 0x000e220000008800 */
[----:B------:R-:W-:Y:S01]  /*24560*/  NOP ;  /* 0x0000000000007918 */ /* 0x000fe20000000000 */
[----:B------:R-:W-:Y:S01]  /*24570*/  UMOV UR4, 0x50 ;  /* 0x0000005000047882 */ /* 0x000fe20000000000 */
[----:B------:R-:W-:Y:S02]  /*24580*/  IMAD.U32 R0, RZ, RZ, UR8 ;  /* 0x00000008ff007e24 */ /* 0x000fe4000f8e00ff */
[----:B-1----:R-:W-:Y:S02]  /*24590*/  IMAD.MOV.U32 R3, RZ, RZ, 0xff ;  /* 0x000000ffff037424 */ /* 0x002fe400078e00ff */
[----:B------:R-:W-:Y:S01]  /*245a0*/  IMAD.MOV.U32 R7, RZ, RZ, 0x1 ;  /* 0x00000001ff077424 */ /* 0x000fe200078e00ff */
[----:B------:R-:W-:-:S04]  /*245b0*/  LOP3.LUT R0, R0, 0xffff, RZ, 0xc0, !PT ;  /* 0x0000ffff00007812 */ /* 0x000fc800078ec0ff */
[----:B------:R-:W-:-:S05]  /*245c0*/  SHF.R.U32.HI R0, RZ, 0x5, R0 ;  /* 0x00000005ff007819 */ /* 0x000fca0000011600 */
[----:B------:R-:W-:Y:S01]  /*245d0*/  VIADD R2, R0, 0x10 ;  /* 0x0000001000027836 */ /* 0x000fe20000000000 */
[----:B------:R-:W-:Y:S01]  /*245e0*/  SHF.L.U32 R0, R3, R0, RZ ;  /* 0x0000000003007219 */ /* 0x000fe200000006ff */
[----:B0-----:R-:W-:-:S03]  /*245f0*/  ULEA UR6, UR5, UR4, 0x18 ;  /* 0x0000000405067291 */ /* 0x001fc6000f8ec0ff */
[----:B------:R-:W-:-:S04]  /*24600*/  SHF.L.U32 R3, R7, R2, RZ ;  /* 0x0000000207037219 */ /* 0x000fc800000006ff */
[----:B------:R-:W-:Y:S02]  /*24610*/  LOP3.LUT R0, R3, R0, RZ, 0xfc, !PT ;  /* 0x0000000003007212 */ /* 0x000fe400078efcff */
[----:B------:R-:W0:Y:S02]  /*24620*/  LDS R5, [UR6] ;  /* 0x00000006ff057984 */ /* 0x000e240008000800 */
[C---:B------:R-:W-:Y:S02]  /*24630*/  LOP3.LUT R2, R0.reuse, 0xffff, RZ, 0xc0, !PT ;  /* 0x0000ffff00027812 */ /* 0x040fe400078ec0ff */
[----:B0-----:R-:W-:-:S04]  /*24640*/  LOP3.LUT R3, R0, 0xffff, R5, 0x80, !PT ;  /* 0x0000ffff00037812 */ /* 0x001fc800078e8005 */
[----:B------:R-:W-:-:S13]  /*24650*/  ISETP.NE.AND P0, PT, R3, R2, PT ;  /* 0x000000020300720c */ /* 0x000fda0003f05270 */
[----:B------:R-:W-:Y:S05]  /*24660*/  @P0 BRA `(.L_x_15) ;  /* 0x0000000000500947 */ /* 0x000fea0003800000 */
[----:B------:R-:W-:Y:S02]  /*24670*/  SHF.R.U32.HI R5, RZ, 0x10, R5 ;  /* 0x00000010ff057819 */ /* 0x000fe40000011605 */
[----:B------:R-:W-:-:S04]  /*24680*/  SHF.R.U32.HI R2, RZ, 0x10, R0 ;  /* 0x00000010ff027819 */ /* 0x000fc80000011600 */
[----:B------:R-:W-:-:S04]  /*24690*/  LOP3.LUT R5, R5, R2, RZ, 0xc0, !PT ;  /* 0x0000000205057212 */ /* 0x000fc800078ec0ff */
[----:B------:R-:W-:-:S13]  /*246a0*/  ISETP.NE.AND P0, PT, R5, R2, PT ;  /* 0x000000020500720c */ /* 0x000fda0003f05270 */
[----:B------:R-:W-:Y:S05]  /*246b0*/  @P0 BRA `(.L_x_16) ;  /* 0x0000000000300947 */ /* 0x000fea0003800000 */
[----:B------:R-:W-:Y:S01]  /*246c0*/  R2UR UR4, R0 ;  /* 0x00000000000472ca */ /* 0x000fe200000e0000 */
[----:B------:R-:W-:Y:S01]  /*246d0*/  VOTEU.ANY UR5, UPT, PT ;  /* 0x0000000000057886 */ /* 0x000fe200038e0100 */
[----:B------:R-:W0:Y:S01]  /*246e0*/  S2R R0, SR_LANEID ;  /* 0x0000000000007919 */ /* 0x000e220000000000 */
[----:B------:R-:W-:-:S10]  /*246f0*/  UFLO.U32 UR5, UR5 ;  /* 0x00000005000572bd */ /* 0x000fd400080e0000 */
[----:B------:R-:W-:-:S06]  /*24700*/  ULOP3.LUT UR4, URZ, UR4, URZ, 0x33, !UPT ;  /* 0x00000004ff047292 */ /* 0x000fcc000f8e33ff */
[----:B------:R-:W-:-:S04]  /*24710*/  IMAD.U32 R2, RZ, RZ, UR4 ;  /* 0x00000004ff027e24 */ /* 0x000fc8000f8e00ff */
[----:B------:R-:W1:Y:S02]  /*24720*/  REDUX UR7, R2 ;  /* 0x00000000020773c4 */ /* 0x000e640000000000 */
[----:B------:R2:W-:Y:S01]  /*24730*/  UTCATOMSWS.AND URZ, UR4 ;  /* 0x0000000400ff79e3 */ /* 0x0005e20008000000 */
[----:B0-----:R-:W-:Y:S01]  /*24740*/  ISETP.EQ.U32.AND P0, PT, R0, UR5, PT ;  /* 0x0000000500007c0c */ /* 0x001fe2000bf02070 */
[----:B-1----:R-:W-:-:S12]  /*24750*/  IMAD.U32 R0, RZ, RZ, UR7 ;  /* 0x00000007ff007e24 */ /* 0x002fd8000f8e00ff */
[----:B------:R2:W-:Y:S01]  /*24760*/  @P0 ATOMS.AND RZ, [UR6], R0 ;  /* 0x00000000ffff098c */ /* 0x0005e2000a800006 */
[----:B------:R-:W-:Y:S05]  /*24770*/  BRA `(.L_x_14) ;  /* 0x0000000000147947 */ /* 0x000fea0003800000 */
.L_x_16:
[----:B------:R-:W-:-:S07]  /*24780*/  MOV R2, 0x247a0 ;  /* 0x000247a000027802 */ /* 0x000fce0000000f00 */
[----:B------:R-:W-:Y:S05]  /*24790*/  CALL.REL.NOINC `($__internal_0_$__cuda_sm10x_tcgen05_guardrail_trap_col_being_dealloced_not_returned_by_alloc) ;  /* 0x00000000002c7944 */ /* 0x000fea0003c00000 */
[----:B------:R-:W-:Y:S05]  /*247a0*/  BRA `(.L_x_14) ;  /* 0x0000000000087947 */ /* 0x000fea0003800000 */
.L_x_15:
[----:B------:R-:W-:-:S07]  /*247b0*/  MOV R2, 0x247d0 ;  /* 0x000247d000027802 */ /* 0x000fce0000000f00 */
[----:B------:R-:W-:Y:S05]  /*247c0*/  CALL.REL.NOINC `($__internal_2_$__cuda_sm10x_tcgen05_guardrail_trap_unallocated_columns_being_dealloced) ;  /* 0x0000000000387944 */ /* 0x000fea0003c00000 */
.L_x_14:
[----:B------:R-:W-:Y:S01]  /*247d0*/  NOP ;  /* 0x0000000000007918 */ /* 0x000fe20000000000 */
[----:B--2---:R-:W-:Y:S05]  /*247e0*/  EXIT ;  /* 0x000000000000794d */ /* 0x004fea0003800000 */
.L_x_9:
[----:B------:R-:W0:Y:S02]  /*247f0*/  SYNCS.PHASECHK.TRANS64.TRYWAIT P3, [UR6], R5 ;  /* 0x00000005ff0075a7 */ /* 0x000e240008061106 */
[----:B0-----:R-:W-:Y:S05]  /*24800*/  @!P3 BRA `(.L_x_9) ;  /* 0xfffffffc00f8b947 */ /* 0x001fea000383ffff */
[----:B------:R-:W-:Y:S05]  /*24810*/  BRA `(.L_x_17) ;  /* 0xffffff5c00687947 */ /* 0x000fea000383ffff */
.L_x_13:
[----:B------:R-:W0:Y:S02]  /*24820*/  SYNCS.PHASECHK.TRANS64.TRYWAIT P4, [UR6], R8 ;  /* 0x00000008ff0075a7 */ /* 0x000e240008081106 */
[----:B0-----:R-:W-:Y:S05]  /*24830*/  @!P4 BRA `(.L_x_13) ;  /* 0xfffffffc00f8c947 */ /* 0x001fea000383ffff */
[----:B------:R-:W-:Y:S05]  /*24840*/  BRA `(.L_x_12) ;  /* 0xffffffbc008c7947 */ /* 0x000fea000383ffff */
        .weak           $__internal_0_$__cuda_sm10x_tcgen05_guardrail_trap_col_being_dealloced_not_returned_by_alloc
        .type           $__internal_0_$__cuda_sm10x_tcgen05_guardrail_trap_col_being_dealloced_not_returned_by_alloc,@function
        .size           $__internal_0_$__cuda_sm10x_tcgen05_guardrail_trap_col_being_dealloced_not_returned_by_alloc,($__internal_1_$__cuda_sm10x_tcgen05_guardrail_trap_phase_invalid_during_alloc - $__internal_0_$__cuda_sm10x_tcgen05_guardrail_trap_col_being_dealloced_not_returned_by_alloc)
$__internal_0_$__cuda_sm10x_tcgen05_guardrail_trap_col_being_dealloced_not_returned_by_alloc:
[----:B------:R-:W-:Y:S05]  /*24850*/  BPT.TRAP 0x1 ;  /* 0x000000040000795c */ /* 0x000fea0000300000 */
[----:B------:R-:W-:-:S04]  /*24860*/  IMAD.MOV.U32 R3, RZ, RZ, 0x0 ;  /* 0x00000000ff037424 */ /* 0x000fc800078e00ff */
[----:B------:R-:W-:Y:S05]  /*24870*/  RET.REL.NODEC R2 `(matmul_kernel) ;  /* 0xfffffdb402e07950 */ /* 0x000fea0003c3ffff */
        .weak           $__internal_1_$__cuda_sm10x_tcgen05_guardrail_trap_phase_invalid_during_alloc
        .type           $__internal_1_$__cuda_sm10x_tcgen05_guardrail_trap_phase_invalid_during_alloc,@function
        .size           $__internal_1_$__cuda_sm10x_tcgen05_guardrail_trap_phase_invalid_during_alloc,($__internal_2_$__cuda_sm10x_tcgen05_guardrail_trap_unallocated_columns_being_dealloced - $__internal_1_$__cuda_sm10x_tcgen05_guardrail_trap_phase_invalid_during_alloc)
$__internal_1_$__cuda_sm10x_tcgen05_guardrail_trap_phase_invalid_during_alloc:
[----:B------:R-:W-:Y:S05]  /*24880*/  BPT.TRAP 0x1 ;  /* 0x000000040000795c */ /* 0x000fea0000300000 */
[----:B------:R-:W-:-:S04]  /*24890*/  IMAD.MOV.U32 R3, RZ, RZ, 0x0 ;  /* 0x00000000ff037424 */ /* 0x000fc800078e00ff */
[----:B------:R-:W-:Y:S05]  /*248a0*/  RET.REL.NODEC R2 `(matmul_kernel) ;  /* 0xfffffdb402d47950 */ /* 0x000fea0003c3ffff */
        .weak           $__internal_2_$__cuda_sm10x_tcgen05_guardrail_trap_unallocated_columns_being_dealloced
        .type           $__internal_2_$__cuda_sm10x_tcgen05_guardrail_trap_unallocated_columns_being_dealloced,@function
        .size           $__internal_2_$__cuda_sm10x_tcgen05_guardrail_trap_unallocated_columns_being_dealloced,(.L_x_21 - $__internal_2_$__cuda_sm10x_tcgen05_guardrail_trap_unallocated_columns_being_dealloced)
$__internal_2_$__cuda_sm10x_tcgen05_guardrail_trap_unallocated_columns_being_dealloced:
[----:B------:R-:W-:Y:S05]  /*248b0*/  BPT.TRAP 0x1 ;  /* 0x000000040000795c */ /* 0x000fea0000300000 */
[----:B------:R-:W-:-:S04]  /*248c0*/  IMAD.MOV.U32 R3, RZ, RZ, 0x0 ;  /* 0x00000000ff037424 */ /* 0x000fc800078e00ff */
[----:B------:R-:W-:Y:S05]  /*248d0*/  RET.REL.NODEC R2 `(matmul_kernel) ;  /* 0xfffffdb402c87950 */ /* 0x000fea0003c3ffff */
.L_x_18:
[----:B------:R-:W-:-:S00]  /*248e0*/  BRA `(.L_x_18) ;  /* 0xfffffffc00fc7947 */ /* 0x000fc0000383ffff */
[----:B------:R-:W-:-:S00]  /*248f0*/  NOP ;  /* 0x0000000000007918 */ /* 0x000fc00000000000 */
        /* <DEDUP_REMOVED lines=8> */
.L_x_21:


//--------------------- .nv.shared.matmul_kernel  --------------------------
	.section	.nv.shared.matmul_kernel,"aw",@nobits
	.sectionflags	@""
	.align	16
	.zero		1024


//--------------------- .nv.shared.reserved.0     --------------------------
	.section	.nv.shared.reserved.0,"aw",@nobits
	.align	8
	.weak		__nv_reservedSMEM_offset_0_alias
	.size		__nv_reservedSMEM_offset_0_alias, 0, 64
	.other		__nv_reservedSMEM_offset_0_alias,@"STO_CUDA_RESERVED_SHARED STV_DEFAULT"
__nv_reservedSMEM_offset_0_alias:
	.zero		0
.nv.shared.reserved.0:
	.zero		64
	.weak		__nv_reservedSMEM_allocation_phase
	.type		__nv_reservedSMEM_allocation_phase,@object
	.size		__nv_reservedSMEM_allocation_phase,(.L_0 - __nv_reservedSMEM_allocation_phase)
__nv_reservedSMEM_allocation_phase:
	.zero		1
.L_0:
	.zero		7
	.weak		__nv_reservedSMEM_devtool_atexit_pc
	.type		__nv_reservedSMEM_devtool_atexit_pc,@object
	.size		__nv_reservedSMEM_devtool_atexit_pc,(__nv_reservedSMEM_allocation_mask - __nv_reservedSMEM_devtool_atexit_pc)
__nv_reservedSMEM_devtool_atexit_pc:
	.zero		8
	.weak		__nv_reservedSMEM_allocation_mask
	.type		__nv_reservedSMEM_allocation_mask,@object
	.size		__nv_reservedSMEM_allocation_mask,(.L_2 - __nv_reservedSMEM_allocation_mask)
__nv_reservedSMEM_allocation_mask:
	.zero		4
.L_2:


//--------------------- .nv.constant0.matmul_kernel --------------------------
	.section	.nv.constant0.matmul_kernel,"a",@progbits
	.sectionflags	@""
	.align	4
.nv.constant0.matmul_kernel:
	.zero		976


//--------------------- SYMBOLS --------------------------

	.type		.nv.reservedSmem.offset0,@object
	.size		.nv.reservedSmem.offset0,0x4
	.type		.nv.reservedSmem.cap,@object
	.size		.nv.reservedSmem.cap,0x4
